def matmul_kernel(
    a_ptr,
    b_ptr,
    c_ptr,
    M,
    N,
    K,
    stride_am,
    stride_ak,
    stride_bk,
    stride_bn,
    stride_cm,
    stride_cn,
    BLOCK_M: tl.constexpr,
    BLOCK_N: tl.constexpr,
    BLOCK_K: tl.constexpr,
    GROUP_M: tl.constexpr,
):
    pid = tl.program_id(axis=0)
    num_pid_m = tl.cdiv(M, BLOCK_M)
    num_pid_n = tl.cdiv(N, BLOCK_N)
    num_pid_in_group = GROUP_M * num_pid_n
    group_id = pid // num_pid_in_group
    first_pid_m = group_id * GROUP_M
    group_size_m = min(num_pid_m - first_pid_m, GROUP_M)
    pid_m = first_pid_m + ((pid % num_pid_in_group) % group_size_m)
    pid_n = (pid % num_pid_in_group) // group_size_m

    offs_am = (pid_m * BLOCK_M + tl.arange(0, BLOCK_M)) % M
    offs_bn = (pid_n * BLOCK_N + tl.arange(0, BLOCK_N)) % N
    offs_k = tl.arange(0, BLOCK_K)
    a_ptrs = a_ptr + offs_am[:, None] * stride_am + offs_k[None, :] * stride_ak
    b_ptrs = b_ptr + offs_k[:, None] * stride_bk + offs_bn[None, :] * stride_bn

    acc = tl.zeros((BLOCK_M, BLOCK_N), dtype=tl.float32)
    for kk in range(0, tl.cdiv(K, BLOCK_K)):
        a = tl.load(a_ptrs, mask=offs_k[None, :] < K - kk * BLOCK_K, other=0.0)
        b = tl.load(b_ptrs, mask=offs_k[:, None] < K - kk * BLOCK_K, other=0.0)
        acc = tl.dot(a, b, acc)
        a_ptrs += BLOCK_K * stride_ak
        b_ptrs += BLOCK_K * stride_bk

    c = acc.to(c_ptr.dtype.element_ty)
    offs_cm = pid_m * BLOCK_M + tl.arange(0, BLOCK_M)
    offs_cn = pid_n * BLOCK_N + tl.arange(0, BLOCK_N)
    c_ptrs = c_ptr + offs_cm[:, None] * stride_cm + offs_cn[None, :] * stride_cn
    mask = (offs_cm[:, None] < M) & (offs_cn[None, :] < N)
    tl.store(c_ptrs, c, mask=mask)

# config = {"BLOCK_K": 128, "BLOCK_M": 64, "BLOCK_N": 128, "GROUP_M": 4, "arch": "sm_100", "dtype": "fp8e4m3", "num_ctas": 1, "num_stages": 3, "num_warps": 4}
# arch = sm_100


// ===== COMPILED SASS (sm_100a) =====

	.target	sm_100a

	.elftype	@"ET_EXEC"


//--------------------- .note.nv.tkinfo           --------------------------
	.section	.note.nv.tkinfo,"",@"SHT_NOTE"
	.sectionflags	@"SHF_NOTE_NV_TKINFO"
	.tkinfo
        /*0018*/ 	.word	0x00000081
        /*0030*/ 	.string	""
        /*0030*/ 	.string	"ptxas-blackwell"
        /*0030*/ 	.string	"Cuda compilation tools, release 12.9, V12.9.86"
        /*0030*/ 	.string	"Build cuda_12.9.r12.9/compiler.36037853_0"
        /*0030*/ 	.string	"-v  -suppress-debug-info  -lineinfo  -arch sm_100a "



//--------------------- .note.nv.cuver            --------------------------
	.section	.note.nv.cuver,"",@"SHT_NOTE"
	.sectionflags	@"SHF_NOTE_NV_CUVER"
        /*0018*/ 	.short	0x0001
        /*001a*/ 	.short	0x0064
        /*001c*/ 	.short	0x0001
        /*001e*/ 	.short	0x0000
        /*0020*/ 	.short	0x0001
        /*0022*/ 	.short	0x0000


//--------------------- .nv.info                  --------------------------
	.section	.nv.info,"",@"SHT_CUDA_INFO"
	.align	4


	//----- nvinfo : EIATTR_REGCOUNT
	.align		4
        /*0000*/ 	.byte	0x04, 0x2f
        /*0002*/ 	.short	(.L_4 - .L_3)
	.align		4
.L_3:
        /*0004*/ 	.word	index@(matmul_kernel)
        /*0008*/ 	.word	0x00000060


	//----- nvinfo : EIATTR_FRAME_SIZE
	.align		4
.L_4:
        /*000c*/ 	.byte	0x04, 0x11
        /*000e*/ 	.short	(.L_6 - .L_5)
	.align		4
.L_5:
        /*0010*/ 	.word	index@($__internal_2_$__cuda_sm10x_tcgen05_guardrail_trap_unallocated_columns_being_dealloced)
        /*0014*/ 	.word	0x00000758


	//----- nvinfo : EIATTR_FRAME_SIZE
	.align		4
.L_6:
        /*0018*/ 	.byte	0x04, 0x11
        /*001a*/ 	.short	(.L_8 - .L_7)
	.align		4
.L_7:
        /*001c*/ 	.word	index@($__internal_1_$__cuda_sm10x_tcgen05_guardrail_trap_phase_invalid_during_alloc)
        /*0020*/ 	.word	0x00000758


	//----- nvinfo : EIATTR_FRAME_SIZE
	.align		4
.L_8:
        /*0024*/ 	.byte	0x04, 0x11
        /*0026*/ 	.short	(.L_10 - .L_9)
	.align		4
.L_9:
        /*0028*/ 	.word	index@($__internal_0_$__cuda_sm10x_tcgen05_guardrail_trap_col_being_dealloced_not_returned_by_alloc)
        /*002c*/ 	.word	0x00000758


	//----- nvinfo : EIATTR_FRAME_SIZE
	.align		4
.L_10:
        /*0030*/ 	.byte	0x04, 0x11
        /*0032*/ 	.short	(.L_12 - .L_11)
	.align		4
.L_11:
        /*0034*/ 	.word	index@(matmul_kernel)
        /*0038*/ 	.word	0x00000758


	//----- nvinfo : EIATTR_MIN_STACK_SIZE
	.align		4
.L_12:
        /*003c*/ 	.byte	0x04, 0x12
        /*003e*/ 	.short	(.L_14 - .L_13)
	.align		4
.L_13:
        /*0040*/ 	.word	index@(matmul_kernel)
        /*0044*/ 	.word	0x00000758
.L_14:


//--------------------- .nv.info.matmul_kernel    --------------------------
	.section	.nv.info.matmul_kernel,"",@"SHT_CUDA_INFO"
	.sectionflags	@""
	.align	4


	//----- nvinfo : EIATTR_CUDA_API_VERSION
	.align		4
        /*0000*/ 	.byte	0x04, 0x37
        /*0002*/ 	.short	(.L_16 - .L_15)
.L_15:
        /*0004*/ 	.word	0x00000081


	//----- nvinfo : EIATTR_KPARAM_INFO
	.align		4
.L_16:
        /*0008*/ 	.byte	0x04, 0x17
        /*000a*/ 	.short	(.L_18 - .L_17)
.L_17:
        /*000c*/ 	.word	0x00000000
        /*0010*/ 	.short	0x000d
        /*0012*/ 	.short	0x0048
        /*0014*/ 	.byte	0x00, 0xf4, 0x21, 0x00


	//----- nvinfo : EIATTR_KPARAM_INFO
	.align		4
.L_18:
        /*0018*/ 	.byte	0x04, 0x17
        /*001a*/ 	.short	(.L_20 - .L_19)
.L_19:
        /*001c*/ 	.word	0x00000000
        /*0020*/ 	.short	0x000c
        /*0022*/ 	.short	0x0040
        /*0024*/ 	.byte	0x00, 0xf4, 0x21, 0x00


	//----- nvinfo : EIATTR_KPARAM_INFO
	.align		4
.L_20:
        /*0028*/ 	.byte	0x04, 0x17
        /*002a*/ 	.short	(.L_22 - .L_21)
.L_21:
        /*002c*/ 	.word	0x00000000
        /*0030*/ 	.short	0x000b
        /*0032*/ 	.short	0x0038
        /*0034*/ 	.byte	0x00, 0xf0, 0x11, 0x00


	//----- nvinfo : EIATTR_KPARAM_INFO
	.align		4
.L_22:
        /*0038*/ 	.byte	0x04, 0x17
        /*003a*/ 	.short	(.L_24 - .L_23)
.L_23:
        /*003c*/ 	.word	0x00000000
        /*0040*/ 	.short	0x000a
        /*0042*/ 	.short	0x0034
        /*0044*/ 	.byte	0x00, 0xf0, 0x11, 0x00


	//----- nvinfo : EIATTR_KPARAM_INFO
	.align		4
.L_24:
        /*0048*/ 	.byte	0x04, 0x17
        /*004a*/ 	.short	(.L_26 - .L_25)
.L_25:
        /*004c*/ 	.word	0x00000000
        /*0050*/ 	.short	0x0009
        /*0052*/ 	.short	0x0030
        /*0054*/ 	.byte	0x00, 0xf0, 0x11, 0x00


	//----- nvinfo : EIATTR_KPARAM_INFO
	.align		4
.L_26:
        /*0058*/ 	.byte	0x04, 0x17
        /*005a*/ 	.short	(.L_28 - .L_27)
.L_27:
        /*005c*/ 	.word	0x00000000
        /*0060*/ 	.short	0x0008
        /*0062*/ 	.short	0x002c
        /*0064*/ 	.byte	0x00, 0xf0, 0x11, 0x00


	//----- nvinfo : EIATTR_KPARAM_INFO
	.align		4
.L_28:
        /*0068*/ 	.byte	0x04, 0x17
        /*006a*/ 	.short	(.L_30 - .L_29)
.L_29:
        /*006c*/ 	.word	0x00000000
        /*0070*/ 	.short	0x0007
        /*0072*/ 	.short	0x0028
        /*0074*/ 	.byte	0x00, 0xf0, 0x11, 0x00


	//----- nvinfo : EIATTR_KPARAM_INFO
	.align		4
.L_30:
        /*0078*/ 	.byte	0x04, 0x17
        /*007a*/ 	.short	(.L_32 - .L_31)
.L_31:
        /*007c*/ 	.word	0x00000000
        /*0080*/ 	.short	0x0006
        /*0082*/ 	.short	0x0024
        /*0084*/ 	.byte	0x00, 0xf0, 0x11, 0x00


	//----- nvinfo : EIATTR_KPARAM_INFO
	.align		4
.L_32:
        /*0088*/ 	.byte	0x04, 0x17
        /*008a*/ 	.short	(.L_34 - .L_33)
.L_33:
        /*008c*/ 	.word	0x00000000
        /*0090*/ 	.short	0x0005
        /*0092*/ 	.short	0x0020
        /*0094*/ 	.byte	0x00, 0xf0, 0x11, 0x00


	//----- nvinfo : EIATTR_KPARAM_INFO
	.align		4
.L_34:
        /*0098*/ 	.byte	0x04, 0x17
        /*009a*/ 	.short	(.L_36 - .L_35)
.L_35:
        /*009c*/ 	.word	0x00000000
        /*00a0*/ 	.short	0x0004
        /*00a2*/ 	.short	0x001c
        /*00a4*/ 	.byte	0x00, 0xf0, 0x11, 0x00


	//----- nvinfo : EIATTR_KPARAM_INFO
	.align		4
.L_36:
        /*00a8*/ 	.byte	0x04, 0x17
        /*00aa*/ 	.short	(.L_38 - .L_37)
.L_37:
        /*00ac*/ 	.word	0x00000000
        /*00b0*/ 	.short	0x0003
        /*00b2*/ 	.short	0x0018
        /*00b4*/ 	.byte	0x00, 0xf0, 0x11, 0x00


	//----- nvinfo : EIATTR_KPARAM_INFO
	.align		4
.L_38:
        /*00b8*/ 	.byte	0x04, 0x17
        /*00ba*/ 	.short	(.L_40 - .L_39)
.L_39:
        /*00bc*/ 	.word	0x00000000
        /*00c0*/ 	.short	0x0002
        /*00c2*/ 	.short	0x0010
        /*00c4*/ 	.byte	0x00, 0xf4, 0x21, 0x00


	//----- nvinfo : EIATTR_KPARAM_INFO
	.align		4
.L_40:
        /*00c8*/ 	.byte	0x04, 0x17
        /*00ca*/ 	.short	(.L_42 - .L_41)
.L_41:
        /*00cc*/ 	.word	0x00000000
        /*00d0*/ 	.short	0x0001
        /*00d2*/ 	.short	0x0008
        /*00d4*/ 	.byte	0x00, 0xf4, 0x21, 0x00


	//----- nvinfo : EIATTR_KPARAM_INFO
	.align		4
.L_42:
        /*00d8*/ 	.byte	0x04, 0x17
        /*00da*/ 	.short	(.L_44 - .L_43)
.L_43:
        /*00dc*/ 	.word	0x00000000
        /*00e0*/ 	.short	0x0000
        /*00e2*/ 	.short	0x0000
        /*00e4*/ 	.byte	0x00, 0xf4, 0x21, 0x00


	//----- nvinfo : EIATTR_AT_ENTRY_FRAGMENTS
	.align		4
.L_44:
        /*00e8*/ 	.byte	0x04, 0x4f
        /*00ea*/ 	.short	(.L_46 - .L_45)


	//   ....[0]....
.L_45:
        /*00ec*/ 	.word	0x00000004


	//----- nvinfo : EIATTR_RESERVED_SMEM_USED
	.align		4
.L_46:
        /*00f0*/ 	.byte	0x01, 0x41
	.zero		2


	//----- nvinfo : EIATTR_SPARSE_MMA_MASK
	.align		4
        /*00f4*/ 	.byte	0x03, 0x50
        /*00f6*/ 	.short	0x0000


	//----- nvinfo : EIATTR_TCGEN05_1CTA_USED
	.align		4
        /*00f8*/ 	.byte	0x01, 0x51
	.zero		2


	//----- nvinfo : EIATTR_MAXREG_COUNT
	.align		4
        /*00fc*/ 	.byte	0x03, 0x1b
        /*00fe*/ 	.short	0x00ff


	//----- nvinfo : EIATTR_NUM_BARRIERS
	.align		4
        /*0100*/ 	.byte	0x02, 0x4c
        /*0102*/ 	.byte	0x01
	.zero		1


	//----- nvinfo : EIATTR_ANNOTATIONS
	.align		4
        /*0104*/ 	.byte	0x04, 0x55
        /*0106*/ 	.short	(.L_48 - .L_47)


	//   ....[0]....
.L_47:
        /*0108*/ 	.word	0x00000001
        /*010c*/ 	.byte	0xf0, 0x09, 0x00, 0x00, 0x01, 0x00, 0x00, 0x00, 0x50, 0x0a, 0x00, 0x00, 0x01, 0x00, 0x00, 0x00
        /* <DEDUP_REMOVED lines=989> */
        /*3eec*/ 	.byte	0xd0, 0xf3, 0x01, 0x00, 0x01, 0x00, 0x00, 0x00, 0xe0, 0xf3, 0x01, 0x00


	//----- nvinfo : EIATTR_INT_WARP_WIDE_INSTR_OFFSETS
	.align		4
.L_48:
        /*3ef8*/ 	.byte	0x04, 0x31
        /*3efa*/ 	.short	(.L_50 - .L_49)


	//   ....[0]....
.L_49:
        /*3efc*/ 	.word	0x00000df0


	//   ....[1]....
        /*3f00*/ 	.word	0x00000e00


	//   ....[2]....
        /*3f04*/ 	.word	0x0000c660


	//   ....[3]....
        /*3f08*/ 	.word	0x0001f950


	//   ....[4]....
        /*3f0c*/ 	.word	0x0001f9a0


	//----- nvinfo : EIATTR_COOP_GROUP_MASK_REGIDS
	.align		4
.L_50:
        /*3f10*/ 	.byte	0x04, 0x29
        /*3f12*/ 	.short	(.L_52 - .L_51)


	//   ....[0]....
.L_51:
        /*3f14*/ 	.word	0xffffffff


	//   ....[1]....
        /*3f18*/ 	.word	0xffffffff


	//   ....[2]....
        /*3f1c*/ 	.word	0xffffffff


	//   ....[3]....
        /*3f20*/ 	.word	0xffffffff


	//----- nvinfo : EIATTR_COOP_GROUP_INSTR_OFFSETS
	.align		4
.L_52:
        /*3f24*/ 	.byte	0x04, 0x28
        /*3f26*/ 	.short	(.L_54 - .L_53)


	//   ....[0]....
.L_53:
        /*3f28*/ 	.word	0x00000070


	//   ....[1]....
        /*3f2c*/ 	.word	0x00000330


	//   ....[2]....
        /*3f30*/ 	.word	0x0001f7e0


	//   ....[3]....
        /*3f34*/ 	.word	0x0001fa50


	//----- nvinfo : EIATTR_VRC_CTA_INIT_COUNT
	.align		4
.L_54:
        /*3f38*/ 	.byte	0x02, 0x4a
        /*3f3a*/ 	.byte	0x80
	.zero		1


	//----- nvinfo : EIATTR_MBARRIER_INSTR_OFFSETS
	.align		4
        /*3f3c*/ 	.byte	0x04, 0x39
        /*3f3e*/ 	.short	(.L_56 - .L_55)


	//   ....[0]....
.L_55:
        /*3f40*/ 	.word	0x00000fe0
        /*3f44*/ 	.word	0x000000ff
        /*3f48*/ 	.word	0x00000000
        /*3f4c*/ 	.short	0x0100
        /*3f4e*/ 	.byte	0x08
	.zero		1


	//   ....[1]....
        /*3f50*/ 	.word	0x0000c6a0
        /*3f54*/ 	.word	0x000000ff
        /*3f58*/ 	.word	0x0000c008
        /*3f5c*/ 	.short	0x0100
        /*3f5e*/ 	.byte	0x0a
	.zero		1


	//   ....[2]....
        /*3f60*/ 	.word	0x00015690
        /*3f64*/ 	.word	0x000000ff
        /*3f68*/ 	.word	0x00000000
        /*3f6c*/ 	.short	0x010a
        /*3f6e*/ 	.byte	0x08
	.zero		1


	//   ....[3]....
        /*3f70*/ 	.word	0x0001ce70
        /*3f74*/ 	.word	0x000000ff
        /*3f78*/ 	.word	0x00000000
        /*3f7c*/ 	.short	0x010a
        /*3f7e*/ 	.byte	0x08
	.zero		1


	//   ....[4]....
        /*3f80*/ 	.word	0x0001cfb0
        /*3f84*/ 	.word	0x000000ff
        /*3f88*/ 	.word	0x0000c000
        /*3f8c*/ 	.short	0x0108
        /*3f8e*/ 	.byte	0x0a
	.zero		1


	//   ....[5]....
        /*3f90*/ 	.word	0x0001d0b0
        /*3f94*/ 	.word	0x000000ff
        /*3f98*/ 	.word	0x0000c008
        /*3f9c*/ 	.short	0x0108
        /*3f9e*/ 	.byte	0x0a
	.zero		1


	//   ....[6]....
        /*3fa0*/ 	.word	0x0001fa70
        /*3fa4*/ 	.word	0x000000ff
        /*3fa8*/ 	.word	0x00000000
        /*3fac*/ 	.short	0x010a
        /*3fae*/ 	.byte	0x08
	.zero		1


	//   ....[7]....
        /*3fb0*/ 	.word	0x0001faa0
        /*3fb4*/ 	.word	0x000000ff
        /*3fb8*/ 	.word	0x00000000
        /*3fbc*/ 	.short	0x010a
        /*3fbe*/ 	.byte	0x08
	.zero		1


	//----- nvinfo : EIATTR_NUM_MBARRIERS
	.align		4
.L_56:
        /*3fc0*/ 	.byte	0x03, 0x38
        /*3fc2*/ 	.short	0x0002


	//----- nvinfo : EIATTR_EXIT_INSTR_OFFSETS
	.align		4
        /*3fc4*/ 	.byte	0x04, 0x1c
        /*3fc6*/ 	.short	(.L_58 - .L_57)


	//   ....[0]....
.L_57:
        /*3fc8*/ 	.word	0x0001fa60


	//----- nvinfo : EIATTR_REQNTID
	.align		4
.L_58:
        /*3fcc*/ 	.byte	0x04, 0x10
        /*3fce*/ 	.short	(.L_60 - .L_59)
.L_59:
        /*3fd0*/ 	.word	0x00000080
        /*3fd4*/ 	.word	0x00000001
        /*3fd8*/ 	.word	0x00000001


	//----- nvinfo : EIATTR_CRS_STACK_SIZE
	.align		4
.L_60:
        /*3fdc*/ 	.byte	0x04, 0x1e
        /*3fde*/ 	.short	(.L_62 - .L_61)
.L_61:
        /*3fe0*/ 	.word	0x00000000


	//----- nvinfo : EIATTR_CBANK_PARAM_SIZE
	.align		4
.L_62:
        /*3fe4*/ 	.byte	0x03, 0x19
        /*3fe6*/ 	.short	0x0050


	//----- nvinfo : EIATTR_PARAM_CBANK
	.align		4
        /*3fe8*/ 	.byte	0x04, 0x0a
        /*3fea*/ 	.short	(.L_64 - .L_63)
	.align		4
.L_63:
        /*3fec*/ 	.word	index@(.nv.constant0.matmul_kernel)
        /*3ff0*/ 	.short	0x0380
        /*3ff2*/ 	.short	0x0050


	//----- nvinfo : EIATTR_SW_WAR
	.align		4
.L_64:
        /*3ff4*/ 	.byte	0x04, 0x36
        /*3ff6*/ 	.short	(.L_66 - .L_65)
.L_65:
        /*3ff8*/ 	.word	0x00000008
.L_66:


//--------------------- .nv.compat                --------------------------
	.section	.nv.compat,"",@"SHT_CUDA_COMPAT_INFO"
	.align	4
        /*0000*/ 	.byte	0x02, 0x02, 0x02, 0x00, 0x02, 0x05, 0x05, 0x00, 0x02, 0x03, 0x00, 0x00, 0x02, 0x06, 0x01, 0x00


//--------------------- .nv.callgraph             --------------------------
	.section	.nv.callgraph,"",@"SHT_CUDA_CALLGRAPH"
	.align	4
	.sectionentsize	8
	.align		4
        /*0000*/ 	.word	0x00000000
	.align		4
        /*0004*/ 	.word	0xffffffff
	.align		4
        /*0008*/ 	.word	0x00000000
	.align		4
        /*000c*/ 	.word	0xfffffffe
	.align		4
        /*0010*/ 	.word	0x00000000
	.align		4
        /*0014*/ 	.word	0xfffffffd
	.align		4
        /*0018*/ 	.word	0x00000000
	.align		4
        /*001c*/ 	.word	0xfffffffc


//--------------------- .text.matmul_kernel       --------------------------
	.section	.text.matmul_kernel,"ax",@progbits
	.align	128
        .global         matmul_kernel
        .type           matmul_kernel,@function
        .size           matmul_kernel,(.L_x_20 - matmul_kernel)
        .other          matmul_kernel,@"STO_CUDA_ENTRY STV_DEFAULT"
matmul_kernel:
.text.matmul_kernel:
[----:B------:R-:W0:Y:S01]  /*0000*/  LDC R1, c[0x0][0x37c] ;  /* 0x0000df00ff017b82 */ /* 0x000e220000000800 */
[----:B------:R-:W1:Y:S01]  /*0010*/  S2R R0, SR_TID.X ;  /* 0x0000000000007919 */ /* 0x000e620000002100 */
[----:B0-----:R-:W-:Y:S01]  /*0020*/  VIADD R1, R1, 0xfffff8a8 ;  /* 0xfffff8a801017836 */ /* 0x001fe20000000000 */
[----:B-1----:R-:W-:-:S13]  /*0030*/  ISETP.GE.U32.AND P0, PT, R0, 0x20, PT ;  /* 0x000000200000780c */ /* 0x002fda0003f06070 */
[----:B------:R-:W-:Y:S02]  /*0040*/  VOTEU.ANY UP0, P0 ;  /* 0x0000000000ff7886 */ /* 0x000fe40000000100 */
[----:B------:R-:W-:Y:S05]  /*0050*/  BRA.U UP0, `(.L_x_0) ;  /* 0x0000000100b87547 */ /* 0x000fea000b800000 */
[----:B------:R-:W0:Y:S01]  /*0060*/  S2UR UR6, SR_CgaCtaId ;  /* 0x00000000000679c3 */ /* 0x000e220000008800 */
[----:B------:R-:W-:Y:S01]  /*0070*/  NOP ;  /* 0x0000000000007918 */ /* 0x000fe20000000000 */
[----:B------:R-:W-:Y:S02]  /*0080*/  UMOV UR4, 0x40 ;  /* 0x0000004000047882 */ /* 0x000fe40000000000 */
[----:B0-----:R-:W-:-:S09]  /*0090*/  ULEA UR4, UR6, UR4, 0x18 ;  /* 0x0000000406047291 */ /* 0x001fd2000f8ec0ff */
[----:B------:R-:W0:Y:S01]  /*00a0*/  LDS.U8 R0, [UR4] ;  /* 0x00000004ff007984 */ /* 0x000e220008000000 */
[----:B------:R-:W-:Y:S02]  /*00b0*/  UMOV UR4, 0x400 ;  /* 0x0000040000047882 */ /* 0x000fe40000000000 */
[----:B------:R-:W-:Y:S01]  /*00c0*/  ULEA UR4, UR6, UR4, 0x18 ;  /* 0x0000000406047291 */ /* 0x000fe2000f8ec0ff */
[----:B0-----:R-:W-:-:S13]  /*00d0*/  ISETP.NE.AND P0, PT, R0, RZ, PT ;  /* 0x000000ff0000720c */ /* 0x001fda0003f05270 */
[----:B------:R-:W-:Y:S05]  /*00e0*/  @P0 BRA `(.L_x_1) ;  /* 0x00000000007c0947 */ /* 0x000fea0003800000 */
[----:B------:R-:W-:-:S13]  /*00f0*/  ELECT P0, URZ, PT ;  /* 0x0000000000ff782f */ /* 0x000fda0003800000 */
[----:B------:R-:W-:Y:S05]  /*0100*/  @!P0 BRA `(.L_x_2) ;  /* 0x0000000000848947 */ /* 0x000fea0003800000 */
[----:B------:R-:W-:Y:S01]  /*0110*/  UMOV UR5, 0x4 ;  /* 0x0000000400057882 */ /* 0x000fe20000000000 */
[----:B------:R-:W-:Y:S02]  /*0120*/  IMAD.MOV.U32 R4, RZ, RZ, 0x1 ;  /* 0x00000001ff047424 */ /* 0x000fe400078e00ff */
[----:B------:R-:W-:Y:S02]  /*0130*/  IMAD.MOV.U32 R5, RZ, RZ, 0xf ;  /* 0x0000000fff057424 */ /* 0x000fe400078e00ff */
[----:B------:R-:W-:Y:S04]  /*0140*/  DEPBAR.LE SB0, 0x36 ;  /* 0x00008d800000791a */ /* 0x000fe80000000000 */
[----:B------:R-:W0:Y:S02]  /*0150*/  UTCATOMSWS.FIND_AND_SET.ALIGN UP1, UR5, UR5 ;  /* 0x00000005000575e3 */ /* 0x000e240008020800 */
[----:B0-----:R-:W-:-:S04]  /*0160*/  PLOP3.LUT P0, PT, PT, PT, UP1, 0x80, 0x8 ;  /* 0x000000000008781c */ /* 0x001fc80003f0f018 */
[----:B------:R-:W-:-:S04]  /*0170*/  SEL R0, RZ, 0xffffffff, !P0 ;  /* 0xffffffffff007807 */ /* 0x000fc80004000000 */
[----:B------:R-:W-:Y:S01]  /*0180*/  ISETP.NE.AND P0, PT, R0, RZ, PT ;  /* 0x000000ff0000720c */ /* 0x000fe20003f05270 */
[----:B------:R-:W-:-:S12]  /*0190*/  IMAD.U32 R0, RZ, RZ, UR5 ;  /* 0x00000005ff007e24 */ /* 0x000fd8000f8e00ff */
[----:B------:R-:W-:Y:S05]  /*01a0*/  @P0 BRA `(.L_x_3) ;  /* 0x0000000000240947 */ /* 0x000fea0003800000 */
.L_x_4:
[----:B------:R-:W-:Y:S05]  /*01b0*/  NANOSLEEP 0x64 ;  /* 0x000000640000795d */ /* 0x000fea0003800000 */
[----:B------:R-:W-:-:S05]  /*01c0*/  UMOV UR5, 0x4 ;  /* 0x0000000400057882 */ /* 0x000fca0000000000 */
[----:B------:R-:W-:Y:S04]  /*01d0*/  DEPBAR.LE SB0, 0x36 ;  /* 0x00008d800000791a */ /* 0x000fe80000000000 */
[----:B------:R-:W0:Y:S02]  /*01e0*/  UTCATOMSWS.FIND_AND_SET.ALIGN UP1, UR5, UR5 ;  /* 0x00000005000575e3 */ /* 0x000e240008020800 */
[----:B0-----:R-:W-:-:S04]  /*01f0*/  PLOP3.LUT P0, PT, PT, PT, UP1, 0x80, 0x8 ;  /* 0x000000000008781c */ /* 0x001fc80003f0f018 */
[----:B------:R-:W-:-:S04]  /*0200*/  SEL R0, RZ, 0xffffffff, !P0 ;  /* 0xffffffffff007807 */ /* 0x000fc80004000000 */
[----:B------:R-:W-:Y:S01]  /*0210*/  ISETP.NE.AND P0, PT, R0, RZ, PT ;  /* 0x000000ff0000720c */ /* 0x000fe20003f05270 */
[----:B------:R-:W-:-:S12]  /*0220*/  IMAD.U32 R0, RZ, RZ, UR5 ;  /* 0x00000005ff007e24 */ /* 0x000fd8000f8e00ff */
[----:B------:R-:W-:Y:S05]  /*0230*/  @!P0 BRA `(.L_x_4) ;  /* 0xfffffffc00dc8947 */ /* 0x000fea000383ffff */
.L_x_3:
[C---:B------:R-:W-:Y:S01]  /*0240*/  VIADD R3, R0.reuse, 0x10 ;  /* 0x0000001000037836 */ /* 0x040fe20000000000 */
[----:B------:R-:W-:Y:S01]  /*0250*/  UMOV UR5, 0x50 ;  /* 0x0000005000057882 */ /* 0x000fe20000000000 */
[----:B------:R-:W-:Y:S01]  /*0260*/  SHF.L.U32 R2, R5, R0, RZ ;  /* 0x0000000005027219 */ /* 0x000fe200000006ff */
[----:B------:R-:W-:Y:S01]  /*0270*/  ULEA UR5, UR6, UR5, 0x18 ;  /* 0x0000000506057291 */ /* 0x000fe2000f8ec0ff */
[----:B------:R-:W-:Y:S01]  /*0280*/  IMAD.SHL.U32 R0, R0, 0x20, RZ ;  /* 0x0000002000007824 */ /* 0x000fe200078e00ff */
[----:B------:R-:W-:-:S04]  /*0290*/  SHF.L.U32 R3, R4, R3, RZ ;  /* 0x0000000304037219 */ /* 0x000fc800000006ff */
[----:B------:R-:W-:-:S05]  /*02a0*/  LOP3.LUT R2, R3, R2, RZ, 0xfc, !PT ;  /* 0x0000000203027212 */ /* 0x000fca00078efcff */
[----:B------:R0:W-:Y:S04]  /*02b0*/  ATOMS.OR RZ, [UR5], R2 ;  /* 0x00000002ffff798c */ /* 0x0001e8000b000005 */
[----:B------:R0:W-:Y:S01]  /*02c0*/  STS [UR4], R0 ;  /* 0x00000000ff007988 */ /* 0x0001e20008000804 */
[----:B------:R-:W-:Y:S05]  /*02d0*/  BRA `(.L_x_2) ;  /* 0x0000000000107947 */ /* 0x000fea0003800000 */
.L_x_1:
[----:B------:R-:W-:Y:S01]  /*02e0*/  IMAD.MOV.U32 R0, RZ, RZ, -0x1 ;  /* 0xffffffffff007424 */ /* 0x000fe200078e00ff */
[----:B------:R-:W-:-:S04]  /*02f0*/  MOV R2, 0x320 ;  /* 0x0000032000027802 */ /* 0x000fc80000000f00 */
[----:B------:R0:W-:Y:S03]  /*0300*/  STS [UR4], R0 ;  /* 0x00000000ff007988 */ /* 0x0001e60008000804 */
[----:B0-----:R-:W-:Y:S05]  /*0310*/  CALL.REL.NOINC `($__internal_1_$__cuda_sm10x_tcgen05_guardrail_trap_phase_invalid_during_alloc) ;  /* 0x000001f400f87944 */ /* 0x001fea0003c00000 */
.L_x_2:
[----:B------:R-:W-:Y:S05]  /*0320*/  WARPSYNC.ALL ;  /* 0x0000000000007948 */ /* 0x000fea0003800000 */
[----:B------:R-:W-:Y:S01]  /*0330*/  NOP ;  /* 0x0000000000007918 */ /* 0x000fe20000000000 */
.L_x_0:
[----:B------:R-:W1:Y:S01]  /*0340*/  LDC.64 R6, c[0x0][0x398] ;  /* 0x0000e600ff067b82 */ /* 0x000e620000000a00 */
[----:B------:R-:W2:Y:S01]  /*0350*/  S2R R5, SR_CTAID.X ;  /* 0x0000000000057919 */ /* 0x000ea20000002500 */
[----:B------:R-:W-:Y:S01]  /*0360*/  UMOV UR10, 0x400 ;  /* 0x00000400000a7882 */ /* 0x000fe20000000000 */
[----:B------:R-:W3:Y:S01]  /*0370*/  LDCU UR15, c[0x0][0x3a0] ;  /* 0x00007400ff0f77ac */ /* 0x000ee20008000800 */
[----:B------:R-:W-:Y:S01]  /*0380*/  PRMT R14, RZ, 0x7610, R14 ;  /* 0x00007610ff0e7816 */ /* 0x000fe2000000000e */
[----:B------:R-:W4:Y:S01]  /*0390*/  S2R R49, SR_TID.X ;  /* 0x0000000000317919 */ /* 0x000f220000002100 */
[----:B------:R-:W-:Y:S01]  /*03a0*/  PRMT R18, RZ, 0x7610, R18 ;  /* 0x00007610ff127816 */ /* 0x000fe20000000012 */
[----:B------:R-:W5:Y:S01]  /*03b0*/  LDCU.64 UR12, c[0x0][0x3a8] ;  /* 0x00007500ff0c77ac */ /* 0x000f620008000a00 */
[----:B------:R-:W0:Y:S01]  /*03c0*/  S2UR UR5, SR_CgaCtaId ;  /* 0x00000000000579c3 */ /* 0x000e220000008800 */
[----:B------:R-:W0:Y:S01]  /*03d0*/  LDCU UR14, c[0x0][0x3a4] ;  /* 0x00007480ff0e77ac */ /* 0x000e220008000800 */
[----:B------:R-:W-:Y:S01]  /*03e0*/  UMOV UR6, 0x1 ;  /* 0x0000000100067882 */ /* 0x000fe20000000000 */
[----:B------:R-:W0:Y:S01]  /*03f0*/  LDCU.64 UR22, c[0x0][0x358] ;  /* 0x00006b00ff1677ac */ /* 0x000e220008000a00 */
[----:B------:R-:W0:Y:S02]  /*0400*/  LDCU.128 UR16, c[0x0][0x380] ;  /* 0x00007000ff1077ac */ /* 0x000e240008000c00 */
[----:B01----:R-:W-:Y:S01]  /*0410*/  VIADD R0, R7, 0x7f ;  /* 0x0000007f07007836 */ /* 0x003fe20000000000 */
[----:B---3--:R-:W-:Y:S01]  /*0420*/  UIADD3 UR25, UPT, UPT, UR15, 0x7f, URZ ;  /* 0x0000007f0f197890 */ /* 0x008fe2000fffe0ff */
[----:B-----5:R-:W-:-:S02]  /*0430*/  IMAD.U32 R32, RZ, RZ, UR12 ;  /* 0x0000000cff207e24 */ /* 0x020fc4000f8e00ff */
[----:B------:R-:W-:Y:S01]  /*0440*/  IMAD.U32 R23, RZ, RZ, UR12 ;  /* 0x0000000cff177e24 */ /* 0x000fe2000f8e00ff */
[----:B------:R-:W-:Y:S01]  /*0450*/  SHF.R.S32.HI R3, RZ, 0x1f, R0 ;  /* 0x0000001fff037819 */ /* 0x000fe20000011400 */
[----:B------:R-:W-:Y:S01]  /*0460*/  UISETP.GT.AND UP1, UPT, UR25, 0x7f, UPT ;  /* 0x0000007f1900788c */ /* 0x000fe2000bf24270 */
[----:B------:R-:W-:Y:S01]  /*0470*/  IMAD.U32 R40, RZ, RZ, UR12 ;  /* 0x0000000cff287e24 */ /* 0x000fe2000f8e00ff */
[----:B------:R-:W-:Y:S01]  /*0480*/  ULEA UR10, UR5, UR10, 0x18 ;  /* 0x0000000a050a7291 */ /* 0x000fe2000f8ec0ff */
[----:B------:R-:W-:Y:S02]  /*0490*/  LEA.HI R3, R3, R0, RZ, 0x7 ;  /* 0x0000000003037211 */ /* 0x000fe400078f38ff */
[----:B--2---:R-:W-:Y:S01]  /*04a0*/  IABS R10, R5 ;  /* 0x00000005000a7213 */ /* 0x004fe20000000000 */
[----:B------:R-:W-:Y:S01]  /*04b0*/  UIADD3 UR8, UPT, UPT, UR10, 0xc000, URZ ;  /* 0x0000c0000a087890 */ /* 0x000fe2000fffe0ff */
[----:B------:R-:W-:-:S05]  /*04c0*/  SHF.R.S32.HI R3, RZ, 0x7, R3 ;  /* 0x00000007ff037819 */ /* 0x000fca0000011403 */
[----:B------:R-:W-:-:S05]  /*04d0*/  IMAD.SHL.U32 R4, R3, 0x4, RZ ;  /* 0x0000000403047824 */ /* 0x000fca00078e00ff */
[-C--:B------:R-:W-:Y:S02]  /*04e0*/  IABS R9, R4.reuse ;  /* 0x0000000400097213 */ /* 0x080fe40000000000 */
[----:B------:R-:W-:Y:S02]  /*04f0*/  IABS R12, R4 ;  /* 0x00000004000c7213 */ /* 0x000fe40000000000 */
[----:B------:R-:W0:Y:S08]  /*0500*/  I2F.RP R0, R9 ;  /* 0x0000000900007306 */ /* 0x000e300000209400 */
[----:B0-----:R-:W0:Y:S02]  /*0510*/  MUFU.RCP R0, R0 ;  /* 0x0000000000007308 */ /* 0x001e240000001000 */
[----:B0-----:R-:W-:-:S02]  /*0520*/  VIADD R2, R0, 0xffffffe ;  /* 0x0ffffffe00027836 */ /* 0x001fc40000000000 */
[----:B------:R-:W-:-:S04]  /*0530*/  IMAD.MOV R0, RZ, RZ, -R12 ;  /* 0x000000ffff007224 */ /* 0x000fc800078e0a0c */
[----:B------:R0:W1:Y:S02]  /*0540*/  F2I.FTZ.U32.TRUNC.NTZ R3, R2 ;  /* 0x0000000200037305 */ /* 0x000064000021f000 */
[----:B0-----:R-:W-:Y:S02]  /*0550*/  IMAD.MOV.U32 R2, RZ, RZ, RZ ;  /* 0x000000ffff027224 */ /* 0x001fe400078e00ff */
[----:B-1----:R-:W-:-:S04]  /*0560*/  IMAD.MOV R8, RZ, RZ, -R3 ;  /* 0x000000ffff087224 */ /* 0x002fc800078e0a03 */
[----:B------:R-:W-:Y:S02]  /*0570*/  IMAD R11, R8, R9, RZ ;  /* 0x00000009080b7224 */ /* 0x000fe400078e02ff */
[----:B------:R-:W-:Y:S02]  /*0580*/  IMAD.MOV.U32 R8, RZ, RZ, R10 ;  /* 0x000000ffff087224 */ /* 0x000fe400078e000a */
[----:B------:R-:W-:-:S06]  /*0590*/  IMAD.HI.U32 R3, R3, R11, R2 ;  /* 0x0000000b03037227 */ /* 0x000fcc00078e0002 */
[----:B------:R-:W-:-:S04]  /*05a0*/  IMAD.HI.U32 R3, R3, R8, RZ ;  /* 0x0000000803037227 */ /* 0x000fc800078e00ff */
[----:B------:R-:W-:Y:S01]  /*05b0*/  IMAD R0, R3, R0, R8 ;  /* 0x0000000003007224 */ /* 0x000fe200078e0208 */
[----:B------:R-:W-:Y:S04]  /*05c0*/  BAR.SYNC.DEFER_BLOCKING 0x0 ;  /* 0x0000000000007b1d */ /* 0x000fe80000010000 */
[----:B------:R-:W-:-:S13]  /*05d0*/  ISETP.GT.U32.AND P1, PT, R9, R0, PT ;  /* 0x000000000900720c */ /* 0x000fda0003f24070 */
[----:B------:R-:W-:Y:S02]  /*05e0*/  @!P1 IMAD.IADD R0, R0, 0x1, -R9 ;  /* 0x0000000100009824 */ /* 0x000fe400078e0a09 */
[----:B------:R-:W-:Y:S01]  /*05f0*/  @!P1 VIADD R3, R3, 0x1 ;  /* 0x0000000103039836 */ /* 0x000fe20000000000 */
[----:B------:R-:W-:Y:S02]  /*0600*/  ISETP.NE.AND P1, PT, R4, RZ, PT ;  /* 0x000000ff0400720c */ /* 0x000fe40003f25270 */
[----:B------:R-:W-:Y:S02]  /*0610*/  ISETP.GE.U32.AND P0, PT, R0, R9, PT ;  /* 0x000000090000720c */ /* 0x000fe40003f06070 */
[----:B------:R-:W-:-:S04]  /*0620*/  LOP3.LUT R0, R5, R4, RZ, 0x3c, !PT ;  /* 0x0000000405007212 */ /* 0x000fc800078e3cff */
[----:B------:R-:W-:Y:S01]  /*0630*/  ISETP.GE.AND P2, PT, R0, RZ, PT ;  /* 0x000000ff0000720c */ /* 0x000fe20003f46270 */
[----:B------:R-:W-:-:S06]  /*0640*/  VIADD R0, R6, 0x3f ;  /* 0x0000003f06007836 */ /* 0x000fcc0000000000 */
[----:B------:R-:W-:-:S04]  /*0650*/  @P0 VIADD R3, R3, 0x1 ;  /* 0x0000000103030836 */ /* 0x000fc80000000000 */
[----:B------:R-:W-:Y:S01]  /*0660*/  IMAD.MOV.U32 R2, RZ, RZ, R3 ;  /* 0x000000ffff027224 */ /* 0x000fe200078e0003 */
[----:B------:R-:W-:-:S03]  /*0670*/  SHF.R.S32.HI R3, RZ, 0x1f, R0 ;  /* 0x0000001fff037819 */ /* 0x000fc60000011400 */
[----:B------:R-:W-:Y:S01]  /*0680*/  @!P2 IMAD.MOV R2, RZ, RZ, -R2 ;  /* 0x000000ffff02a224 */ /* 0x000fe200078e0a02 */
[----:B------:R-:W-:Y:S02]  /*0690*/  @!P1 LOP3.LUT R2, RZ, R4, RZ, 0x33, !PT ;  /* 0x00000004ff029212 */ /* 0x000fe400078e33ff */
[----:B------:R-:W-:-:S03]  /*06a0*/  LEA.HI R3, R3, R0, RZ, 0x6 ;  /* 0x0000000003037211 */ /* 0x000fc600078f30ff */
[----:B------:R-:W-:Y:S02]  /*06b0*/  IMAD.SHL.U32 R10, R2, 0x4, RZ ;  /* 0x00000004020a7824 */ /* 0x000fe400078e00ff */
[----:B------:R-:W-:-:S03]  /*06c0*/  IMAD.MOV R2, RZ, RZ, -R2 ;  /* 0x000000ffff027224 */ /* 0x000fc600078e0a02 */
[----:B------:R-:W-:Y:S01]  /*06d0*/  LEA.HI.SX32 R3, R3, -R10, 0x1a ;  /* 0x8000000a03037211 */ /* 0x000fe200078fd2ff */
[----:B------:R-:W-:-:S03]  /*06e0*/  IMAD R12, R4, R2, R5 ;  /* 0x00000002040c7224 */ /* 0x000fc600078e0205 */
[----:B------:R-:W-:Y:S02]  /*06f0*/  VIMNMX R13, PT, PT, R3, 0x4, PT ;  /* 0x00000004030d7848 */ /* 0x000fe40003fe0100 */
[----:B------:R-:W-:Y:S02]  /*0700*/  IABS R11, R12 ;  /* 0x0000000c000b7213 */ /* 0x000fe40000000000 */
[-C--:B------:R-:W-:Y:S02]  /*0710*/  IABS R9, R13.reuse ;  /* 0x0000000d00097213 */ /* 0x080fe40000000000 */
[----:B------:R-:W-:Y:S02]  /*0720*/  IABS R4, R13 ;  /* 0x0000000d00047213 */ /* 0x000fe40000000000 */
[----:B------:R-:W0:Y:S08]  /*0730*/  I2F.RP R0, R9 ;  /* 0x0000000900007306 */ /* 0x000e300000209400 */
[----:B0-----:R-:W0:Y:S02]  /*0740*/  MUFU.RCP R0, R0 ;  /* 0x0000000000007308 */ /* 0x001e240000001000 */
[----:B0-----:R-:W-:-:S02]  /*0750*/  VIADD R3, R0, 0xffffffe ;  /* 0x0ffffffe00037836 */ /* 0x001fc40000000000 */
[----:B------:R-:W-:-:S04]  /*0760*/  IMAD.MOV R0, RZ, RZ, -R4 ;  /* 0x000000ffff007224 */ /* 0x000fc800078e0a04 */
[----:B------:R-:W0:Y:S02]  /*0770*/  F2I.FTZ.U32.TRUNC.NTZ R3, R3 ;  /* 0x0000000300037305 */ /* 0x000e24000021f000 */
[----:B0-----:R-:W-:-:S04]  /*0780*/  IMAD.MOV R8, RZ, RZ, -R3 ;  /* 0x000000ffff087224 */ /* 0x001fc800078e0a03 */
[----:B------:R-:W-:-:S04]  /*0790*/  IMAD.MOV.U32 R2, RZ, RZ, R8 ;  /* 0x000000ffff027224 */ /* 0x000fc800078e0008 */
[----:B------:R-:W-:Y:S02]  /*07a0*/  IMAD R5, R2, R9, RZ ;  /* 0x0000000902057224 */ /* 0x000fe400078e02ff */
[----:B------:R-:W-:-:S04]  /*07b0*/  IMAD.MOV.U32 R2, RZ, RZ, RZ ;  /* 0x000000ffff027224 */ /* 0x000fc800078e00ff */
[----:B------:R-:W-:Y:S01]  /*07c0*/  IMAD.HI.U32 R2, R3, R5, R2 ;  /* 0x0000000503027227 */ /* 0x000fe200078e0002 */
[----:B------:R-:W-:Y:S02]  /*07d0*/  IABS R3, R6 ;  /* 0x0000000600037213 */ /* 0x000fe40000000000 */
[----:B----4-:R-:W-:-:S03]  /*07e0*/  LOP3.LUT R5, R49, 0x3f, RZ, 0xc0, !PT ;  /* 0x0000003f31057812 */ /* 0x010fc600078ec0ff */
[----:B------:R-:W-:-:S04]  /*07f0*/  IMAD.HI.U32 R2, R2, R11, RZ ;  /* 0x0000000b02027227 */ /* 0x000fc800078e00ff */
[----:B------:R-:W-:Y:S02]  /*0800*/  IMAD R0, R2, R0, R11 ;  /* 0x0000000002007224 */ /* 0x000fe400078e020b */
[----:B------:R-:W-:-:S03]  /*0810*/  IMAD.MOV.U32 R11, RZ, RZ, R3 ;  /* 0x000000ffff0b7224 */ /* 0x000fc600078e0003 */
[----:B------:R-:W-:Y:S01]  /*0820*/  ISETP.GT.U32.AND P1, PT, R9, R0, PT ;  /* 0x000000000900720c */ /* 0x000fe20003f24070 */
[----:B------:R-:W0:-:S12]  /*0830*/  I2F.RP R4, R11 ;  /* 0x0000000b00047306 */ /* 0x000e180000209400 */
[----:B------:R-:W-:Y:S02]  /*0840*/  @!P1 IMAD.IADD R0, R0, 0x1, -R9 ;  /* 0x0000000100009824 */ /* 0x000fe400078e0a09 */
[----:B------:R-:W-:Y:S01]  /*0850*/  @!P1 VIADD R2, R2, 0x1 ;  /* 0x0000000102029836 */ /* 0x000fe20000000000 */
[----:B0-----:R-:W0:Y:S01]  /*0860*/  MUFU.RCP R4, R4 ;  /* 0x0000000400047308 */ /* 0x001e220000001000 */
[----:B------:R-:W-:Y:S02]  /*0870*/  ISETP.NE.AND P1, PT, R13, RZ, PT ;  /* 0x000000ff0d00720c */ /* 0x000fe40003f25270 */
[----:B------:R-:W-:Y:S02]  /*0880*/  ISETP.GE.U32.AND P0, PT, R0, R9, PT ;  /* 0x000000090000720c */ /* 0x000fe40003f06070 */
[----:B------:R-:W-:-:S04]  /*0890*/  LOP3.LUT R0, R12, R13, RZ, 0x3c, !PT ;  /* 0x0000000d0c007212 */ /* 0x000fc800078e3cff */
[----:B------:R-:W-:-:S07]  /*08a0*/  ISETP.GE.AND P2, PT, R0, RZ, PT ;  /* 0x000000ff0000720c */ /* 0x000fce0003f46270 */
[----:B------:R-:W-:-:S04]  /*08b0*/  @P0 VIADD R2, R2, 0x1 ;  /* 0x0000000102020836 */ /* 0x000fc80000000000 */
[----:B------:R-:W-:Y:S02]  /*08c0*/  IMAD.MOV.U32 R9, RZ, RZ, R2 ;  /* 0x000000ffff097224 */ /* 0x000fe400078e0002 */
[----:B0-----:R-:W-:Y:S01]  /*08d0*/  VIADD R2, R4, 0xffffffe ;  /* 0x0ffffffe04027836 */ /* 0x001fe20000000000 */
[----:B------:R-:W-:Y:S01]  /*08e0*/  IABS R4, R7 ;  /* 0x0000000700047213 */ /* 0x000fe20000000000 */
[----:B------:R-:W-:Y:S01]  /*08f0*/  @!P2 IMAD.MOV R9, RZ, RZ, -R9 ;  /* 0x000000ffff09a224 */ /* 0x000fe200078e0a09 */
[----:B------:R-:W-:Y:S01]  /*0900*/  @!P1 LOP3.LUT R9, RZ, R13, RZ, 0x33, !PT ;  /* 0x0000000dff099212 */ /* 0x000fe200078e33ff */
[----:B------:R0:W1:Y:S01]  /*0910*/  F2I.FTZ.U32.TRUNC.NTZ R3, R2 ;  /* 0x0000000200037305 */ /* 0x000062000021f000 */
[----:B------:R-:W-:-:S03]  /*0920*/  ISETP.NE.AND P1, PT, R6, RZ, PT ;  /* 0x000000ff0600720c */ /* 0x000fc60003f25270 */
[----:B------:R-:W-:-:S04]  /*0930*/  IMAD.MOV R0, RZ, RZ, -R9 ;  /* 0x000000ffff007224 */ /* 0x000fc800078e0a09 */
[----:B------:R-:W2:Y:S01]  /*0940*/  I2F.RP R8, R4 ;  /* 0x0000000400087306 */ /* 0x000ea20000209400 */
[----:B------:R-:W-:Y:S02]  /*0950*/  IMAD R0, R13, R0, R12 ;  /* 0x000000000d007224 */ /* 0x000fe400078e020c */
[----:B0-----:R-:W-:Y:S01]  /*0960*/  IMAD.MOV.U32 R2, RZ, RZ, RZ ;  /* 0x000000ffff027224 */ /* 0x001fe200078e00ff */
[----:B------:R-:W0:Y:S01]  /*0970*/  LDS R13, [UR10] ;  /* 0x0000000aff0d7984 */ /* 0x000e220008000800 */
[----:B------:R-:W-:Y:S02]  /*0980*/  IMAD.IADD R0, R10, 0x1, R0 ;  /* 0x000000010a007824 */ /* 0x000fe400078e0200 */
[----:B-1----:R-:W-:Y:S02]  /*0990*/  IMAD.MOV R12, RZ, RZ, -R3 ;  /* 0x000000ffff0c7224 */ /* 0x002fe400078e0a03 */
[----:B------:R-:W-:Y:S02]  /*09a0*/  IMAD R15, R0, 0x40, R5 ;  /* 0x00000040000f7824 */ /* 0x000fe400078e0205 */
[----:B------:R-:W-:-:S03]  /*09b0*/  IMAD.MOV.U32 R10, RZ, RZ, R12 ;  /* 0x000000ffff0a7224 */ /* 0x000fc600078e000c */
[----:B------:R-:W-:Y:S01]  /*09c0*/  IABS R0, R15 ;  /* 0x0000000f00007213 */ /* 0x000fe20000000000 */
[----:B--2---:R-:W1:Y:S01]  /*09d0*/  MUFU.RCP R8, R8 ;  /* 0x0000000800087308 */ /* 0x004e620000001000 */
[----:B------:R-:W-:Y:S01]  /*09e0*/  IMAD R5, R10, R11, RZ ;  /* 0x0000000b0a057224 */ /* 0x000fe200078e02ff */
[----:B------:R2:W-:Y:S01]  /*09f0*/  STL [R1+0x718], R15 ;  /* 0x0007180f01007387 */ /* 0x0005e20000100800 */
[----:B------:R-:W-:Y:S02]  /*0a00*/  BAR.SYNC.DEFER_BLOCKING 0x0 ;  /* 0x0000000000007b1d */ /* 0x000fe40000010000 */
[----:B------:R-:W-:Y:S01]  /*0a10*/  IMAD.HI.U32 R2, R3, R5, R2 ;  /* 0x0000000503027227 */ /* 0x000fe200078e0002 */
[----:B------:R-:W-:Y:S02]  /*0a20*/  ISETP.GE.AND P3, PT, R15, RZ, PT ;  /* 0x000000ff0f00720c */ /* 0x000fe40003f66270 */
[----:B--2---:R-:W-:-:S03]  /*0a30*/  LOP3.LUT R15, R49, 0x7f, RZ, 0xc0, !PT ;  /* 0x0000007f310f7812 */ /* 0x004fc600078ec0ff */
[----:B------:R-:W-:Y:S01]  /*0a40*/  IMAD.HI.U32 R2, R2, R0, RZ ;  /* 0x0000000002027227 */ /* 0x000fe200078e00ff */
[----:B------:R2:W-:Y:S03]  /*0a50*/  STL.S16 [R1+0x1d8], R14 ;  /* 0x0001d80e01007387 */ /* 0x0005e60000100600 */
[----:B------:R-:W-:Y:S01]  /*0a60*/  IMAD.MOV R3, RZ, RZ, -R2 ;  /* 0x000000ffff037224 */ /* 0x000fe200078e0a02 */
[----:B------:R2:W-:Y:S01]  /*0a70*/  STL.S16 [R1+0x1e0], R18 ;  /* 0x0001e01201007387 */ /* 0x0005e20000100600 */
[----:B-1----:R-:W-:Y:S02]  /*0a80*/  VIADD R2, R8, 0xffffffe ;  /* 0x0ffffffe08027836 */ /* 0x002fe40000000000 */
[----:B------:R-:W-:Y:S01]  /*0a90*/  IMAD R8, R11, R3, R0 ;  /* 0x000000030b087224 */ /* 0x000fe200078e0200 */
[----:B------:R-:W-:Y:S01]  /*0aa0*/  SHF.R.U32.HI R0, RZ, 0x5, R49 ;  /* 0x00000005ff007819 */ /* 0x000fe20000011631 */
[----:B------:R1:W3:Y:S03]  /*0ab0*/  F2I.FTZ.U32.TRUNC.NTZ R3, R2 ;  /* 0x0000000200037305 */ /* 0x0002e6000021f000 */
[----:B------:R-:W-:Y:S01]  /*0ac0*/  R2UR UR9, R0 ;  /* 0x00000000000972ca */ /* 0x000fe200000e0000 */
[----:B------:R-:W-:Y:S01]  /*0ad0*/  IMAD.SHL.U32 R0, R9, 0x80, RZ ;  /* 0x0000008009007824 */ /* 0x000fe200078e00ff */
[----:B------:R-:W-:-:S02]  /*0ae0*/  ISETP.GT.U32.AND P0, PT, R11, R8, PT ;  /* 0x000000080b00720c */ /* 0x000fc40003f04070 */
[----:B------:R-:W-:Y:S01]  /*0af0*/  SHF.R.U32.HI R9, RZ, 0x6, R49 ;  /* 0x00000006ff097819 */ /* 0x000fe20000011631 */
[----:B------:R-:W-:Y:S01]  /*0b00*/  VIADD R12, R0, 0x7f ;  /* 0x0000007f000c7836 */ /* 0x000fe20000000000 */
[----:B0-----:R-:W-:Y:S01]  /*0b10*/  R2UR UR7, R13 ;  /* 0x000000000d0772ca */ /* 0x001fe200000e0000 */
[----:B-1----:R-:W-:Y:S01]  /*0b20*/  IMAD.MOV.U32 R2, RZ, RZ, RZ ;  /* 0x000000ffff027224 */ /* 0x002fe200078e00ff */
[----:B------:R-:W-:Y:S01]  /*0b30*/  SGXT.U32 R9, R9, 0x1 ;  /* 0x000000010909781a */ /* 0x000fe20000000000 */
[----:B------:R-:W-:Y:S01]  /*0b40*/  IMAD.U32 R13, RZ, RZ, UR12 ;  /* 0x0000000cff0d7e24 */ /* 0x000fe2000f8e00ff */
[----:B------:R-:W-:Y:S01]  /*0b50*/  IABS R10, R12 ;  /* 0x0000000c000a7213 */ /* 0x000fe20000000000 */
[----:B---3--:R-:W-:Y:S02]  /*0b60*/  IMAD.MOV R5, RZ, RZ, -R3 ;  /* 0x000000ffff057224 */ /* 0x008fe400078e0a03 */
[----:B------:R-:W-:Y:S02]  /*0b70*/  USHF.L.U32 UR4, UR9, 0x15, URZ ;  /* 0x0000001509047899 */ /* 0x000fe400080006ff */
[----:B------:R-:W-:Y:S01]  /*0b80*/  @!P0 IMAD.IADD R8, R8, 0x1, -R11 ;  /* 0x0000000108088824 */ /* 0x000fe200078e0a0b */
[----:B------:R-:W-:Y:S01]  /*0b90*/  PLOP3.LUT P0, PT, PT, PT, UP1, 0x80, 0x8 ;  /* 0x000000000008781c */ /* 0x000fe20003f0f018 */
[----:B------:R-:W-:Y:S01]  /*0ba0*/  IMAD R5, R5, R4, RZ ;  /* 0x0000000405057224 */ /* 0x000fe200078e02ff */
[----:B------:R-:W-:-:S02]  /*0bb0*/  ULOP3.LUT UR4, UR4, 0x600000, URZ, 0xc0, !UPT ;  /* 0x0060000004047892 */ /* 0x000fc4000f8ec0ff */
[----:B------:R-:W-:Y:S01]  /*0bc0*/  ISETP.GT.U32.AND P2, PT, R11, R8, PT ;  /* 0x000000080b00720c */ /* 0x000fe20003f44070 */
[----:B------:R-:W-:Y:S01]  /*0bd0*/  IMAD.HI.U32 R5, R3, R5, R2 ;  /* 0x0000000503057227 */ /* 0x000fe200078e0002 */
[----:B------:R-:W-:Y:S01]  /*0be0*/  ISETP.LT.AND P0, PT, R9, UR15, P0 ;  /* 0x0000000f09007c0c */ /* 0x000fe20008701270 */
[----:B------:R-:W-:Y:S02]  /*0bf0*/  UIADD3 UR11, UPT, UPT, UR7, UR4, URZ ;  /* 0x00000004070b7290 */ /* 0x000fe4000fffe0ff */
[----:B------:R-:W-:Y:S02]  /*0c00*/  IMAD.MOV.U32 R3, RZ, RZ, R10 ;  /* 0x000000ffff037224 */ /* 0x000fe400078e000a */
[----:B------:R-:W-:Y:S02]  /*0c10*/  IMAD.U32 R10, RZ, RZ, UR12 ;  /* 0x0000000cff0a7e24 */ /* 0x000fe4000f8e00ff */
[----:B------:R-:W-:-:S04]  /*0c20*/  IMAD.HI.U32 R2, R5, R3, RZ ;  /* 0x0000000305027227 */ /* 0x000fc800078e00ff */
[----:B------:R-:W-:Y:S02]  /*0c30*/  IMAD.MOV R2, RZ, RZ, -R2 ;  /* 0x000000ffff027224 */ /* 0x000fe400078e0a02 */
[----:B------:R-:W-:Y:S01]  /*0c40*/  @!P2 IMAD.IADD R8, R8, 0x1, -R11 ;  /* 0x000000010808a824 */ /* 0x000fe200078e0a0b */
[----:B------:R-:W-:Y:S01]  /*0c50*/  ISETP.NE.U32.AND P2, PT, R15, RZ, PT ;  /* 0x000000ff0f00720c */ /* 0x000fe20003f45070 */
[----:B------:R-:W-:Y:S01]  /*0c60*/  IMAD R3, R4, R2, R3 ;  /* 0x0000000204037224 */ /* 0x000fe200078e0203 */
[----:B------:R-:W-:Y:S01]  /*0c70*/  SHF.R.U32.HI R2, RZ, 0x6, R49 ;  /* 0x00000006ff027819 */ /* 0x000fe20000011631 */
[----:B------:R-:W-:Y:S01]  /*0c80*/  @!P3 IMAD.MOV R8, RZ, RZ, -R8 ;  /* 0x000000ffff08b224 */ /* 0x000fe200078e0a08 */
[----:B------:R-:W-:Y:S01]  /*0c90*/  @!P1 LOP3.LUT R8, RZ, R6, RZ, 0x33, !PT ;  /* 0x00000006ff089212 */ /* 0x000fe200078e33ff */
[----:B------:R-:W-:Y:S01]  /*0ca0*/  IMAD.U32 R6, RZ, RZ, UR12 ;  /* 0x0000000cff067e24 */ /* 0x000fe2000f8e00ff */
[----:B------:R-:W-:Y:S01]  /*0cb0*/  SGXT.U32 R2, R2, 0x1 ;  /* 0x000000010202781a */ /* 0x000fe20000000000 */
[----:B------:R-:W-:Y:S01]  /*0cc0*/  IMAD.U32 R15, RZ, RZ, UR12 ;  /* 0x0000000cff0f7e24 */ /* 0x000fe2000f8e00ff */
[----:B------:R-:W-:Y:S01]  /*0cd0*/  ISETP.GE.AND P3, PT, R12, RZ, PT ;  /* 0x000000ff0c00720c */ /* 0x000fe20003f66270 */
[----:B------:R-:W-:Y:S01]  /*0ce0*/  IMAD.U32 R12, RZ, RZ, UR12 ;  /* 0x0000000cff0c7e24 */ /* 0x000fe2000f8e00ff */
[----:B------:R-:W-:Y:S01]  /*0cf0*/  PLOP3.LUT P1, PT, PT, PT, UP1, 0x80, 0x8 ;  /* 0x000000000008781c */ /* 0x000fe20003f2f018 */
[C---:B------:R-:W-:Y:S01]  /*0d00*/  IMAD R9, R2.reuse, UR12, RZ ;  /* 0x0000000c02097c24 */ /* 0x040fe2000f8e02ff */
[----:B------:R-:W-:-:S03]  /*0d10*/  LOP3.LUT R11, R2, 0x8, RZ, 0xfc, !PT ;  /* 0x00000008020b7812 */ /* 0x000fc600078efcff */
[----:B------:R-:W-:-:S04]  /*0d20*/  IMAD R32, R32, 0x2, R9 ;  /* 0x0000000220207824 */ /* 0x000fc800078e0209 */
[----:B------:R-:W-:-:S04]  /*0d30*/  IMAD R23, R23, 0x2, R32 ;  /* 0x0000000217177824 */ /* 0x000fc800078e0220 */
[----:B------:R-:W-:Y:S01]  /*0d40*/  IMAD R41, R6, 0x2, R23 ;  /* 0x0000000206297824 */ /* 0x000fe200078e0217 */
[----:B--2---:R-:W-:Y:S06]  /*0d50*/  BRA.U UP0, `(.L_x_5) ;  /* 0x0000000100187547 */ /* 0x004fec000b800000 */
[----:B------:R-:W-:Y:S01]  /*0d60*/  ELECT P4, URZ, PT ;  /* 0x0000000000ff782f */ /* 0x000fe20003880000 */
[----:B------:R-:W-:Y:S01]  /*0d70*/  IMAD.MOV.U32 R6, RZ, RZ, 0x1 ;  /* 0x00000001ff067424 */ /* 0x000fe200078e00ff */
[----:B------:R-:W-:Y:S01]  /*0d80*/  UMOV UR4, 0x40 ;  /* 0x0000004000047882 */ /* 0x000fe20000000000 */
[----:B------:R-:W-:Y:S01]  /*0d90*/  UVIRTCOUNT.DEALLOC.SMPOOL 0x80 ;  /* 0x000000800000784c */ /* 0x000fe20000000000 */
[----:B------:R-:W-:-:S09]  /*0da0*/  ULEA UR4, UR5, UR4, 0x18 ;  /* 0x0000000405047291 */ /* 0x000fd2000f8ec0ff */
[----:B------:R0:W-:Y:S03]  /*0db0*/  @P4 STS.U8 [UR4], R6 ;  /* 0x00000006ff004988 */ /* 0x0001e60008000004 */
.L_x_5:
[----:B------:R-:W-:Y:S01]  /*0dc0*/  STTM.16dp32bit_t0_t15.x64 tmem[UR11], RZ ;  /* 0x000000ff000079ed */ /* 0x000fe20008b0000b */
[----:B------:R-:W-:Y:S01]  /*0dd0*/  STTM.16dp32bit_t16_t31.x64 tmem[UR11+0x40], RZ ;  /* 0x000040ff000079ed */ /* 0x000fe20008b2000b */
[----:B------:R-:W1:Y:S02]  /*0de0*/  FENCE.VIEW.ASYNC.T ;  /* 0x00000000000073c6 */ /* 0x000e640000000200 */
[----:B-1----:R-:W-:Y:S01]  /*0df0*/  VOTEU.ALL UP2, P2 ;  /* 0x0000000000ff7886 */ /* 0x002fe20001040000 */
[----:B------:R-:W-:Y:S01]  /*0e00*/  VOTEU.ALL UP3, P2 ;  /* 0x0000000000ff7886 */ /* 0x000fe20001060000 */
[----:B0-----:R-:W-:Y:S01]  /*0e10*/  IMAD R6, R8, UR14, RZ ;  /* 0x0000000e08067c24 */ /* 0x001fe2000f8e02ff */
[----:B------:R-:W-:Y:S01]  /*0e20*/  ISETP.LT.AND P1, PT, R11, UR15, P1 ;  /* 0x0000000f0b007c0c */ /* 0x000fe20008f21270 */
[----:B------:R-:W-:Y:S01]  /*0e30*/  IMAD R11, R10, 0x2, R41 ;  /* 0x000000020a0b7824 */ /* 0x000fe200078e0229 */
[----:B------:R-:W-:-:S04]  /*0e40*/  @!UP2 UIADD3 UR4, UPT, UPT, -UR6, 0x100000, URZ ;  /* 0x001000000604a890 */ /* 0x000fc8000fffe1ff */
[----:B------:R-:W-:Y:S02]  /*0e50*/  @!UP2 USHF.L.U32 UR5, UR4, 0xb, URZ ;  /* 0x0000000b0405a899 */ /* 0x000fe400080006ff */
[----:B------:R-:W-:Y:S01]  /*0e60*/  @!UP2 USHF.L.U32 UR4, UR4, 0x1, URZ ;  /* 0x000000010404a899 */ /* 0x000fe200080006ff */
[----:B------:R-:W-:Y:S01]  /*0e70*/  BAR.SYNC.DEFER_BLOCKING 0x0 ;  /* 0x0000000000007b1d */ /* 0x000fe20000010000 */
[----:B------:R-:W-:Y:S01]  /*0e80*/  IADD3 R10, P4, PT, R6, UR16, RZ ;  /* 0x00000010060a7c10 */ /* 0x000fe2000ff9e0ff */
[----:B------:R-:W-:-:S03]  /*0e90*/  IMAD R40, R40, 0x2, R11 ;  /* 0x0000000228287824 */ /* 0x000fc600078e020b */
[----:B------:R-:W-:Y:S01]  /*0ea0*/  LEA.HI.X.SX32 R6, R6, UR17, 0x1, P4 ;  /* 0x0000001106067c11 */ /* 0x000fe2000a0f0eff */
[----:B------:R-:W-:Y:S01]  /*0eb0*/  IMAD R20, R13, 0x2, R40 ;  /* 0x000000020d147824 */ /* 0x000fe200078e0228 */
[-C--:B------:R-:W-:Y:S01]  /*0ec0*/  IADD3 R8, P4, PT, R9, R10.reuse, RZ ;  /* 0x0000000a09087210 */ /* 0x080fe20007f9e0ff */
[----:B------:R-:W-:Y:S01]  /*0ed0*/  IMAD.U32 R42, RZ, RZ, UR12 ;  /* 0x0000000cff2a7e24 */ /* 0x000fe2000f8e00ff */
[----:B------:R-:W-:Y:S01]  /*0ee0*/  IADD3 R19, P5, PT, R11, R10, RZ ;  /* 0x0000000a0b137210 */ /* 0x000fe20007fbe0ff */
[----:B------:R-:W-:Y:S01]  /*0ef0*/  IMAD R13, R15, 0x4, R20 ;  /* 0x000000040f0d7824 */ /* 0x000fe200078e0214 */
[-C--:B------:R-:W-:Y:S01]  /*0f00*/  LEA.HI.X.SX32 R28, R9, R6.reuse, 0x1, P4 ;  /* 0x00000006091c7211 */ /* 0x080fe200020f0eff */
[----:B------:R0:W-:Y:S01]  /*0f10*/  STL [R1+0x24], R8 ;  /* 0x0000240801007387 */ /* 0x0001e20000100800 */
[----:B------:R-:W-:Y:S01]  /*0f20*/  LEA.HI.X.SX32 R27, R11, R6, 0x1, P5 ;  /* 0x000000060b1b7211 */ /* 0x000fe200028f0eff */
[----:B------:R-:W-:Y:S01]  /*0f30*/  IMAD.U32 R38, RZ, RZ, UR12 ;  /* 0x0000000cff267e24 */ /* 0x000fe2000f8e00ff */
[----:B------:R-:W-:Y:S01]  /*0f40*/  PRMT R29, RZ, 0x7610, R29 ;  /* 0x00007610ff1d7816 */ /* 0x000fe2000000001d */
[----:B------:R-:W-:Y:S01]  /*0f50*/  @P0 IMAD.MOV.U32 R9, RZ, RZ, R28 ;  /* 0x000000ffff090224 */ /* 0x000fe200078e001c */
[----:B------:R-:W-:Y:S01]  /*0f60*/  STL [R1+0x44], R19 ;  /* 0x0000441301007387 */ /* 0x000fe20000100800 */
[----:B------:R-:W-:Y:S01]  /*0f70*/  PRMT R17, RZ, 0x7610, R17 ;  /* 0x00007610ff117816 */ /* 0x000fe20000000011 */
[----:B------:R-:W-:Y:S01]  /*0f80*/  IMAD.U32 R36, RZ, RZ, UR12 ;  /* 0x0000000cff247e24 */ /* 0x000fe2000f8e00ff */
[----:B------:R-:W-:Y:S01]  /*0f90*/  PRMT R16, RZ, 0x7610, R16 ;  /* 0x00007610ff107816 */ /* 0x000fe20000000010 */
[----:B------:R-:W-:Y:S01]  /*0fa0*/  STL [R1+0x20], R28 ;  /* 0x0000201c01007387 */ /* 0x000fe20000100800 */
[----:B------:R-:W-:Y:S01]  /*0fb0*/  PRMT R21, RZ, 0x7610, R21 ;  /* 0x00007610ff157816 */ /* 0x000fe20000000015 */
[----:B------:R-:W-:-:S02]  /*0fc0*/  IMAD.U32 R46, RZ, RZ, UR12 ;  /* 0x0000000cff2e7e24 */ /* 0x000fc4000f8e00ff */
[----:B------:R-:W1:Y:S02]  /*0fd0*/  FENCE.VIEW.ASYNC.S ;  /* 0x00000000000073c6 */ /* 0x000e640000000000 */
[----:B-1----:R1:W2:Y:S02]  /*0fe0*/  @!UP3 SYNCS.EXCH.64 URZ, [UR8], UR4 ;  /* 0x0000000408ffb5b2 */ /* 0x0022a40008000100 */
[----:B--2---:R-:W-:Y:S01]  /*0ff0*/  BAR.SYNC.DEFER_BLOCKING 0x0 ;  /* 0x0000000000007b1d */ /* 0x004fe20000010000 */
[----:B------:R-:W-:Y:S01]  /*1000*/  IMAD.U32 R34, RZ, RZ, UR12 ;  /* 0x0000000cff227e24 */ /* 0x000fe2000f8e00ff */
[----:B------:R-:W-:Y:S02]  /*1010*/  PRMT R22, RZ, 0x7610, R22 ;  /* 0x00007610ff167816 */ /* 0x000fe40000000016 */
[----:B------:R-:W-:Y:S01]  /*1020*/  PRMT R25, RZ, 0x7610, R25 ;  /* 0x00007610ff197816 */ /* 0x000fe20000000019 */
[----:B------:R-:W-:Y:S01]  /*1030*/  IMAD.U32 R48, RZ, RZ, UR12 ;  /* 0x0000000cff307e24 */ /* 0x000fe2000f8e00ff */
[----:B------:R-:W-:Y:S01]  /*1040*/  PRMT R24, RZ, 0x7610, R24 ;  /* 0x00007610ff187816 */ /* 0x000fe20000000018 */
[----:B------:R-:W-:Y:S01]  /*1050*/  IMAD.U32 R30, RZ, RZ, UR12 ;  /* 0x0000000cff1e7e24 */ /* 0x000fe2000f8e00ff */
[----:B------:R-:W-:Y:S01]  /*1060*/  PRMT R26, RZ, 0x7610, R26 ;  /* 0x00007610ff1a7816 */ /* 0x000fe2000000001a */
[----:B------:R-:W2:Y:S01]  /*1070*/  LDCU UR14, c[0x0][0x3b0] ;  /* 0x00007600ff0e77ac */ /* 0x000ea20008000800 */
[----:B------:R0:W3:Y:S01]  /*1080*/  @P0 LDG.E.U8 R14, desc[UR22][R8.64] ;  /* 0x00000016080e0981 */ /* 0x0000e2000c1e1100 */
[----:B------:R-:W-:-:S02]  /*1090*/  IMAD R39, R12, 0x2, R13 ;  /* 0x000000020c277824 */ /* 0x000fc400078e020d */
[----:B0-----:R-:W-:Y:S02]  /*10a0*/  @P1 IMAD.MOV.U32 R8, RZ, RZ, R19 ;  /* 0x000000ffff081224 */ /* 0x001fe400078e0013 */
[----:B------:R-:W-:-:S05]  /*10b0*/  @P1 IMAD.MOV.U32 R9, RZ, RZ, R27 ;  /* 0x000000ffff091224 */ /* 0x000fca00078e001b */
[----:B------:R0:W4:Y:S01]  /*10c0*/  @P1 LDG.E.U8 R18, desc[UR22][R8.64] ;  /* 0x0000001608121981 */ /* 0x000122000c1e1100 */
[C---:B------:R-:W-:Y:S01]  /*10d0*/  LOP3.LUT R15, R2.reuse, 0x10, RZ, 0xfc, !PT ;  /* 0x00000010020f7812 */ /* 0x040fe200078efcff */
[----:B------:R-:W-:Y:S01]  /*10e0*/  IMAD.U32 R11, RZ, RZ, UR12 ;  /* 0x0000000cff0b7e24 */ /* 0x000fe2000f8e00ff */
[----:B------:R-:W-:Y:S02]  /*10f0*/  LOP3.LUT R12, R2, 0x18, RZ, 0xfc, !PT ;  /* 0x00000018020c7812 */ /* 0x000fe400078efcff */
[----:B0-----:R-:W-:Y:S01]  /*1100*/  IADD3 R8, P4, PT, R13, R10, RZ ;  /* 0x0000000a0d087210 */ /* 0x001fe20007f9e0ff */
[----:B------:R-:W-:Y:S01]  /*1110*/  IMAD.U32 R9, RZ, RZ, UR12 ;  /* 0x0000000cff097e24 */ /* 0x000fe2000f8e00ff */
[----:B---3--:R0:W-:Y:S01]  /*1120*/  @P0 STL [R1+0x1d8], R14 ;  /* 0x0001d80e01000387 */ /* 0x0081e20000100800 */
[----:B------:R-:W-:-:S03]  /*1130*/  PLOP3.LUT P0, PT, PT, PT, UP1, 0x80, 0x8 ;  /* 0x000000000008781c */ /* 0x000fc60003f0f018 */
[----:B------:R3:W-:Y:S01]  /*1140*/  STL [R1+0x40], R27 ;  /* 0x0000401b01007387 */ /* 0x0007e20000100800 */
[----:B0-----:R-:W-:-:S04]  /*1150*/  IMAD.U32 R14, RZ, RZ, UR12 ;  /* 0x0000000cff0e7e24 */ /* 0x001fc8000f8e00ff */
[----:B------:R-:W-:Y:S01]  /*1160*/  IMAD R19, R14, 0x2, R39 ;  /* 0x000000020e137824 */ /* 0x000fe200078e0227 */
[----:B------:R-:W-:Y:S01]  /*1170*/  ISETP.LT.AND P0, PT, R15, UR15, P0 ;  /* 0x0000000f0f007c0c */ /* 0x000fe20008701270 */
[----:B----4-:R0:W-:Y:S02]  /*1180*/  @P1 STL [R1+0x1e0], R18 ;  /* 0x0001e01201001387 */ /* 0x0101e40000100800 */
[----:B------:R-:W-:Y:S01]  /*1190*/  IMAD R42, R42, 0x2, R19 ;  /* 0x000000022a2a7824 */ /* 0x000fe200078e0213 */
[----:B------:R-:W-:-:S03]  /*11a0*/  PLOP3.LUT P1, PT, PT, PT, UP1, 0x80, 0x8 ;  /* 0x000000000008781c */ /* 0x000fc60003f2f018 */
[----:B------:R-:W-:Y:S01]  /*11b0*/  IMAD R11, R11, 0x2, R42 ;  /* 0x000000020b0b7824 */ /* 0x000fe200078e022a */
[----:B------:R-:W-:Y:S02]  /*11c0*/  ISETP.LT.AND P1, PT, R12, UR15, P1 ;  /* 0x0000000f0c007c0c */ /* 0x000fe40008f21270 */
[----:B------:R-:W-:Y:S01]  /*11d0*/  LEA.HI.X.SX32 R14, R13, R6, 0x1, P4 ;  /* 0x000000060d0e7211 */ /* 0x000fe200020f0eff */
[----:B------:R-:W-:Y:S01]  /*11e0*/  IMAD R38, R38, 0x2, R11 ;  /* 0x0000000226267824 */ /* 0x000fe200078e020b */
[----:B---3--:R-:W-:-:S03]  /*11f0*/  IADD3 R27, P5, PT, R11, R10, RZ ;  /* 0x0000000a0b1b7210 */ /* 0x008fc60007fbe0ff */
[----:B0-----:R-:W-:Y:S01]  /*1200*/  IMAD R18, R9, 0x2, R38 ;  /* 0x0000000209127824 */ /* 0x001fe200078e0226 */
[----:B------:R-:W-:Y:S01]  /*1210*/  LEA.HI.X.SX32 R28, R11, R6, 0x1, P5 ;  /* 0x000000060b1c7211 */ /* 0x000fe200028f0eff */
[----:B------:R-:W-:Y:S01]  /*1220*/  @P0 IMAD.MOV.U32 R9, RZ, RZ, R14 ;  /* 0x000000ffff090224 */ /* 0x000fe200078e000e */
[----:B------:R0:W-:Y:S04]  /*1230*/  STL [R1+0x64], R8 ;  /* 0x0000640801007387 */ /* 0x0001e80000100800 */
[----:B------:R0:W3:Y:S02]  /*1240*/  @P0 LDG.E.U8 R29, desc[UR22][R8.64] ;  /* 0x00000016081d0981 */ /* 0x0000e4000c1e1100 */
[----:B0-----:R-:W-:Y:S02]  /*1250*/  @P1 IMAD.MOV.U32 R8, RZ, RZ, R27 ;  /* 0x000000ffff081224 */ /* 0x001fe400078e001b */
[----:B------:R-:W-:-:S05]  /*1260*/  @P1 IMAD.MOV.U32 R9, RZ, RZ, R28 ;  /* 0x000000ffff091224 */ /* 0x000fca00078e001c */
[----:B------:R0:W4:Y:S01]  /*1270*/  @P1 LDG.E.U8 R17, desc[UR22][R8.64] ;  /* 0x0000001608111981 */ /* 0x000122000c1e1100 */
[----:B------:R-:W-:Y:S02]  /*1280*/  IMAD.U32 R15, RZ, RZ, UR12 ;  /* 0x0000000cff0f7e24 */ /* 0x000fe4000f8e00ff */
[----:B------:R-:W-:Y:S02]  /*1290*/  IMAD.U32 R12, RZ, RZ, UR12 ;  /* 0x0000000cff0c7e24 */ /* 0x000fe4000f8e00ff */
[----:B------:R-:W-:Y:S01]  /*12a0*/  IMAD R13, R15, 0x4, R18 ;  /* 0x000000040f0d7824 */ /* 0x000fe200078e0212 */
[----:B------:R0:W-:Y:S03]  /*12b0*/  STL [R1+0x84], R27 ;  /* 0x0000841b01007387 */ /* 0x0001e60000100800 */
[----:B------:R-:W-:Y:S01]  /*12c0*/  IMAD R37, R12, 0x2, R13 ;  /* 0x000000020c257824 */ /* 0x000fe200078e020d */
[----:B------:R1:W-:Y:S01]  /*12d0*/  STL [R1+0x60], R14 ;  /* 0x0000600e01007387 */ /* 0x0003e20000100800 */
[----:B------:R-:W-:-:S02]  /*12e0*/  PLOP3.LUT P0, PT, PT, PT, UP1, 0x80, 0x8 ;  /* 0x000000000008781c */ /* 0x000fc40003f0f018 */
[----:B0-----:R-:W-:Y:S01]  /*12f0*/  LOP3.LUT R27, R2, 0x20, RZ, 0xfc, !PT ;  /* 0x00000020021b7812 */ /* 0x001fe200078efcff */
[----:B-1----:R-:W-:-:S04]  /*1300*/  IMAD.U32 R14, RZ, RZ, UR12 ;  /* 0x0000000cff0e7e24 */ /* 0x002fc8000f8e00ff */
[----:B------:R-:W-:Y:S01]  /*1310*/  IMAD R15, R14, 0x2, R37 ;  /* 0x000000020e0f7824 */ /* 0x000fe200078e0225 */
[----:B------:R0:W-:Y:S01]  /*1320*/  STL [R1+0x80], R28 ;  /* 0x0000801c01007387 */ /* 0x0001e20000100800 */
[----:B------:R-:W-:Y:S02]  /*1330*/  ISETP.LT.AND P0, PT, R27, UR15, P0 ;  /* 0x0000000f1b007c0c */ /* 0x000fe40008701270 */
[----:B------:R-:W-:Y:S01]  /*1340*/  IMAD R43, R12, 0x2, R15 ;  /* 0x000000020c2b7824 */ /* 0x000fe200078e020f */
[----:B------:R-:W-:Y:S02]  /*1350*/  IADD3 R8, P4, PT, R13, R10, RZ ;  /* 0x0000000a0d087210 */ /* 0x000fe40007f9e0ff */
[----:B------:R-:W-:Y:S01]  /*1360*/  PLOP3.LUT P1, PT, PT, PT, UP1, 0x80, 0x8 ;  /* 0x000000000008781c */ /* 0x000fe20003f2f018 */
[----:B------:R-:W-:Y:S02]  /*1370*/  IMAD R11, R14, 0x2, R43 ;  /* 0x000000020e0b7824 */ /* 0x000fe400078e022b */
[----:B------:R-:W-:-:S02]  /*1380*/  IMAD.U32 R9, RZ, RZ, UR12 ;  /* 0x0000000cff097e24 */ /* 0x000fc4000f8e00ff */
[----:B------:R-:W-:Y:S01]  /*1390*/  IMAD R36, R36, 0x2, R11 ;  /* 0x0000000224247824 */ /* 0x000fe200078e020b */
[----:B------:R-:W-:-:S03]  /*13a0*/  IADD3 R27, P5, PT, R11, R10, RZ ;  /* 0x0000000a0b1b7210 */ /* 0x000fc60007fbe0ff */
[----:B------:R-:W-:Y:S01]  /*13b0*/  IMAD R14, R9, 0x2, R36 ;  /* 0x00000002090e7824 */ /* 0x000fe200078e0224 */
[----:B0-----:R-:W-:Y:S01]  /*13c0*/  LEA.HI.X.SX32 R28, R11, R6, 0x1, P5 ;  /* 0x000000060b1c7211 */ /* 0x001fe200028f0eff */
[----:B----4-:R0:W-:Y:S04]  /*13d0*/  STL [R1+0x21c], R17 ;  /* 0x00021c1101007387 */ /* 0x0101e80000100800 */
[----:B------:R-:W-:Y:S01]  /*13e0*/  STL [R1+0xa4], R8 ;  /* 0x0000a40801007387 */ /* 0x000fe20000100800 */
[----:B0-----:R-:W-:-:S03]  /*13f0*/  LOP3.LUT R17, R2, 0x28, RZ, 0xfc, !PT ;  /* 0x0000002802117812 */ /* 0x001fc600078efcff */
[----:B---3--:R0:W-:Y:S01]  /*1400*/  STL [R1+0x1dc], R29 ;  /* 0x0001dc1d01007387 */ /* 0x0081e20000100800 */
[----:B------:R-:W-:Y:S02]  /*1410*/  ISETP.LT.AND P1, PT, R17, UR15, P1 ;  /* 0x0000000f11007c0c */ /* 0x000fe40008f21270 */
[----:B0-----:R-:W-:-:S05]  /*1420*/  LEA.HI.X.SX32 R29, R13, R6, 0x1, P4 ;  /* 0x000000060d1d7211 */ /* 0x001fca00020f0eff */
[----:B------:R-:W-:-:S05]  /*1430*/  @P0 IMAD.MOV.U32 R9, RZ, RZ, R29 ;  /* 0x000000ffff090224 */ /* 0x000fca00078e001d */
[----:B------:R0:W3:Y:S02]  /*1440*/  @P0 LDG.E.U8 R16, desc[UR22][R8.64] ;  /* 0x0000001608100981 */ /* 0x0000e4000c1e1100 */
[----:B0-----:R-:W-:Y:S02]  /*1450*/  @P1 IMAD.MOV.U32 R8, RZ, RZ, R27 ;  /* 0x000000ffff081224 */ /* 0x001fe400078e001b */
[----:B------:R-:W-:-:S05]  /*1460*/  @P1 IMAD.MOV.U32 R9, RZ, RZ, R28 ;  /* 0x000000ffff091224 */ /* 0x000fca00078e001c */
[----:B------:R0:W4:Y:S01]  /*1470*/  @P1 LDG.E.U8 R21, desc[UR22][R8.64] ;  /* 0x0000001608151981 */ /* 0x000122000c1e1100 */
[----:B------:R-:W-:-:S03]  /*1480*/  IMAD.U32 R17, RZ, RZ, UR12 ;  /* 0x0000000cff117e24 */ /* 0x000fc6000f8e00ff */
[----:B------:R-:W-:Y:S01]  /*1490*/  STL [R1+0x4c4], R27 ;  /* 0x0004c41b01007387 */ /* 0x000fe20000100800 */
[----:B------:R-:W-:-:S03]  /*14a0*/  IMAD R17, R17, 0x4, R14 ;  /* 0x0000000411117824 */ /* 0x000fc600078e020e */
[----:B------:R1:W-:Y:S01]  /*14b0*/  STL [R1+0xa0], R29 ;  /* 0x0000a01d01007387 */ /* 0x0003e20000100800 */
[----:B------:R-:W-:Y:S01]  /*14c0*/  IMAD R35, R12, 0x2, R17 ;  /* 0x000000020c237824 */ /* 0x000fe200078e0211 */
[----:B------:R-:W-:Y:S01]  /*14d0*/  PLOP3.LUT P0, PT, PT, PT, UP1, 0x80, 0x8 ;  /* 0x000000000008781c */ /* 0x000fe20003f0f018 */
[----:B------:R-:W-:Y:S01]  /*14e0*/  IMAD.U32 R11, RZ, RZ, UR12 ;  /* 0x0000000cff0b7e24 */ /* 0x000fe2000f8e00ff */
[----:B------:R-:W-:Y:S02]  /*14f0*/  LOP3.LUT R12, R2, 0x38, RZ, 0xfc, !PT ;  /* 0x00000038020c7812 */ /* 0x000fe400078efcff */
[----:B------:R-:W-:Y:S02]  /*1500*/  PLOP3.LUT P1, PT, PT, PT, UP1, 0x80, 0x8 ;  /* 0x000000000008781c */ /* 0x000fe40003f2f018 */
[C---:B0-----:R-:W-:Y:S02]  /*1510*/  IADD3 R8, P4, PT, R17.reuse, R10, RZ ;  /* 0x0000000a11087210 */ /* 0x041fe40007f9e0ff */
[----:B------:R-:W-:Y:S01]  /*1520*/  ISETP.LT.AND P1, PT, R12, UR15, P1 ;  /* 0x0000000f0c007c0c */ /* 0x000fe20008f21270 */
[----:B------:R-:W-:Y:S01]  /*1530*/  IMAD.U32 R9, RZ, RZ, UR12 ;  /* 0x0000000cff097e24 */ /* 0x000fe2000f8e00ff */
[----:B-1----:R-:W-:Y:S01]  /*1540*/  LEA.HI.X.SX32 R29, R17, R6, 0x1, P4 ;  /* 0x00000006111d7211 */ /* 0x002fe200020f0eff */
[----:B---3--:R0:W-:Y:S04]  /*1550*/  STL [R1+0x218], R16 ;  /* 0x0002181001007387 */ /* 0x0081e80000100800 */
[----:B------:R-:W-:Y:S01]  /*1560*/  STL [R1+0x4c0], R28 ;  /* 0x0004c01c01007387 */ /* 0x000fe20000100800 */
[----:B0-----:R-:W-:-:S04]  /*1570*/  IMAD.U32 R16, RZ, RZ, UR12 ;  /* 0x0000000cff107e24 */ /* 0x001fc8000f8e00ff */
[----:B------:R-:W-:Y:S01]  /*1580*/  IMAD R13, R16, 0x2, R35 ;  /* 0x00000002100d7824 */ /* 0x000fe200078e0223 */
[----:B----4-:R0:W-:Y:S03]  /*1590*/  STL [R1+0x29c], R21 ;  /* 0x00029c1501007387 */ /* 0x0101e60000100800 */
[----:B------:R-:W-:Y:S01]  /*15a0*/  IMAD R46, R46, 0x2, R13 ;  /* 0x000000022e2e7824 */ /* 0x000fe200078e020d */
[----:B0-----:R-:W-:-:S04]  /*15b0*/  LOP3.LUT R21, R2, 0x30, RZ, 0xfc, !PT ;  /* 0x0000003002157812 */ /* 0x001fc800078efcff */
[----:B------:R-:W-:Y:S01]  /*15c0*/  ISETP.LT.AND P0, PT, R21, UR15, P0 ;  /* 0x0000000f15007c0c */ /* 0x000fe20008701270 */
[----:B------:R-:W-:-:S04]  /*15d0*/  IMAD R11, R11, 0x2, R46 ;  /* 0x000000020b0b7824 */ /* 0x000fc800078e022e */
[----:B------:R-:W-:Y:S01]  /*15e0*/  IMAD R34, R34, 0x2, R11 ;  /* 0x0000000222227824 */ /* 0x000fe200078e020b */
[----:B------:R-:W-:-:S03]  /*15f0*/  IADD3 R27, P5, PT, R11, R10, RZ ;  /* 0x0000000a0b1b7210 */ /* 0x000fc60007fbe0ff */
[----:B------:R-:W-:Y:S01]  /*1600*/  IMAD R12, R9, 0x2, R34 ;  /* 0x00000002090c7824 */ /* 0x000fe200078e0222 */
[----:B------:R-:W-:-:S03]  /*1610*/  LEA.HI.X.SX32 R28, R11, R6, 0x1, P5 ;  /* 0x000000060b1c7211 */ /* 0x000fc600028f0eff */
[----:B------:R-:W-:Y:S01]  /*1620*/  @P0 IMAD.MOV.U32 R9, RZ, RZ, R29 ;  /* 0x000000ffff090224 */ /* 0x000fe200078e001d */
[----:B------:R0:W-:Y:S04]  /*1630*/  STL [R1+0x4e4], R8 ;  /* 0x0004e40801007387 */ /* 0x0001e80000100800 */
[----:B------:R0:W3:Y:S02]  /*1640*/  @P0 LDG.E.U8 R22, desc[UR22][R8.64] ;  /* 0x0000001608160981 */ /* 0x0000e4000c1e1100 */
[----:B0-----:R-:W-:Y:S02]  /*1650*/  @P1 IMAD.MOV.U32 R8, RZ, RZ, R27 ;  /* 0x000000ffff081224 */ /* 0x001fe400078e001b */
[----:B------:R-:W-:-:S05]  /*1660*/  @P1 IMAD.MOV.U32 R9, RZ, RZ, R28 ;  /* 0x000000ffff091224 */ /* 0x000fca00078e001c */
[----:B------:R-:W4:Y:S01]  /*1670*/  @P1 LDG.E.U8 R25, desc[UR22][R8.64] ;  /* 0x0000001608191981 */ /* 0x000f22000c1e1100 */
[----:B------:R-:W-:-:S03]  /*1680*/  IMAD.U32 R21, RZ, RZ, UR12 ;  /* 0x0000000cff157e24 */ /* 0x000fc6000f8e00ff */
[----:B------:R-:W-:Y:S01]  /*1690*/  STL [R1+0x504], R27 ;  /* 0x0005041b01007387 */ /* 0x000fe20000100800 */
[----:B------:R-:W-:-:S03]  /*16a0*/  IMAD R17, R21, 0x4, R12 ;  /* 0x0000000415117824 */ /* 0x000fc600078e020c */
[----:B------:R0:W-:Y:S01]  /*16b0*/  STL [R1+0x4e0], R29 ;  /* 0x0004e01d01007387 */ /* 0x0001e20000100800 */
[----:B------:R-:W-:Y:S01]  /*16c0*/  PLOP3.LUT P0, PT, PT, PT, UP1, 0x80, 0x8 ;  /* 0x000000000008781c */ /* 0x000fe20003f0f018 */
[----:B------:R-:W-:Y:S01]  /*16d0*/  IMAD R31, R16, 0x2, R17 ;  /* 0x00000002101f7824 */ /* 0x000fe200078e0211 */
[----:B------:R-:W-:Y:S02]  /*16e0*/  LOP3.LUT R16, R2, 0x48, RZ, 0xfc, !PT ;  /* 0x0000004802107812 */ /* 0x000fe400078efcff */
[----:B------:R-:W-:-:S04]  /*16f0*/  PLOP3.LUT P1, PT, PT, PT, UP1, 0x80, 0x8 ;  /* 0x000000000008781c */ /* 0x000fc80003f2f018 */
[----:B------:R-:W-:Y:S02]  /*1700*/  ISETP.LT.AND P1, PT, R16, UR15, P1 ;  /* 0x0000000f10007c0c */ /* 0x000fe40008f21270 */
[----:B------:R-:W-:-:S04]  /*1710*/  IADD3 R16, P4, PT, R17, R10, RZ ;  /* 0x0000000a11107210 */ /* 0x000fc80007f9e0ff */
[----:B0-----:R-:W-:Y:S01]  /*1720*/  LEA.HI.X.SX32 R29, R17, R6, 0x1, P4 ;  /* 0x00000006111d7211 */ /* 0x001fe200020f0eff */
[----:B---3--:R0:W-:Y:S04]  /*1730*/  STL [R1+0x258], R22 ;  /* 0x0002581601007387 */ /* 0x0081e80000100800 */
[----:B------:R-:W-:Y:S01]  /*1740*/  STL [R1+0x500], R28 ;  /* 0x0005001c01007387 */ /* 0x000fe20000100800 */
[----:B0-----:R-:W-:-:S03]  /*1750*/  IMAD.U32 R22, RZ, RZ, UR12 ;  /* 0x0000000cff167e24 */ /* 0x001fc6000f8e00ff */
[----:B----4-:R0:W-:Y:S02]  /*1760*/  STL [R1+0x2dc], R25 ;  /* 0x0002dc1901007387 */ /* 0x0101e40000100800 */
[----:B0-----:R-:W-:-:S04]  /*1770*/  LOP3.LUT R25, R2, 0x40, RZ, 0xfc, !PT ;  /* 0x0000004002197812 */ /* 0x001fc800078efcff */
[----:B------:R-:W-:Y:S01]  /*1780*/  ISETP.LT.AND P0, PT, R25, UR15, P0 ;  /* 0x0000000f19007c0c */ /* 0x000fe20008701270 */
[----:B------:R-:W-:-:S04]  /*1790*/  IMAD R11, R22, 0x2, R31 ;  /* 0x00000002160b7824 */ /* 0x000fc800078e021f */
[----:B------:R-:W-:-:S04]  /*17a0*/  IMAD R48, R48, 0x2, R11 ;  /* 0x0000000230307824 */ /* 0x000fc800078e020b */
[----:B------:R-:W-:-:S04]  /*17b0*/  IMAD R21, R21, 0x2, R48 ;  /* 0x0000000215157824 */ /* 0x000fc800078e0230 */
[----:B------:R-:W-:Y:S01]  /*17c0*/  @P0 IMAD.MOV.U32 R17, RZ, RZ, R29 ;  /* 0x000000ffff110224 */ /* 0x000fe200078e001d */
[----:B------:R-:W-:-:S04]  /*17d0*/  IADD3 R27, P5, PT, R21, R10, RZ ;  /* 0x0000000a151b7210 */ /* 0x000fc80007fbe0ff */
[----:B------:R0:W3:Y:S01]  /*17e0*/  @P0 LDG.E.U8 R24, desc[UR22][R16.64] ;  /* 0x0000001610180981 */ /* 0x0000e2000c1e1100 */
[----:B------:R-:W-:-:S03]  /*17f0*/  LEA.HI.X.SX32 R28, R21, R6, 0x1, P5 ;  /* 0x00000006151c7211 */ /* 0x000fc600028f0eff */
[----:B------:R1:W-:Y:S02]  /*1800*/  STL [R1+0x524], R16 ;  /* 0x0005241001007387 */ /* 0x0003e40000100800 */
[----:B0-----:R-:W-:Y:S02]  /*1810*/  @P1 IMAD.MOV.U32 R17, RZ, RZ, R28 ;  /* 0x000000ffff111224 */ /* 0x001fe400078e001c */
[----:B-1----:R-:W-:-:S05]  /*1820*/  @P1 IMAD.MOV.U32 R16, RZ, RZ, R27 ;  /* 0x000000ffff101224 */ /* 0x002fca00078e001b */
[----:B------:R0:W4:Y:S01]  /*1830*/  @P1 LDG.E.U8 R26, desc[UR22][R16.64] ;  /* 0x00000016101a1981 */ /* 0x000122000c1e1100 */
[----:B------:R-:W-:Y:S02]  /*1840*/  IMAD.U32 R9, RZ, RZ, UR12 ;  /* 0x0000000cff097e24 */ /* 0x000fe4000f8e00ff */
[----:B------:R-:W-:Y:S02]  /*1850*/  IMAD R30, R30, 0x2, R21 ;  /* 0x000000021e1e7824 */ /* 0x000fe400078e0215 */
[----:B------:R-:W-:Y:S02]  /*1860*/  IMAD.U32 R25, RZ, RZ, UR12 ;  /* 0x0000000cff197e24 */ /* 0x000fe4000f8e00ff */
[----:B------:R-:W-:Y:S01]  /*1870*/  IMAD R8, R9, 0x2, R30 ;  /* 0x0000000209087824 */ /* 0x000fe200078e021e */
[----:B------:R-:W-:Y:S03]  /*1880*/  STL [R1+0x544], R27 ;  /* 0x0005441b01007387 */ /* 0x000fe60000100800 */
[----:B------:R-:W-:Y:S01]  /*1890*/  IMAD R25, R25, 0x4, R8 ;  /* 0x0000000419197824 */ /* 0x000fe200078e0208 */
[----:B------:R1:W-:Y:S01]  /*18a0*/  STL [R1+0x520], R29 ;  /* 0x0005201d01007387 */ /* 0x0003e20000100800 */
[----:B------:R-:W-:-:S02]  /*18b0*/  LOP3.LUT R21, R2, 0x50, RZ, 0xfc, !PT ;  /* 0x0000005002157812 */ /* 0x000fc400078efcff */
[----:B-1----:R-:W-:Y:S01]  /*18c0*/  IMAD R29, R22, 0x2, R25 ;  /* 0x00000002161d7824 */ /* 0x002fe200078e0219 */
[----:B------:R-:W-:-:S04]  /*18d0*/  PLOP3.LUT P0, PT, PT, PT, UP1, 0x80, 0x8 ;  /* 0x000000000008781c */ /* 0x000fc80003f0f018 */
[----:B------:R-:W-:Y:S01]  /*18e0*/  ISETP.LT.AND P0, PT, R21, UR15, P0 ;  /* 0x0000000f15007c0c */ /* 0x000fe20008701270 */
[----:B------:R-:W-:Y:S01]  /*18f0*/  IMAD.U32 R21, RZ, RZ, UR12 ;  /* 0x0000000cff157e24 */ /* 0x000fe2000f8e00ff */
[----:B------:R-:W-:Y:S02]  /*1900*/  PLOP3.LUT P1, PT, PT, PT, UP1, 0x80, 0x8 ;  /* 0x000000000008781c */ /* 0x000fe40003f2f018 */
[----:B0-----:R-:W-:Y:S01]  /*1910*/  IADD3 R17, P4, PT, R25, R10, RZ ;  /* 0x0000000a19117210 */ /* 0x001fe20007f9e0ff */
[----:B------:R-:W-:Y:S01]  /*1920*/  IMAD.U32 R16, RZ, RZ, UR12 ;  /* 0x0000000cff107e24 */ /* 0x000fe2000f8e00ff */
[----:B------:R-:W-:Y:S01]  /*1930*/  PRMT R67, RZ, 0x7610, R67 ;  /* 0x00007610ff437816 */ /* 0x000fe20000000043 */
[----:B---3--:R0:W-:Y:S02]  /*1940*/  STL [R1+0x25c], R24 ;  /* 0x00025c1801007387 */ /* 0x0081e40000100800 */
[----:B0-----:R-:W-:-:S04]  /*1950*/  IMAD.U32 R24, RZ, RZ, UR12 ;  /* 0x0000000cff187e24 */ /* 0x001fc8000f8e00ff */
[----:B------:R-:W-:Y:S01]  /*1960*/  IMAD R9, R24, 0x2, R29 ;  /* 0x0000000218097824 */ /* 0x000fe200078e021d */
[----:B------:R0:W-:Y:S03]  /*1970*/  STL [R1+0x540], R28 ;  /* 0x0005401c01007387 */ /* 0x0001e60000100800 */
[----:B------:R-:W-:Y:S01]  /*1980*/  IMAD R47, R22, 0x2, R9 ;  /* 0x00000002162f7824 */ /* 0x000fe200078e0209 */
[----:B----4-:R1:W-:Y:S03]  /*1990*/  STL [R1+0x31c], R26 ;  /* 0x00031c1a01007387 */ /* 0x0103e60000100800 */
[----:B------:R-:W-:Y:S02]  /*19a0*/  IMAD R27, R24, 0x2, R47 ;  /* 0x00000002181b7824 */ /* 0x000fe400078e022f */
[----:B0-----:R-:W-:Y:S01]  /*19b0*/  IMAD.U32 R28, RZ, RZ, UR12 ;  /* 0x0000000cff1c7e24 */ /* 0x001fe2000f8e00ff */
[----:B-1----:R-:W-:-:S03]  /*19c0*/  LOP3.LUT R26, R2, 0x58, RZ, 0xfc, !PT ;  /* 0x00000058021a7812 */ /* 0x002fc600078efcff */
[----:B------:R-:W-:Y:S01]  /*19d0*/  IMAD R28, R28, 0x2, R27 ;  /* 0x000000021c1c7824 */ /* 0x000fe200078e021b */
[----:B------:R-:W-:Y:S02]  /*19e0*/  LEA.HI.X.SX32 R22, R25, R6, 0x1, P4 ;  /* 0x0000000619167211 */ /* 0x000fe400020f0eff */
[----:B------:R-:W-:Y:S01]  /*19f0*/  ISETP.LT.AND P1, PT, R26, UR15, P1 ;  /* 0x0000000f1a007c0c */ /* 0x000fe20008f21270 */
[----:B------:R-:W-:Y:S01]  /*1a00*/  IMAD R21, R21, 0x2, R28 ;  /* 0x0000000215157824 */ /* 0x000fe200078e021c */
[C---:B------:R-:W-:Y:S01]  /*1a10*/  IADD3 R33, P5, PT, R27.reuse, R10, RZ ;  /* 0x0000000a1b217210 */ /* 0x040fe20007fbe0ff */
[----:B------:R0:W-:Y:S02]  /*1a20*/  STL [R1+0x564], R17 ;  /* 0x0005641101007387 */ /* 0x0001e40000100800 */
[----:B------:R-:W-:Y:S02]  /*1a30*/  IMAD R25, R16, 0x4, R21 ;  /* 0x0000000410197824 */ /* 0x000fe400078e0215 */
[----:B------:R-:W-:Y:S01]  /*1a40*/  @P0 IMAD.MOV.U32 R16, RZ, RZ, R17 ;  /* 0x000000ffff100224 */ /* 0x000fe200078e0011 */
[----:B------:R-:W-:Y:S01]  /*1a50*/  LEA.HI.X.SX32 R45, R27, R6, 0x1, P5 ;  /* 0x000000061b2d7211 */ /* 0x000fe200028f0eff */
[----:B0-----:R-:W-:Y:S01]  /*1a60*/  @P0 IMAD.MOV.U32 R17, RZ, RZ, R22 ;  /* 0x000000ffff110224 */ /* 0x001fe200078e0016 */
[----:B------:R-:W-:-:S04]  /*1a70*/  PRMT R24, RZ, 0x7610, R24 ;  /* 0x00007610ff187816 */ /* 0x000fc80000000018 */
[----:B------:R0:W3:Y:S02]  /*1a80*/  @P0 LDG.E.U8 R67, desc[UR22][R16.64] ;  /* 0x0000001610430981 */ /* 0x0000e4000c1e1100 */
[----:B0-----:R-:W-:Y:S02]  /*1a90*/  @P1 IMAD.MOV.U32 R16, RZ, RZ, R33 ;  /* 0x000000ffff101224 */ /* 0x001fe400078e0021 */
[----:B------:R-:W-:-:S05]  /*1aa0*/  @P1 IMAD.MOV.U32 R17, RZ, RZ, R45 ;  /* 0x000000ffff111224 */ /* 0x000fca00078e002d */
[----:B------:R0:W4:Y:S01]  /*1ab0*/  @P1 LDG.E.U8 R24, desc[UR22][R16.64] ;  /* 0x0000001610181981 */ /* 0x000122000c1e1100 */
[----:B------:R-:W-:-:S03]  /*1ac0*/  IMAD.U32 R26, RZ, RZ, UR12 ;  /* 0x0000000cff1a7e24 */ /* 0x000fc6000f8e00ff */
[----:B------:R-:W-:Y:S01]  /*1ad0*/  STL [R1+0x58c], R33 ;  /* 0x00058c2101007387 */ /* 0x000fe20000100800 */
[----:B------:R-:W-:-:S03]  /*1ae0*/  IMAD R26, R26, 0x2, R25 ;  /* 0x000000021a1a7824 */ /* 0x000fc600078e0219 */
[----:B------:R1:W-:Y:S04]  /*1af0*/  STL [R1+0x560], R22 ;  /* 0x0005601601007387 */ /* 0x0003e80000100800 */
[----:B------:R0:W-:Y:S01]  /*1b00*/  STL [R1+0x588], R45 ;  /* 0x0005882d01007387 */ /* 0x0001e20000100800 */
[----:B-1----:R-:W-:Y:S02]  /*1b10*/  IMAD.U32 R22, RZ, RZ, UR12 ;  /* 0x0000000cff167e24 */ /* 0x002fe4000f8e00ff */
[----:B0-----:R-:W-:Y:S02]  /*1b20*/  IMAD.U32 R45, RZ, RZ, UR12 ;  /* 0x0000000cff2d7e24 */ /* 0x001fe4000f8e00ff */
[----:B------:R-:W-:Y:S02]  /*1b30*/  IMAD R22, R22, 0x2, R26 ;  /* 0x0000000216167824 */ /* 0x000fe400078e021a */
[----:B------:R-:W-:-:S02]  /*1b40*/  IMAD.U32 R33, RZ, RZ, UR12 ;  /* 0x0000000cff217e24 */ /* 0x000fc4000f8e00ff */
[----:B------:R-:W-:Y:S02]  /*1b50*/  IMAD R45, R45, 0x2, R22 ;  /* 0x000000022d2d7824 */ /* 0x000fe400078e0216 */
[----:B------:R-:W-:Y:S02]  /*1b60*/  IMAD.U32 R27, RZ, RZ, UR12 ;  /* 0x0000000cff1b7e24 */ /* 0x000fe4000f8e00ff */
[----:B------:R-:W-:Y:S01]  /*1b70*/  IMAD R33, R33, 0x2, R45 ;  /* 0x0000000221217824 */ /* 0x000fe200078e022d */
[----:B------:R-:W-:Y:S02]  /*1b80*/  LOP3.LUT R72, R2, 0x60, RZ, 0xfc, !PT ;  /* 0x0000006002487812 */ /* 0x000fe400078efcff */
[----:B------:R-:W-:Y:S01]  /*1b90*/  PLOP3.LUT P0, PT, PT, PT, UP1, 0x80, 0x8 ;  /* 0x000000000008781c */ /* 0x000fe20003f0f018 */
[----:B------:R-:W-:Y:S02]  /*1ba0*/  IMAD R27, R27, 0x2, R33 ;  /* 0x000000021b1b7824 */ /* 0x000fe400078e0221 */
[----:B------:R-:W-:Y:S01]  /*1bb0*/  IMAD.U32 R16, RZ, RZ, UR12 ;  /* 0x0000000cff107e24 */ /* 0x000fe2000f8e00ff */
[----:B------:R-:W-:-:S02]  /*1bc0*/  ISETP.LT.AND P0, PT, R72, UR15, P0 ;  /* 0x0000000f48007c0c */ /* 0x000fc40008701270 */
[----:B------:R-:W-:Y:S02]  /*1bd0*/  LOP3.LUT R68, R2, 0x68, RZ, 0xfc, !PT ;  /* 0x0000006802447812 */ /* 0x000fe400078efcff */
[----:B------:R-:W-:Y:S02]  /*1be0*/  PLOP3.LUT P1, PT, PT, PT, UP1, 0x80, 0x8 ;  /* 0x000000000008781c */ /* 0x000fe40003f2f018 */
[----:B------:R-:W-:Y:S02]  /*1bf0*/  PLOP3.LUT P4, PT, PT, PT, UP1, 0x80, 0x8 ;  /* 0x000000000008781c */ /* 0x000fe40003f8f018 */
[C---:B------:R-:W-:Y:S02]  /*1c00*/  IADD3 R75, P6, PT, R25.reuse, R10, RZ ;  /* 0x0000000a194b7210 */ /* 0x040fe40007fde0ff */
[----:B------:R-:W-:Y:S01]  /*1c10*/  ISETP.LT.AND P1, PT, R68, UR15, P1 ;  /* 0x0000000f44007c0c */ /* 0x000fe20008f21270 */
[----:B------:R-:W-:Y:S01]  /*1c20*/  IMAD.U32 R17, RZ, RZ, UR12 ;  /* 0x0000000cff117e24 */ /* 0x000fe2000f8e00ff */
[----:B------:R-:W-:-:S02]  /*1c30*/  LEA.HI.X.SX32 R76, R25, R6, 0x1, P6 ;  /* 0x00000006194c7211 */ /* 0x000fc400030f0eff */
[C---:B------:R-:W-:Y:S02]  /*1c40*/  IADD3 R72, P5, PT, R33.reuse, R10, RZ ;  /* 0x0000000a21487210 */ /* 0x040fe40007fbe0ff */
[----:B------:R-:W-:Y:S02]  /*1c50*/  PRMT R74, RZ, 0x7610, R74 ;  /* 0x00007610ff4a7816 */ /* 0x000fe4000000004a */
[----:B------:R-:W-:Y:S02]  /*1c60*/  LEA.HI.X.SX32 R73, R33, R6, 0x1, P5 ;  /* 0x0000000621497211 */ /* 0x000fe400028f0eff */
[----:B------:R-:W-:Y:S02]  /*1c70*/  PRMT R70, RZ, 0x7610, R70 ;  /* 0x00007610ff467816 */ /* 0x000fe40000000046 */
[----:B------:R-:W-:Y:S01]  /*1c80*/  PRMT R44, RZ, 0x7610, R44 ;  /* 0x00007610ff2c7816 */ /* 0x000fe2000000002c */
[----:B----4-:R0:W-:Y:S02]  /*1c90*/  STL [R1+0x374], R24 ;  /* 0x0003741801007387 */ /* 0x0101e40000100800 */
[----:B0-----:R-:W-:-:S02]  /*1ca0*/  IMAD.U32 R24, RZ, RZ, UR12 ;  /* 0x0000000cff187e24 */ /* 0x001fc4000f8e00ff */
[----:B---3--:R0:W-:Y:S02]  /*1cb0*/  STL [R1+0x298], R67 ;  /* 0x0002984301007387 */ /* 0x0081e40000100800 */
[----:B------:R-:W-:-:S04]  /*1cc0*/  IMAD R24, R24, 0x2, R27 ;  /* 0x0000000218187824 */ /* 0x000fc800078e021b */
[----:B------:R-:W-:Y:S01]  /*1cd0*/  IMAD R16, R16, 0x4, R24 ;  /* 0x0000000410107824 */ /* 0x000fe200078e0218 */
[----:B0-----:R-:W-:-:S04]  /*1ce0*/  LOP3.LUT R67, R2, 0x70, RZ, 0xfc, !PT ;  /* 0x0000007002437812 */ /* 0x001fc800078efcff */
[----:B------:R-:W-:Y:S02]  /*1cf0*/  ISETP.LT.AND P4, PT, R67, UR15, P4 ;  /* 0x0000000f43007c0c */ /* 0x000fe4000a781270 */
[C---:B------:R-:W-:Y:S01]  /*1d00*/  IADD3 R67, P6, PT, R16.reuse, R10, RZ ;  /* 0x0000000a10437210 */ /* 0x040fe20007fde0ff */
[----:B------:R-:W-:Y:S02]  /*1d10*/  IMAD R25, R17, 0x2, R16 ;  /* 0x0000000211197824 */ /* 0x000fe400078e0210 */
[----:B------:R-:W-:Y:S01]  /*1d20*/  @P0 IMAD.MOV.U32 R17, RZ, RZ, R76 ;  /* 0x000000ffff110224 */ /* 0x000fe200078e004c */
[----:B------:R-:W-:Y:S01]  /*1d30*/  LEA.HI.X.SX32 R68, R16, R6, 0x1, P6 ;  /* 0x0000000610447211 */ /* 0x000fe200030f0eff */
[----:B------:R-:W-:-:S05]  /*1d40*/  @P0 IMAD.MOV.U32 R16, RZ, RZ, R75 ;  /* 0x000000ffff100224 */ /* 0x000fca00078e004b */
[----:B------:R0:W3:Y:S02]  /*1d50*/  @P0 LDG.E.U8 R74, desc[UR22][R16.64] ;  /* 0x00000016104a0981 */ /* 0x0000e4000c1e1100 */
[----:B0-----:R-:W-:Y:S02]  /*1d60*/  @P1 IMAD.MOV.U32 R16, RZ, RZ, R72 ;  /* 0x000000ffff101224 */ /* 0x001fe400078e0048 */
[----:B------:R-:W-:-:S05]  /*1d70*/  @P1 IMAD.MOV.U32 R17, RZ, RZ, R73 ;  /* 0x000000ffff111224 */ /* 0x000fca00078e0049 */
[----:B------:R0:W4:Y:S02]  /*1d80*/  @P1 LDG.E.U8 R70, desc[UR22][R16.64] ;  /* 0x0000001610461981 */ /* 0x000124000c1e1100 */
[----:B0-----:R-:W-:Y:S02]  /*1d90*/  @P4 IMAD.MOV.U32 R16, RZ, RZ, R67 ;  /* 0x000000ffff104224 */ /* 0x001fe400078e0043 */
[----:B------:R-:W-:-:S05]  /*1da0*/  @P4 IMAD.MOV.U32 R17, RZ, RZ, R68 ;  /* 0x000000ffff114224 */ /* 0x000fca00078e0044 */
[----:B------:R0:W2:Y:S04]  /*1db0*/  @P4 LDG.E.U8 R44, desc[UR22][R16.64] ;  /* 0x00000016102c4981 */ /* 0x0000a8000c1e1100 */
[----:B------:R-:W-:Y:S04]  /*1dc0*/  STL [R1+0x5bc], R75 ;  /* 0x0005bc4b01007387 */ /* 0x000fe80000100800 */
[----:B------:R-:W-:Y:S01]  /*1dd0*/  STL [R1+0x5dc], R72 ;  /* 0x0005dc4801007387 */ /* 0x000fe20000100800 */
[----:B0-----:R-:W-:-:S03]  /*1de0*/  IMAD.U32 R16, RZ, RZ, UR12 ;  /* 0x0000000cff107e24 */ /* 0x001fc6000f8e00ff */
[----:B------:R-:W-:Y:S04]  /*1df0*/  STL [R1+0x5a8], R76 ;  /* 0x0005a84c01007387 */ /* 0x000fe80000100800 */
[----:B------:R-:W-:Y:S01]  /*1e00*/  STL [R1+0x5f4], R67 ;  /* 0x0005f44301007387 */ /* 0x000fe20000100800 */
[----:B------:R-:W-:-:S03]  /*1e10*/  IMAD R16, R16, 0x2, R25 ;  /* 0x0000000210107824 */ /* 0x000fc600078e0219 */
[----:B------:R-:W-:Y:S04]  /*1e20*/  STL [R1+0x5d8], R73 ;  /* 0x0005d84901007387 */ /* 0x000fe80000100800 */
[----:B------:R0:W-:Y:S01]  /*1e30*/  STL [R1+0x5f0], R68 ;  /* 0x0005f04401007387 */ /* 0x0001e20000100800 */
[----:B------:R-:W-:Y:S01]  /*1e40*/  IMAD.U32 R33, RZ, RZ, UR12 ;  /* 0x0000000cff217e24 */ /* 0x000fe2000f8e00ff */
[----:B------:R-:W-:Y:S02]  /*1e50*/  PLOP3.LUT P4, PT, PT, PT, UP1, 0x80, 0x8 ;  /* 0x000000000008781c */ /* 0x000fe40003f8f018 */
[----:B0-----:R-:W-:-:S04]  /*1e60*/  LOP3.LUT R68, R2, 0x78, RZ, 0xfc, !PT ;  /* 0x0000007802447812 */ /* 0x001fc800078efcff */
[----:B------:R-:W-:Y:S02]  /*1e70*/  ISETP.LT.AND P4, PT, R68, UR15, P4 ;  /* 0x0000000f44007c0c */ /* 0x000fe4000a781270 */
[C---:B------:R-:W-:Y:S02]  /*1e80*/  LOP3.LUT R67, R2.reuse, 0x2, RZ, 0xfc, !PT ;  /* 0x0000000202437812 */ /* 0x040fe400078efcff */
[----:B------:R-:W-:Y:S01]  /*1e90*/  PLOP3.LUT P0, PT, PT, PT, UP1, 0x80, 0x8 ;  /* 0x000000000008781c */ /* 0x000fe20003f0f018 */
[----:B------:R-:W-:Y:S01]  /*1ea0*/  IMAD.U32 R17, RZ, RZ, UR12 ;  /* 0x0000000cff117e24 */ /* 0x000fe2000f8e00ff */
[----:B------:R-:W-:Y:S02]  /*1eb0*/  LOP3.LUT R68, R2, 0xa, RZ, 0xfc, !PT ;  /* 0x0000000a02447812 */ /* 0x000fe400078efcff */
[----:B------:R-:W-:Y:S02]  /*1ec0*/  ISETP.LT.AND P0, PT, R67, UR15, P0 ;  /* 0x0000000f43007c0c */ /* 0x000fe40008701270 */
[----:B------:R-:W-:-:S02]  /*1ed0*/  PLOP3.LUT P1, PT, PT, PT, UP1, 0x80, 0x8 ;  /* 0x000000000008781c */ /* 0x000fc40003f2f018 */
[----:B------:R-:W-:Y:S02]  /*1ee0*/  IADD3 R67, P6, PT, R32, R10, RZ ;  /* 0x0000000a20437210 */ /* 0x000fe40007fde0ff */
[----:B------:R-:W-:Y:S02]  /*1ef0*/  ISETP.LT.AND P1, PT, R68, UR15, P1 ;  /* 0x0000000f44007c0c */ /* 0x000fe40008f21270 */
[----:B------:R-:W-:Y:S02]  /*1f00*/  PRMT R71, RZ, 0x7610, R71 ;  /* 0x00007610ff477816 */ /* 0x000fe40000000047 */
[----:B------:R-:W-:Y:S02]  /*1f10*/  LEA.HI.X.SX32 R68, R32, R6, 0x1, P6 ;  /* 0x0000000620447211 */ /* 0x000fe400030f0eff */
[----:B------:R-:W-:Y:S01]  /*1f20*/  PRMT R62, RZ, 0x7610, R62 ;  /* 0x00007610ff3e7816 */ /* 0x000fe2000000003e */
[----:B--2---:R0:W-:Y:S02]  /*1f30*/  STL [R1+0x318], R44 ;  /* 0x0003182c01007387 */ /* 0x0041e40000100800 */
[----:B0-----:R-:W-:-:S04]  /*1f40*/  IMAD.U32 R44, RZ, RZ, UR12 ;  /* 0x0000000cff2c7e24 */ /* 0x001fc8000f8e00ff */
[----:B------:R-:W-:-:S04]  /*1f50*/  IMAD R44, R44, 0x2, R16 ;  /* 0x000000022c2c7824 */ /* 0x000fc800078e0210 */
[----:B------:R-:W-:-:S05]  /*1f60*/  IMAD R33, R33, 0x2, R44 ;  /* 0x0000000221217824 */ /* 0x000fca00078e022c */
[----:B------:R-:W-:-:S04]  /*1f70*/  IADD3 R72, P5, PT, R33, R10, RZ ;  /* 0x0000000a21487210 */ /* 0x000fc80007fbe0ff */
[----:B------:R-:W-:Y:S01]  /*1f80*/  LEA.HI.X.SX32 R73, R33, R6, 0x1, P5 ;  /* 0x0000000621497211 */ /* 0x000fe200028f0eff */
[----:B------:R-:W-:Y:S02]  /*1f90*/  IMAD R17, R17, 0x2, R33 ;  /* 0x0000000211117824 */ /* 0x000fe400078e0221 */
[----:B------:R-:W-:Y:S02]  /*1fa0*/  @P4 IMAD.MOV.U32 R32, RZ, RZ, R72 ;  /* 0x000000ffff204224 */ /* 0x000fe400078e0048 */
[----:B------:R-:W-:-:S05]  /*1fb0*/  @P4 IMAD.MOV.U32 R33, RZ, RZ, R73 ;  /* 0x000000ffff214224 */ /* 0x000fca00078e0049 */
[----:B------:R0:W2:Y:S02]  /*1fc0*/  @P4 LDG.E.U8 R71, desc[UR22][R32.64] ;  /* 0x0000001620474981 */ /* 0x0000a4000c1e1100 */
[----:B0-----:R-:W-:Y:S02]  /*1fd0*/  @P0 IMAD.MOV.U32 R32, RZ, RZ, R67 ;  /* 0x000000ffff200224 */ /* 0x001fe400078e0043 */
[----:B------:R-:W-:-:S05]  /*1fe0*/  @P0 IMAD.MOV.U32 R33, RZ, RZ, R68 ;  /* 0x000000ffff210224 */ /* 0x000fca00078e0044 */
[----:B------:R0:W2:Y:S01]  /*1ff0*/  @P0 LDG.E.U8 R62, desc[UR22][R32.64] ;  /* 0x00000016203e0981 */ /* 0x0000a2000c1e1100 */
[----:B------:R-:W-:-:S03]  /*2000*/  PLOP3.LUT P5, PT, PT, PT, UP1, 0x80, 0x8 ;  /* 0x000000000008781c */ /* 0x000fc60003faf018 */
[----:B------:R-:W-:Y:S04]  /*2010*/  STL [R1+0x60c], R72 ;  /* 0x00060c4801007387 */ /* 0x000fe80000100800 */
[----:B---3--:R-:W-:Y:S04]  /*2020*/  STL [R1+0x2d8], R74 ;  /* 0x0002d84a01007387 */ /* 0x008fe80000100800 */
[----:B----4-:R1:W-:Y:S02]  /*2030*/  STL [R1+0x378], R70 ;  /* 0x0003784601007387 */ /* 0x0103e40000100800 */
[----:B-1----:R-:W-:-:S02]  /*2040*/  LOP3.LUT R70, R2, 0x12, RZ, 0xfc, !PT ;  /* 0x0000001202467812 */ /* 0x002fc400078efcff */
[----:B------:R1:W-:Y:S02]  /*2050*/  STL [R1+0x2c], R67 ;  /* 0x00002c4301007387 */ /* 0x0003e40000100800 */
[----:B------:R-:W-:Y:S02]  /*2060*/  ISETP.LT.AND P5, PT, R70, UR15, P5 ;  /* 0x0000000f46007c0c */ /* 0x000fe4000afa1270 */
[-C--:B------:R-:W-:Y:S01]  /*2070*/  IADD3 R70, P4, PT, R40, R10.reuse, RZ ;  /* 0x0000000a28467210 */ /* 0x080fe20007f9e0ff */
[----:B------:R-:W-:Y:S04]  /*2080*/  STL [R1+0x608], R73 ;  /* 0x0006084901007387 */ /* 0x000fe80000100800 */
[----:B------:R3:W-:Y:S01]  /*2090*/  STL [R1+0x28], R68 ;  /* 0x0000284401007387 */ /* 0x0007e20000100800 */
[----:B-1----:R-:W-:-:S03]  /*20a0*/  IADD3 R67, P0, PT, R39, R10, RZ ;  /* 0x0000000a27437210 */ /* 0x002fc60007f1e0ff */
[----:B------:R-:W-:Y:S01]  /*20b0*/  STL [R1+0x4c], R70 ;  /* 0x00004c4601007387 */ /* 0x000fe20000100800 */
[----:B------:R-:W-:Y:S01]  /*20c0*/  PRMT R69, RZ, 0x7610, R69 ;  /* 0x00007610ff457816 */ /* 0x000fe20000000045 */
[----:B0-----:R-:W-:Y:S01]  /*20d0*/  @P1 IMAD.MOV.U32 R32, RZ, RZ, R70 ;  /* 0x000000ffff201224 */ /* 0x001fe200078e0046 */
[-C--:B---3--:R-:W-:Y:S02]  /*20e0*/  LEA.HI.X.SX32 R68, R39, R6.reuse, 0x1, P0 ;  /* 0x0000000627447211 */ /* 0x088fe400000f0eff */
[----:B------:R-:W-:Y:S02]  /*20f0*/  PRMT R66, RZ, 0x7610, R66 ;  /* 0x00007610ff427816 */ /* 0x000fe40000000042 */
[----:B------:R-:W-:Y:S01]  /*2100*/  PRMT R65, RZ, 0x7610, R65 ;  /* 0x00007610ff417816 */ /* 0x000fe20000000041 */
[----:B--2---:R0:W-:Y:S04]  /*2110*/  STL [R1+0x358], R71 ;  /* 0x0003584701007387 */ /* 0x0041e80000100800 */
[----:B------:R-:W-:Y:S01]  /*2120*/  STL [R1+0x6c], R67 ;  /* 0x00006c4301007387 */ /* 0x000fe20000100800 */
[----:B0-----:R-:W-:-:S05]  /*2130*/  LEA.HI.X.SX32 R71, R40, R6, 0x1, P4 ;  /* 0x0000000628477211 */ /* 0x001fca00020f0eff */
[----:B------:R-:W-:Y:S01]  /*2140*/  @P1 IMAD.MOV.U32 R33, RZ, RZ, R71 ;  /* 0x000000ffff211224 */ /* 0x000fe200078e0047 */
[----:B------:R-:W-:Y:S01]  /*2150*/  STL [R1+0x48], R71 ;  /* 0x0000484701007387 */ /* 0x000fe20000100800 */
[----:B------:R-:W-:-:S03]  /*2160*/  PLOP3.LUT P4, PT, PT, PT, UP1, 0x80, 0x8 ;  /* 0x000000000008781c */ /* 0x000fc60003f8f018 */
[----:B------:R0:W-:Y:S04]  /*2170*/  STL [R1+0x35c], R62 ;  /* 0x00035c3e01007387 */ /* 0x0001e80000100800 */
[----:B------:R1:W2:Y:S01]  /*2180*/  @P1 LDG.E.U8 R69, desc[UR22][R32.64] ;  /* 0x0000001620451981 */ /* 0x0002a2000c1e1100 */
[----:B0-----:R-:W-:Y:S01]  /*2190*/  LOP3.LUT R62, R2, 0x1a, RZ, 0xfc, !PT ;  /* 0x0000001a023e7812 */ /* 0x001fe200078efcff */
[----:B-1----:R-:W-:Y:S02]  /*21a0*/  @P5 IMAD.MOV.U32 R32, RZ, RZ, R67 ;  /* 0x000000ffff205224 */ /* 0x002fe400078e0043 */
[----:B------:R-:W-:Y:S01]  /*21b0*/  @P5 IMAD.MOV.U32 R33, RZ, RZ, R68 ;  /* 0x000000ffff215224 */ /* 0x000fe200078e0044 */
[----:B------:R-:W-:-:S04]  /*21c0*/  ISETP.LT.AND P4, PT, R62, UR15, P4 ;  /* 0x0000000f3e007c0c */ /* 0x000fc8000a781270 */
[----:B------:R0:W3:Y:S02]  /*21d0*/  @P5 LDG.E.U8 R66, desc[UR22][R32.64] ;  /* 0x0000001620425981 */ /* 0x0000e4000c1e1100 */
[----:B0-----:R-:W-:-:S04]  /*21e0*/  IADD3 R32, P5, PT, R38, R10, RZ ;  /* 0x0000000a26207210 */ /* 0x001fc80007fbe0ff */
[----:B------:R-:W-:-:S05]  /*21f0*/  LEA.HI.X.SX32 R33, R38, R6, 0x1, P5 ;  /* 0x0000000626217211 */ /* 0x000fca00028f0eff */
[----:B------:R0:W4:Y:S01]  /*2200*/  @P4 LDG.E.U8 R65, desc[UR22][R32.64] ;  /* 0x0000001620414981 */ /* 0x000122000c1e1100 */
[----:B------:R-:W-:Y:S02]  /*2210*/  LOP3.LUT R67, R2, 0x22, RZ, 0xfc, !PT ;  /* 0x0000002202437812 */ /* 0x000fe400078efcff */
[----:B------:R-:W-:Y:S01]  /*2220*/  PLOP3.LUT P1, PT, PT, PT, UP1, 0x80, 0x8 ;  /* 0x000000000008781c */ /* 0x000fe20003f2f018 */
[----:B------:R-:W-:Y:S03]  /*2230*/  STL [R1+0x68], R68 ;  /* 0x0000684401007387 */ /* 0x000fe60000100800 */
[----:B------:R-:W-:Y:S02]  /*2240*/  ISETP.LT.AND P1, PT, R67, UR15, P1 ;  /* 0x0000000f43007c0c */ /* 0x000fe40008f21270 */
[C---:B------:R-:W-:Y:S02]  /*2250*/  IADD3 R67, P6, PT, R37.reuse, R10, RZ ;  /* 0x0000000a25437210 */ /* 0x040fe40007fde0ff */
[----:B------:R-:W-:Y:S01]  /*2260*/  PRMT R64, RZ, 0x7610, R64 ;  /* 0x00007610ff407816 */ /* 0x000fe20000000040 */
[----:B---3--:R-:W-:Y:S04]  /*2270*/  STL [R1+0x368], R66 ;  /* 0x0003684201007387 */ /* 0x008fe80000100800 */
[----:B------:R0:W-:Y:S04]  /*2280*/  STL [R1+0x8c], R32 ;  /* 0x00008c2001007387 */ /* 0x0001e80000100800 */
[----:B------:R1:W-:Y:S04]  /*2290*/  STL [R1+0x88], R33 ;  /* 0x0000882101007387 */ /* 0x0003e80000100800 */
[----:B------:R-:W-:Y:S01]  /*22a0*/  STL [R1+0xac], R67 ;  /* 0x0000ac4301007387 */ /* 0x000fe20000100800 */
[----:B0-----:R-:W-:-:S03]  /*22b0*/  LEA.HI.X.SX32 R32, R37, R6, 0x1, P6 ;  /* 0x0000000625207211 */ /* 0x001fc600030f0eff */
[----:B----4-:R0:W-:Y:S02]  /*22c0*/  STL [R1+0x2f4], R65 ;  /* 0x0002f44101007387 */ /* 0x0101e40000100800 */
[----:B-1----:R-:W-:Y:S02]  /*22d0*/  @P1 IMAD.MOV.U32 R33, RZ, RZ, R32 ;  /* 0x000000ffff211224 */ /* 0x002fe400078e0020 */
[----:B--2---:R-:W-:Y:S01]  /*22e0*/  STL [R1+0x2fc], R69 ;  /* 0x0002fc4501007387 */ /* 0x004fe20000100800 */
[----:B0-----:R-:W-:-:S05]  /*22f0*/  IADD3 R65, P4, PT, R36, R10, RZ ;  /* 0x0000000a24417210 */ /* 0x001fca0007f9e0ff */
[----:B------:R-:W-:Y:S04]  /*2300*/  STL [R1+0x4cc], R65 ;  /* 0x0004cc4101007387 */ /* 0x000fe80000100800 */
[----:B------:R0:W-:Y:S02]  /*2310*/  STL [R1+0xa8], R32 ;  /* 0x0000a82001007387 */ /* 0x0001e40000100800 */
[----:B0-----:R-:W-:-:S05]  /*2320*/  @P1 IMAD.MOV.U32 R32, RZ, RZ, R67 ;  /* 0x000000ffff201224 */ /* 0x001fca00078e0043 */
[----:B------:R0:W2:Y:S01]  /*2330*/  @P1 LDG.E.U8 R64, desc[UR22][R32.64] ;  /* 0x0000001620401981 */ /* 0x0000a2000c1e1100 */
[C---:B------:R-:W-:Y:S02]  /*2340*/  LOP3.LUT R66, R2.reuse, 0x2a, RZ, 0xfc, !PT ;  /* 0x0000002a02427812 */ /* 0x040fe400078efcff */
[----:B------:R-:W-:Y:S02]  /*2350*/  PLOP3.LUT P0, PT, PT, PT, UP1, 0x80, 0x8 ;  /* 0x000000000008781c */ /* 0x000fe40003f0f018 */
[----:B------:R-:W-:Y:S02]  /*2360*/  LOP3.LUT R62, R2, 0x32, RZ, 0xfc, !PT ;  /* 0x00000032023e7812 */ /* 0x000fe400078efcff */
[----:B------:R-:W-:Y:S02]  /*2370*/  ISETP.LT.AND P0, PT, R66, UR15, P0 ;  /* 0x0000000f42007c0c */ /* 0x000fe40008701270 */
[----:B------:R-:W-:Y:S02]  /*2380*/  PLOP3.LUT P5, PT, PT, PT, UP1, 0x80, 0x8 ;  /* 0x000000000008781c */ /* 0x000fe40003faf018 */
[----:B------:R-:W-:-:S02]  /*2390*/  LEA.HI.X.SX32 R66, R36, R6, 0x1, P4 ;  /* 0x0000000624427211 */ /* 0x000fc400020f0eff */
[----:B------:R-:W-:Y:S02]  /*23a0*/  ISETP.LT.AND P5, PT, R62, UR15, P5 ;  /* 0x0000000f3e007c0c */ /* 0x000fe4000afa1270 */
[----:B------:R-:W-:Y:S02]  /*23b0*/  IADD3 R62, P6, PT, R35, R10, RZ ;  /* 0x0000000a233e7210 */ /* 0x000fe40007fde0ff */
[----:B------:R-:W-:-:S03]  /*23c0*/  PRMT R60, RZ, 0x7610, R60 ;  /* 0x00007610ff3c7816 */ /* 0x000fc6000000003c */
[----:B------:R-:W-:Y:S01]  /*23d0*/  STL [R1+0x4ec], R62 ;  /* 0x0004ec3e01007387 */ /* 0x000fe20000100800 */
[----:B0-----:R-:W-:Y:S02]  /*23e0*/  @P0 IMAD.MOV.U32 R32, RZ, RZ, R65 ;  /* 0x000000ffff200224 */ /* 0x001fe400078e0041 */
[----:B------:R-:W-:Y:S01]  /*23f0*/  @P0 IMAD.MOV.U32 R33, RZ, RZ, R66 ;  /* 0x000000ffff210224 */ /* 0x000fe200078e0042 */
[----:B------:R-:W-:Y:S01]  /*2400*/  STL [R1+0x4c8], R66 ;  /* 0x0004c84201007387 */ /* 0x000fe20000100800 */
[----:B------:R-:W-:-:S03]  /*2410*/  PRMT R58, RZ, 0x7610, R58 ;  /* 0x00007610ff3a7816 */ /* 0x000fc6000000003a */
[----:B------:R0:W3:Y:S02]  /*2420*/  @P0 LDG.E.U8 R60, desc[UR22][R32.64] ;  /* 0x00000016203c0981 */ /* 0x0000e4000c1e1100 */
[----:B0-----:R-:W-:Y:S02]  /*2430*/  @P5 IMAD.MOV.U32 R32, RZ, RZ, R62 ;  /* 0x000000ffff205224 */ /* 0x001fe400078e003e */
[----:B--2---:R0:W-:Y:S02]  /*2440*/  STL [R1+0x338], R64 ;  /* 0x0003384001007387 */ /* 0x0041e40000100800 */
[----:B0-----:R-:W-:-:S05]  /*2450*/  LEA.HI.X.SX32 R64, R35, R6, 0x1, P6 ;  /* 0x0000000623407211 */ /* 0x001fca00030f0eff */
[----:B------:R-:W-:-:S05]  /*2460*/  @P5 IMAD.MOV.U32 R33, RZ, RZ, R64 ;  /* 0x000000ffff215224 */ /* 0x000fca00078e0040 */
[----:B------:R0:W2:Y:S01]  /*2470*/  @P5 LDG.E.U8 R58, desc[UR22][R32.64] ;  /* 0x00000016203a5981 */ /* 0x0000a2000c1e1100 */
[----:B------:R-:W-:Y:S02]  /*2480*/  PLOP3.LUT P1, PT, PT, PT, UP1, 0x80, 0x8 ;  /* 0x000000000008781c */ /* 0x000fe40003f2f018 */
[----:B------:R-:W-:Y:S01]  /*2490*/  PLOP3.LUT P0, PT, PT, PT, UP1, 0x80, 0x8 ;  /* 0x000000000008781c */ /* 0x000fe20003f0f018 */
[----:B---3--:R1:W-:Y:S04]  /*24a0*/  STL [R1+0x334], R60 ;  /* 0x0003343c01007387 */ /* 0x0083e80000100800 */
[----:B------:R-:W-:Y:S01]  /*24b0*/  STL [R1+0x4e8], R64 ;  /* 0x0004e84001007387 */ /* 0x000fe20000100800 */
[----:B-1----:R-:W-:-:S04]  /*24c0*/  LOP3.LUT R60, R2, 0x3a, RZ, 0xfc, !PT ;  /* 0x0000003a023c7812 */ /* 0x002fc800078efcff */
[----:B------:R-:W-:Y:S02]  /*24d0*/  ISETP.LT.AND P1, PT, R60, UR15, P1 ;  /* 0x0000000f3c007c0c */ /* 0x000fe40008f21270 */
[----:B0-----:R-:W-:Y:S02]  /*24e0*/  IADD3 R32, P4, PT, R34, R10, RZ ;  /* 0x0000000a22207210 */ /* 0x001fe40007f9e0ff */
[----:B------:R-:W-:Y:S02]  /*24f0*/  LOP3.LUT R60, R2, 0x4a, RZ, 0xfc, !PT ;  /* 0x0000004a023c7812 */ /* 0x000fe400078efcff */
[----:B------:R-:W-:Y:S02]  /*2500*/  PLOP3.LUT P5, PT, PT, PT, UP1, 0x80, 0x8 ;  /* 0x000000000008781c */ /* 0x000fe40003faf018 */
[----:B------:R-:W-:Y:S02]  /*2510*/  PRMT R63, RZ, 0x7610, R63 ;  /* 0x00007610ff3f7816 */ /* 0x000fe4000000003f */
[----:B------:R-:W-:-:S02]  /*2520*/  LEA.HI.X.SX32 R33, R34, R6, 0x1, P4 ;  /* 0x0000000622217211 */ /* 0x000fc400020f0eff */
[----:B------:R-:W-:Y:S02]  /*2530*/  ISETP.LT.AND P5, PT, R60, UR15, P5 ;  /* 0x0000000f3c007c0c */ /* 0x000fe4000afa1270 */
[----:B------:R-:W-:Y:S01]  /*2540*/  PRMT R54, RZ, 0x7610, R54 ;  /* 0x00007610ff367816 */ /* 0x000fe20000000036 */
[----:B------:R0:W3:Y:S04]  /*2550*/  @P1 LDG.E.U8 R63, desc[UR22][R32.64] ;  /* 0x00000016203f1981 */ /* 0x0000e8000c1e1100 */
[----:B--2---:R1:W-:Y:S02]  /*2560*/  STL [R1+0x364], R58 ;  /* 0x0003643a01007387 */ /* 0x0043e40000100800 */
[----:B-1----:R-:W-:-:S04]  /*2570*/  LOP3.LUT R58, R2, 0x42, RZ, 0xfc, !PT ;  /* 0x00000042023a7812 */ /* 0x002fc800078efcff */
[----:B------:R-:W-:Y:S02]  /*2580*/  ISETP.LT.AND P0, PT, R58, UR15, P0 ;  /* 0x0000000f3a007c0c */ /* 0x000fe40008701270 */
[C---:B------:R-:W-:Y:S01]  /*2590*/  IADD3 R58, P6, PT, R31.reuse, R10, RZ ;  /* 0x0000000a1f3a7210 */ /* 0x040fe20007fde0ff */
[----:B------:R0:W-:Y:S03]  /*25a0*/  STL [R1+0x50c], R32 ;  /* 0x00050c2001007387 */ /* 0x0001e60000100800 */
[----:B------:R-:W-:Y:S01]  /*25b0*/  LEA.HI.X.SX32 R60, R31, R6, 0x1, P6 ;  /* 0x000000061f3c7211 */ /* 0x000fe200030f0eff */
[----:B------:R-:W-:Y:S04]  /*25c0*/  STL [R1+0x52c], R58 ;  /* 0x00052c3a01007387 */ /* 0x000fe80000100800 */
[----:B------:R1:W-:Y:S02]  /*25d0*/  STL [R1+0x508], R33 ;  /* 0x0005082101007387 */ /* 0x0003e40000100800 */
[----:B0-----:R-:W-:-:S02]  /*25e0*/  @P0 IMAD.MOV.U32 R32, RZ, RZ, R58 ;  /* 0x000000ffff200224 */ /* 0x001fc400078e003a */
[----:B-1----:R-:W-:-:S05]  /*25f0*/  @P0 IMAD.MOV.U32 R33, RZ, RZ, R60 ;  /* 0x000000ffff210224 */ /* 0x002fca00078e003c */
[----:B------:R-:W2:Y:S01]  /*2600*/  @P0 LDG.E.U8 R54, desc[UR22][R32.64] ;  /* 0x0000001620360981 */ /* 0x000ea2000c1e1100 */
[----:B------:R-:W-:-:S03]  /*2610*/  IADD3 R31, P1, PT, R30, R10, RZ ;  /* 0x0000000a1e1f7210 */ /* 0x000fc60007f3e0ff */
[----:B------:R-:W-:Y:S01]  /*2620*/  STL [R1+0x528], R60 ;  /* 0x0005283c01007387 */ /* 0x000fe20000100800 */
[----:B------:R-:W-:-:S03]  /*2630*/  LEA.HI.X.SX32 R30, R30, R6, 0x1, P1 ;  /* 0x000000061e1e7211 */ /* 0x000fc600008f0eff */
[----:B------:R0:W-:Y:S01]  /*2640*/  STL [R1+0x54c], R31 ;  /* 0x00054c1f01007387 */ /* 0x0001e20000100800 */
[----:B------:R-:W-:Y:S02]  /*2650*/  LOP3.LUT R62, R2, 0x52, RZ, 0xfc, !PT ;  /* 0x00000052023e7812 */ /* 0x000fe400078efcff */
[----:B------:R-:W-:Y:S02]  /*2660*/  PLOP3.LUT P4, PT, PT, PT, UP1, 0x80, 0x8 ;  /* 0x000000000008781c */ /* 0x000fe40003f8f018 */
[----:B------:R-:W-:Y:S02]  /*2670*/  PLOP3.LUT P0, PT, PT, PT, UP1, 0x80, 0x8 ;  /* 0x000000000008781c */ /* 0x000fe40003f0f018 */
[----:B------:R-:W-:Y:S02]  /*2680*/  ISETP.LT.AND P4, PT, R62, UR15, P4 ;  /* 0x0000000f3e007c0c */ /* 0x000fe4000a781270 */
[----:B0-----:R-:W-:Y:S02]  /*2690*/  @P5 LOP3.LUT R31, R31, R30, RZ, 0x3c, !PT ;  /* 0x0000001e1f1f5212 */ /* 0x001fe400078e3cff */
[----:B------:R-:W-:-:S02]  /*26a0*/  LOP3.LUT R60, R2, 0x5a, RZ, 0xfc, !PT ;  /* 0x0000005a023c7812 */ /* 0x000fc400078efcff */
[----:B------:R-:W-:Y:S02]  /*26b0*/  PRMT R61, RZ, 0x7610, R61 ;  /* 0x00007610ff3d7816 */ /* 0x000fe4000000003d */
[----:B------:R-:W-:Y:S02]  /*26c0*/  ISETP.LT.AND P0, PT, R60, UR15, P0 ;  /* 0x0000000f3c007c0c */ /* 0x000fe40008701270 */
[----:B------:R-:W-:Y:S02]  /*26d0*/  PRMT R52, RZ, 0x7610, R52 ;  /* 0x00007610ff347816 */ /* 0x000fe40000000034 */
[----:B------:R-:W-:Y:S01]  /*26e0*/  PRMT R57, RZ, 0x7610, R57 ;  /* 0x00007610ff397816 */ /* 0x000fe20000000039 */
[----:B--2---:R0:W-:Y:S02]  /*26f0*/  STL [R1+0x370], R54 ;  /* 0x0003703601007387 */ /* 0x0041e40000100800 */
[----:B0-----:R-:W-:-:S05]  /*2700*/  IADD3 R54, P6, PT, R29, R10, RZ ;  /* 0x0000000a1d367210 */ /* 0x001fca0007fde0ff */
[----:B------:R-:W-:Y:S04]  /*2710*/  STL [R1+0x574], R54 ;  /* 0x0005743601007387 */ /* 0x000fe80000100800 */
[----:B------:R0:W-:Y:S01]  /*2720*/  STL [R1+0x548], R30 ;  /* 0x0005481e01007387 */ /* 0x0001e20000100800 */
[----:B------:R-:W-:Y:S02]  /*2730*/  LEA.HI.X.SX32 R58, R29, R6, 0x1, P6 ;  /* 0x000000061d3a7211 */ /* 0x000fe400030f0eff */
[----:B------:R-:W-:Y:S02]  /*2740*/  IADD3 R29, P1, PT, R28, R10, RZ ;  /* 0x0000000a1c1d7210 */ /* 0x000fe40007f3e0ff */
[----:B0-----:R-:W-:-:S04]  /*2750*/  @P5 LOP3.LUT R30, R31, R30, RZ, 0x3c, !PT ;  /* 0x0000001e1f1e5212 */ /* 0x001fc800078e3cff */
[----:B------:R-:W-:Y:S01]  /*2760*/  @P5 LOP3.LUT R31, R31, R30, RZ, 0x3c, !PT ;  /* 0x0000001e1f1f5212 */ /* 0x000fe200078e3cff */
[----:B------:R0:W-:Y:S04]  /*2770*/  STL [R1+0x568], R58 ;  /* 0x0005683a01007387 */ /* 0x0001e80000100800 */
[----:B------:R1:W2:Y:S04]  /*2780*/  @P5 LDG.E.U8 R61, desc[UR22][R30.64] ;  /* 0x000000161e3d5981 */ /* 0x0002a8000c1e1100 */
[----:B------:R4:W-:Y:S01]  /*2790*/  STL [R1+0x594], R29 ;  /* 0x0005941d01007387 */ /* 0x0009e20000100800 */
[----:B-1----:R-:W-:Y:S01]  /*27a0*/  @P4 IMAD.MOV.U32 R31, RZ, RZ, R58 ;  /* 0x000000ffff1f4224 */ /* 0x002fe200078e003a */
[----:B0-----:R-:W-:Y:S01]  /*27b0*/  LEA.HI.X.SX32 R58, R28, R6, 0x1, P1 ;  /* 0x000000061c3a7211 */ /* 0x001fe200008f0eff */
[----:B------:R-:W-:-:S02]  /*27c0*/  @P4 IMAD.MOV.U32 R30, RZ, RZ, R54 ;  /* 0x000000ffff1e4224 */ /* 0x000fc400078e0036 */
[----:B------:R-:W-:Y:S02]  /*27d0*/  @P0 IMAD.MOV.U32 R28, RZ, RZ, R29 ;  /* 0x000000ffff1c0224 */ /* 0x000fe400078e001d */
[----:B----4-:R-:W-:Y:S01]  /*27e0*/  @P0 IMAD.MOV.U32 R29, RZ, RZ, R58 ;  /* 0x000000ffff1d0224 */ /* 0x010fe200078e003a */
[----:B------:R-:W4:Y:S04]  /*27f0*/  @P4 LDG.E.U8 R52, desc[UR22][R30.64] ;  /* 0x000000161e344981 */ /* 0x000f28000c1e1100 */
[----:B------:R-:W2:Y:S01]  /*2800*/  @P0 LDG.E.U8 R57, desc[UR22][R28.64] ;  /* 0x000000161c390981 */ /* 0x000ea2000c1e1100 */
[----:B------:R-:W-:Y:S02]  /*2810*/  LOP3.LUT R60, R2, 0x62, RZ, 0xfc, !PT ;  /* 0x00000062023c7812 */ /* 0x000fe400078efcff */
[----:B------:R-:W-:-:S02]  /*2820*/  PLOP3.LUT P4, PT, PT, PT, UP1, 0x80, 0x8 ;  /* 0x000000000008781c */ /* 0x000fc40003f8f018 */
[----:B------:R-:W-:Y:S02]  /*2830*/  LOP3.LUT R54, R2, 0x6a, RZ, 0xfc, !PT ;  /* 0x0000006a02367812 */ /* 0x000fe400078efcff */
[----:B------:R-:W-:Y:S02]  /*2840*/  PLOP3.LUT P5, PT, PT, PT, UP1, 0x80, 0x8 ;  /* 0x000000000008781c */ /* 0x000fe40003faf018 */
[----:B------:R-:W-:Y:S01]  /*2850*/  ISETP.LT.AND P4, PT, R60, UR15, P4 ;  /* 0x0000000f3c007c0c */ /* 0x000fe2000a781270 */
[----:B---3--:R-:W-:Y:S01]  /*2860*/  STL [R1+0x2e8], R63 ;  /* 0x0002e83f01007387 */ /* 0x008fe20000100800 */
[----:B------:R-:W-:Y:S02]  /*2870*/  ISETP.LT.AND P0, PT, R54, UR15, P5 ;  /* 0x0000000f36007c0c */ /* 0x000fe4000af01270 */
[----:B------:R-:W-:Y:S02]  /*2880*/  IADD3 R60, P5, PT, R26, R10, RZ ;  /* 0x0000000a1a3c7210 */ /* 0x000fe40007fbe0ff */
[----:B------:R-:W-:-:S02]  /*2890*/  PLOP3.LUT P1, PT, PT, PT, UP1, 0x80, 0x8 ;  /* 0x000000000008781c */ /* 0x000fc40003f2f018 */
[----:B------:R-:W-:Y:S02]  /*28a0*/  LEA.HI.X.SX32 R26, R26, R6, 0x1, P5 ;  /* 0x000000061a1a7211 */ /* 0x000fe400028f0eff */
[----:B------:R-:W-:Y:S02]  /*28b0*/  PRMT R59, RZ, 0x7610, R59 ;  /* 0x00007610ff3b7816 */ /* 0x000fe4000000003b */
[----:B------:R-:W-:Y:S02]  /*28c0*/  PRMT R56, RZ, 0x7610, R56 ;  /* 0x00007610ff387816 */ /* 0x000fe40000000038 */
[----:B------:R-:W-:Y:S02]  /*28d0*/  PRMT R51, RZ, 0x7610, R51 ;  /* 0x00007610ff337816 */ /* 0x000fe40000000033 */
[----:B------:R-:W-:Y:S01]  /*28e0*/  PRMT R55, RZ, 0x7610, R55 ;  /* 0x00007610ff377816 */ /* 0x000fe20000000037 */
[----:B----4-:R0:W-:Y:S04]  /*28f0*/  STL [R1+0x360], R52 ;  /* 0x0003603401007387 */ /* 0x0101e80000100800 */
[----:B------:R-:W-:Y:S04]  /*2900*/  STL [R1+0x590], R58 ;  /* 0x0005903a01007387 */ /* 0x000fe80000100800 */
[----:B--2---:R1:W-:Y:S01]  /*2910*/  STL [R1+0x2a4], R57 ;  /* 0x0002a43901007387 */ /* 0x0043e20000100800 */
[----:B0-----:R-:W-:-:S03]  /*2920*/  LOP3.LUT R52, R2, 0x72, RZ, 0xfc, !PT ;  /* 0x0000007202347812 */ /* 0x001fc600078efcff */
[----:B------:R-:W-:Y:S01]  /*2930*/  STL [R1+0x5c4], R60 ;  /* 0x0005c43c01007387 */ /* 0x000fe20000100800 */
[----:B-1----:R-:W-:-:S03]  /*2940*/  IADD3 R57, P6, PT, R27, R10, RZ ;  /* 0x0000000a1b397210 */ /* 0x002fc60007fde0ff */
[----:B------:R-:W-:Y:S01]  /*2950*/  STL [R1+0x2bc], R61 ;  /* 0x0002bc3d01007387 */ /* 0x000fe20000100800 */
[----:B------:R-:W-:Y:S02]  /*2960*/  ISETP.LT.AND P1, PT, R52, UR15, P1 ;  /* 0x0000000f34007c0c */ /* 0x000fe40008f21270 */
[----:B------:R-:W-:Y:S01]  /*2970*/  LEA.HI.X.SX32 R58, R27, R6, 0x1, P6 ;  /* 0x000000061b3a7211 */ /* 0x000fe200030f0eff */
[----:B------:R-:W-:Y:S01]  /*2980*/  STL [R1+0x5e4], R57 ;  /* 0x0005e43901007387 */ /* 0x000fe20000100800 */
[----:B------:R-:W-:-:S03]  /*2990*/  @P4 IMAD.MOV.U32 R27, RZ, RZ, R26 ;  /* 0x000000ffff1b4224 */ /* 0x000fc600078e001a */
[----:B------:R0:W-:Y:S01]  /*29a0*/  STL [R1+0x5c0], R26 ;  /* 0x0005c01a01007387 */ /* 0x0001e20000100800 */
[----:B------:R-:W-:Y:S01]  /*29b0*/  IADD3 R52, P5, PT, R25, R10, RZ ;  /* 0x0000000a19347210 */ /* 0x000fe20007fbe0ff */
[----:B0-----:R-:W-:-:S03]  /*29c0*/  @P4 IMAD.MOV.U32 R26, RZ, RZ, R60 ;  /* 0x000000ffff1a4224 */ /* 0x001fc600078e003c */
[----:B------:R-:W-:Y:S02]  /*29d0*/  LEA.HI.X.SX32 R54, R25, R6, 0x1, P5 ;  /* 0x0000000619367211 */ /* 0x000fe400028f0eff */
[----:B------:R0:W2:Y:S02]  /*29e0*/  @P4 LDG.E.U8 R59, desc[UR22][R26.64] ;  /* 0x000000161a3b4981 */ /* 0x0000a4000c1e1100 */
[----:B0-----:R-:W-:Y:S02]  /*29f0*/  @P0 IMAD.MOV.U32 R26, RZ, RZ, R57 ;  /* 0x000000ffff1a0224 */ /* 0x001fe400078e0039 */
[----:B------:R-:W-:-:S05]  /*2a00*/  @P0 IMAD.MOV.U32 R27, RZ, RZ, R58 ;  /* 0x000000ffff1b0224 */ /* 0x000fca00078e003a */
[----:B------:R0:W3:Y:S01]  /*2a10*/  @P0 LDG.E.U8 R56, desc[UR22][R26.64] ;  /* 0x000000161a380981 */ /* 0x0000e2000c1e1100 */
[----:B------:R-:W-:Y:S01]  /*2a20*/  LOP3.LUT R25, R2, 0x7a, RZ, 0xfc, !PT ;  /* 0x0000007a02197812 */ /* 0x000fe200078efcff */
[----:B0-----:R-:W-:Y:S02]  /*2a30*/  @P1 IMAD.MOV.U32 R26, RZ, RZ, R52 ;  /* 0x000000ffff1a1224 */ /* 0x001fe400078e0034 */
[----:B------:R-:W-:Y:S01]  /*2a40*/  @P1 IMAD.MOV.U32 R27, RZ, RZ, R54 ;  /* 0x000000ffff1b1224 */ /* 0x000fe200078e0036 */
[----:B------:R-:W-:-:S04]  /*2a50*/  PLOP3.LUT P4, PT, PT, PT, UP1, 0x80, 0x8 ;  /* 0x000000000008781c */ /* 0x000fc80003f8f018 */
[----:B------:R0:W4:Y:S01]  /*2a60*/  @P1 LDG.E.U8 R51, desc[UR22][R26.64] ;  /* 0x000000161a331981 */ /* 0x000122000c1e1100 */
[----:B------:R-:W-:Y:S02]  /*2a70*/  ISETP.LT.AND P4, PT, R25, UR15, P4 ;  /* 0x0000000f19007c0c */ /* 0x000fe4000a781270 */
[----:B0-----:R-:W-:-:S04]  /*2a80*/  IADD3 R26, P5, PT, R17, R10, RZ ;  /* 0x0000000a111a7210 */ /* 0x001fc80007fbe0ff */
[----:B------:R-:W-:-:S07]  /*2a90*/  LEA.HI.X.SX32 R27, R17, R6, 0x1, P5 ;  /* 0x00000006111b7211 */ /* 0x000fce00028f0eff */
[----:B------:R0:W2:Y:S04]  /*2aa0*/  @P4 LDG.E.U8 R55, desc[UR22][R26.64] ;  /* 0x000000161a374981 */ /* 0x0000a8000c1e1100 */
[----:B------:R1:W-:Y:S01]  /*2ab0*/  STL [R1+0x5fc], R52 ;  /* 0x0005fc3401007387 */ /* 0x0003e20000100800 */
[----:B------:R-:W-:-:S03]  /*2ac0*/  PLOP3.LUT P0, PT, PT, PT, UP1, 0x80, 0x8 ;  /* 0x000000000008781c */ /* 0x000fc60003f0f018 */
[----:B------:R-:W-:Y:S04]  /*2ad0*/  STL [R1+0x5e0], R58 ;  /* 0x0005e03a01007387 */ /* 0x000fe80000100800 */
[----:B------:R0:W-:Y:S01]  /*2ae0*/  STL [R1+0x5f8], R54 ;  /* 0x0005f83601007387 */ /* 0x0001e20000100800 */
[----:B------:R-:W-:Y:S02]  /*2af0*/  PLOP3.LUT P1, PT, PT, PT, UP1, 0x80, 0x8 ;  /* 0x000000000008781c */ /* 0x000fe40003f2f018 */
[----:B-1----:R-:W-:Y:S02]  /*2b00*/  LOP3.LUT R52, R2, 0xc, RZ, 0xfc, !PT ;  /* 0x0000000c02347812 */ /* 0x002fe400078efcff */
[----:B------:R-:W-:Y:S02]  /*2b10*/  PLOP3.LUT P5, PT, PT, PT, UP1, 0x80, 0x8 ;  /* 0x000000000008781c */ /* 0x000fe40003faf018 */
[----:B------:R-:W-:-:S02]  /*2b20*/  ISETP.LT.AND P1, PT, R52, UR15, P1 ;  /* 0x0000000f34007c0c */ /* 0x000fc40008f21270 */
[----:B0-----:R-:W-:-:S04]  /*2b30*/  LOP3.LUT R54, R2, 0x14, RZ, 0xfc, !PT ;  /* 0x0000001402367812 */ /* 0x001fc800078efcff */
[----:B------:R-:W-:Y:S02]  /*2b40*/  ISETP.LT.AND P5, PT, R54, UR15, P5 ;  /* 0x0000000f36007c0c */ /* 0x000fe4000afa1270 */
[----:B------:R-:W-:Y:S02]  /*2b50*/  IADD3 R54, P4, PT, R20, R10, RZ ;  /* 0x0000000a14367210 */ /* 0x000fe40007f9e0ff */
[----:B------:R-:W-:Y:S02]  /*2b60*/  PRMT R37, RZ, 0x7610, R37 ;  /* 0x00007610ff257816 */ /* 0x000fe40000000025 */
[----:B------:R-:W-:Y:S02]  /*2b70*/  PRMT R53, RZ, 0x7610, R53 ;  /* 0x00007610ff357816 */ /* 0x000fe40000000035 */
[----:B------:R-:W-:Y:S01]  /*2b80*/  PRMT R40, RZ, 0x7610, R40 ;  /* 0x00007610ff287816 */ /* 0x000fe20000000028 */
[----:B----4-:R0:W-:Y:S02]  /*2b90*/  STL [R1+0x36c], R51 ;  /* 0x00036c3301007387 */ /* 0x0101e40000100800 */
[----:B0-----:R-:W-:-:S04]  /*2ba0*/  LOP3.LUT R51, R2, 0x4, RZ, 0xfc, !PT ;  /* 0x0000000402337812 */ /* 0x001fc800078efcff */
[----:B------:R-:W-:Y:S02]  /*2bb0*/  ISETP.LT.AND P0, PT, R51, UR15, P0 ;  /* 0x0000000f33007c0c */ /* 0x000fe40008701270 */
[C---:B------:R-:W-:Y:S01]  /*2bc0*/  IADD3 R51, P6, PT, R23.reuse, R10, RZ ;  /* 0x0000000a17337210 */ /* 0x040fe20007fde0ff */
[----:B------:R0:W-:Y:S03]  /*2bd0*/  STL [R1+0x614], R26 ;  /* 0x0006141a01007387 */ /* 0x0001e60000100800 */
[----:B------:R-:W-:Y:S01]  /*2be0*/  LEA.HI.X.SX32 R52, R23, R6, 0x1, P6 ;  /* 0x0000000617347211 */ /* 0x000fe200030f0eff */
[----:B------:R-:W-:Y:S04]  /*2bf0*/  STL [R1+0x34], R51 ;  /* 0x0000343301007387 */ /* 0x000fe80000100800 */
[----:B------:R1:W-:Y:S02]  /*2c00*/  STL [R1+0x610], R27 ;  /* 0x0006101b01007387 */ /* 0x0003e40000100800 */
[----:B0-----:R-:W-:-:S02]  /*2c10*/  @P0 IMAD.MOV.U32 R26, RZ, RZ, R51 ;  /* 0x000000ffff1a0224 */ /* 0x001fc400078e0033 */
[----:B--2---:R-:W-:Y:S04]  /*2c20*/  STL [R1+0x33c], R59 ;  /* 0x00033c3b01007387 */ /* 0x004fe80000100800 */
[----:B---3--:R-:W-:Y:S01]  /*2c30*/  STL [R1+0x32c], R56 ;  /* 0x00032c3801007387 */ /* 0x008fe20000100800 */
[----:B-1----:R-:W-:-:S03]  /*2c40*/  @P0 IMAD.MOV.U32 R27, RZ, RZ, R52 ;  /* 0x000000ffff1b0224 */ /* 0x002fc600078e0034 */
[----:B------:R-:W-:Y:S04]  /*2c50*/  STL [R1+0x30], R52 ;  /* 0x0000303401007387 */ /* 0x000fe80000100800 */
[----:B------:R-:W-:Y:S04]  /*2c60*/  STL [R1+0x54], R54 ;  /* 0x0000543601007387 */ /* 0x000fe80000100800 */
[----:B------:R0:W-:Y:S04]  /*2c70*/  STL [R1+0x220], R55 ;  /* 0x0002203701007387 */ /* 0x0001e80000100800 */
[----:B------:R1:W2:Y:S01]  /*2c80*/  @P0 LDG.E.U8 R37, desc[UR22][R26.64] ;  /* 0x000000161a250981 */ /* 0x0002a2000c1e1100 */
[----:B------:R-:W-:-:S02]  /*2c90*/  IADD3 R51, P0, PT, R19, R10, RZ ;  /* 0x0000000a13337210 */ /* 0x000fc40007f1e0ff */
[-C--:B0-----:R-:W-:Y:S02]  /*2ca0*/  LEA.HI.X.SX32 R55, R20, R6.reuse, 0x1, P4 ;  /* 0x0000000614377211 */ /* 0x081fe400020f0eff */
[----:B------:R-:W-:Y:S01]  /*2cb0*/  LEA.HI.X.SX32 R52, R19, R6, 0x1, P0 ;  /* 0x0000000613347211 */ /* 0x000fe200000f0eff */
[----:B-1----:R-:W-:Y:S02]  /*2cc0*/  @P1 IMAD.MOV.U32 R26, RZ, RZ, R54 ;  /* 0x000000ffff1a1224 */ /* 0x002fe400078e0036 */
[----:B------:R-:W-:-:S05]  /*2cd0*/  @P1 IMAD.MOV.U32 R27, RZ, RZ, R55 ;  /* 0x000000ffff1b1224 */ /* 0x000fca00078e0037 */
[----:B------:R0:W3:Y:S02]  /*2ce0*/  @P1 LDG.E.U8 R53, desc[UR22][R26.64] ;  /* 0x000000161a351981 */ /* 0x0000e4000c1e1100 */
[----:B0-----:R-:W-:Y:S02]  /*2cf0*/  @P5 IMAD.MOV.U32 R26, RZ, RZ, R51 ;  /* 0x000000ffff1a5224 */ /* 0x001fe400078e0033 */
[----:B------:R-:W-:-:S05]  /*2d00*/  @P5 IMAD.MOV.U32 R27, RZ, RZ, R52 ;  /* 0x000000ffff1b5224 */ /* 0x000fca00078e0034 */
[----:B------:R-:W4:Y:S01]  /*2d10*/  @P5 LDG.E.U8 R40, desc[UR22][R26.64] ;  /* 0x000000161a285981 */ /* 0x000f22000c1e1100 */
[----:B------:R-:W-:-:S03]  /*2d20*/  PLOP3.LUT P4, PT, PT, PT, UP1, 0x80, 0x8 ;  /* 0x000000000008781c */ /* 0x000fc60003f8f018 */
[----:B------:R-:W-:Y:S04]  /*2d30*/  STL [R1+0x74], R51 ;  /* 0x0000743301007387 */ /* 0x000fe80000100800 */
[----:B------:R-:W-:Y:S01]  /*2d40*/  STL [R1+0x50], R55 ;  /* 0x0000503701007387 */ /* 0x000fe20000100800 */
[----:B------:R-:W-:Y:S02]  /*2d50*/  IADD3 R19, P5, PT, R18, R10, RZ ;  /* 0x0000000a12137210 */ /* 0x000fe40007fbe0ff */
[----:B------:R-:W-:Y:S01]  /*2d60*/  PRMT R39, RZ, 0x7610, R39 ;  /* 0x00007610ff277816 */ /* 0x000fe20000000027 */
[----:B--2---:R0:W-:Y:S02]  /*2d70*/  STL [R1+0x324], R37 ;  /* 0x0003242501007387 */ /* 0x0041e40000100800 */
[----:B0-----:R-:W-:-:S04]  /*2d80*/  LOP3.LUT R37, R2, 0x1c, RZ, 0xfc, !PT ;  /* 0x0000001c02257812 */ /* 0x001fc800078efcff */
[----:B------:R-:W-:Y:S01]  /*2d90*/  ISETP.LT.AND P4, PT, R37, UR15, P4 ;  /* 0x0000000f25007c0c */ /* 0x000fe2000a781270 */
[----:B------:R-:W-:Y:S04]  /*2da0*/  STL [R1+0x70], R52 ;  /* 0x0000703401007387 */ /* 0x000fe80000100800 */
[----:B------:R-:W-:Y:S04]  /*2db0*/  STL [R1+0x94], R19 ;  /* 0x0000941301007387 */ /* 0x000fe80000100800 */
[----:B----4-:R0:W-:Y:S02]  /*2dc0*/  STL [R1+0x264], R40 ;  /* 0x0002642801007387 */ /* 0x0101e40000100800 */
[----:B0-----:R-:W-:-:S02]  /*2dd0*/  LEA.HI.X.SX32 R40, R18, R6, 0x1, P5 ;  /* 0x0000000612287211 */ /* 0x001fc400028f0eff */
[----:B------:R-:W-:-:S03]  /*2de0*/  @P4 IMAD.MOV.U32 R18, RZ, RZ, R19 ;  /* 0x000000ffff124224 */ /* 0x000fc600078e0013 */
[----:B------:R-:W-:-:S05]  /*2df0*/  @P4 IMAD.MOV.U32 R19, RZ, RZ, R40 ;  /* 0x000000ffff134224 */ /* 0x000fca00078e0028 */
[----:B------:R-:W2:Y:S01]  /*2e00*/  @P4 LDG.E.U8 R39, desc[UR22][R18.64] ;  /* 0x0000001612274981 */ /* 0x000ea2000c1e1100 */
[C---:B------:R-:W-:Y:S02]  /*2e10*/  LOP3.LUT R52, R2.reuse, 0x24, RZ, 0xfc, !PT ;  /* 0x0000002402347812 */ /* 0x040fe400078efcff */
[----:B------:R-:W-:Y:S02]  /*2e20*/  LOP3.LUT R51, R2, 0x2c, RZ, 0xfc, !PT ;  /* 0x0000002c02337812 */ /* 0x000fe400078efcff */
[----:B------:R-:W-:Y:S02]  /*2e30*/  PLOP3.LUT P1, PT, PT, PT, UP1, 0x80, 0x8 ;  /* 0x000000000008781c */ /* 0x000fe40003f2f018 */
[----:B------:R-:W-:Y:S02]  /*2e40*/  PLOP3.LUT P0, PT, PT, PT, UP1, 0x80, 0x8 ;  /* 0x000000000008781c */ /* 0x000fe40003f0f018 */
[----:B------:R-:W-:Y:S02]  /*2e50*/  ISETP.LT.AND P1, PT, R52, UR15, P1 ;  /* 0x0000000f34007c0c */ /* 0x000fe40008f21270 */
[----:B------:R-:W-:-:S02]  /*2e60*/  ISETP.LT.AND P0, PT, R51, UR15, P0 ;  /* 0x0000000f33007c0c */ /* 0x000fc40008701270 */
[C---:B------:R-:W-:Y:S01]  /*2e70*/  IADD3 R51, P6, PT, R15.reuse, R10, RZ ;  /* 0x0000000a0f337210 */ /* 0x040fe20007fde0ff */
[----:B------:R-:W-:Y:S04]  /*2e80*/  STL [R1+0x90], R40 ;  /* 0x0000902801007387 */ /* 0x000fe80000100800 */
[----:B------:R-:W-:Y:S01]  /*2e90*/  STL [R1+0xb4], R51 ;  /* 0x0000b43301007387 */ /* 0x000fe20000100800 */
[----:B------:R-:W-:Y:S02]  /*2ea0*/  PRMT R50, RZ, 0x7610, R50 ;  /* 0x00007610ff327816 */ /* 0x000fe40000000032 */
[----:B------:R-:W-:Y:S02]  /*2eb0*/  LEA.HI.X.SX32 R15, R15, R6, 0x1, P6 ;  /* 0x000000060f0f7211 */ /* 0x000fe400030f0eff */
[----:B------:R-:W-:-:S02]  /*2ec0*/  LOP3.LUT R37, R2, 0x34, RZ, 0xfc, !PT ;  /* 0x0000003402257812 */ /* 0x000fc400078efcff */
[----:B------:R-:W-:Y:S02]  /*2ed0*/  PLOP3.LUT P5, PT, PT, PT, UP1, 0x80, 0x8 ;  /* 0x000000000008781c */ /* 0x000fe40003faf018 */
[----:B------:R-:W-:Y:S02]  /*2ee0*/  PRMT R34, RZ, 0x7610, R34 ;  /* 0x00007610ff227816 */ /* 0x000fe40000000022 */
[----:B------:R-:W-:Y:S02]  /*2ef0*/  ISETP.LT.AND P5, PT, R37, UR15, P5 ;  /* 0x0000000f25007c0c */ /* 0x000fe4000afa1270 */
[----:B------:R-:W-:-:S04]  /*2f00*/  IADD3 R37, P6, PT, R13, R10, RZ ;  /* 0x0000000a0d257210 */ /* 0x000fc80007fde0ff */
[----:B------:R-:W-:Y:S02]  /*2f10*/  LEA.HI.X.SX32 R13, R13, R6, 0x1, P6 ;  /* 0x000000060d0d7211 */ /* 0x000fe400030f0eff */
[----:B------:R-:W-:Y:S01]  /*2f20*/  PRMT R35, RZ, 0x7610, R35 ;  /* 0x00007610ff237816 */ /* 0x000fe20000000023 */
[----:B--2---:R0:W-:Y:S02]  /*2f30*/  STL [R1+0x2f0], R39 ;  /* 0x0002f02701007387 */ /* 0x0041e40000100800 */
[----:B0-----:R-:W-:-:S04]  /*2f40*/  IADD3 R39, P4, PT, R14, R10, RZ ;  /* 0x0000000a0e277210 */ /* 0x001fc80007f9e0ff */
[----:B------:R-:W-:Y:S01]  /*2f50*/  LEA.HI.X.SX32 R40, R14, R6, 0x1, P4 ;  /* 0x000000060e287211 */ /* 0x000fe200020f0eff */
[----:B------:R-:W-:Y:S01]  /*2f60*/  @P1 IMAD.MOV.U32 R14, RZ, RZ, R51 ;  /* 0x000000ffff0e1224 */ /* 0x000fe200078e0033 */
[----:B---3--:R-:W-:Y:S04]  /*2f70*/  STL [R1+0x2f8], R53 ;  /* 0x0002f83501007387 */ /* 0x008fe80000100800 */
[----:B------:R-:W-:Y:S04]  /*2f80*/  STL [R1+0x4d4], R39 ;  /* 0x0004d42701007387 */ /* 0x000fe80000100800 */
[----:B------:R0:W-:Y:S04]  /*2f90*/  STL [R1+0xb0], R15 ;  /* 0x0000b00f01007387 */ /* 0x0001e80000100800 */
[----:B------:R1:W2:Y:S02]  /*2fa0*/  @P1 LDG.E.U8 R50, desc[UR22][R14.64] ;  /* 0x000000160e321981 */ /* 0x0002a4000c1e1100 */
[----:B-1----:R-:W-:-:S02]  /*2fb0*/  @P0 IMAD.MOV.U32 R14, RZ, RZ, R39 ;  /* 0x000000ffff0e0224 */ /* 0x002fc400078e0027 */
[----:B0-----:R-:W-:-:S05]  /*2fc0*/  @P0 IMAD.MOV.U32 R15, RZ, RZ, R40 ;  /* 0x000000ffff0f0224 */ /* 0x001fca00078e0028 */
[----:B------:R0:W3:Y:S02]  /*2fd0*/  @P0 LDG.E.U8 R34, desc[UR22][R14.64] ;  /* 0x000000160e220981 */ /* 0x0000e4000c1e1100 */
[----:B0-----:R-:W-:Y:S02]  /*2fe0*/  @P5 IMAD.MOV.U32 R14, RZ, RZ, R37 ;  /* 0x000000ffff0e5224 */ /* 0x001fe400078e0025 */
[----:B------:R-:W-:-:S05]  /*2ff0*/  @P5 IMAD.MOV.U32 R15, RZ, RZ, R13 ;  /* 0x000000ffff0f5224 */ /* 0x000fca00078e000d */
[----:B------:R-:W4:Y:S01]  /*3000*/  @P5 LDG.E.U8 R35, desc[UR22][R14.64] ;  /* 0x000000160e235981 */ /* 0x000f22000c1e1100 */
[----:B------:R-:W-:-:S03]  /*3010*/  PLOP3.LUT P1, PT, PT, PT, UP1, 0x80, 0x8 ;  /* 0x000000000008781c */ /* 0x000fc60003f2f018 */
[----:B------:R-:W-:Y:S04]  /*3020*/  STL [R1+0x4f4], R37 ;  /* 0x0004f42501007387 */ /* 0x000fe80000100800 */
[----:B------:R-:W-:Y:S01]  /*3030*/  STL [R1+0x4d0], R40 ;  /* 0x0004d02801007387 */ /* 0x000fe20000100800 */
[----:B------:R-:W-:Y:S02]  /*3040*/  PLOP3.LUT P0, PT, PT, PT, UP1, 0x80, 0x8 ;  /* 0x000000000008781c */ /* 0x000fe40003f0f018 */
[----:B------:R-:W-:Y:S02]  /*3050*/  PLOP3.LUT P5, PT, PT, PT, UP1, 0x80, 0x8 ;  /* 0x000000000008781c */ /* 0x000fe40003faf018 */
[----:B------:R-:W-:Y:S02]  /*3060*/  PRMT R38, RZ, 0x7610, R38 ;  /* 0x00007610ff267816 */ /* 0x000fe40000000026 */
[----:B------:R-:W-:Y:S01]  /*3070*/  PRMT R30, RZ, 0x7610, R30 ;  /* 0x00007610ff1e7816 */ /* 0x000fe2000000001e */
[----:B---3--:R0:W-:Y:S04]  /*3080*/  STL [R1+0x330], R34 ;  /* 0x0003302201007387 */ /* 0x0081e80000100800 */
[----:B------:R1:W-:Y:S01]  /*3090*/  STL [R1+0x4f0], R13 ;  /* 0x0004f00d01007387 */ /* 0x0003e20000100800 */
[----:B0-----:R-:W-:-:S02]  /*30a0*/  LOP3.LUT R34, R2, 0x3c, RZ, 0xfc, !PT ;  /* 0x0000003c02227812 */ /* 0x001fc400078efcff */
[----:B-1----:R-:W-:Y:S02]  /*30b0*/  LOP3.LUT R13, R2, 0x44, RZ, 0xfc, !PT ;  /* 0x00000044020d7812 */ /* 0x002fe400078efcff */
[----:B------:R-:W-:Y:S02]  /*30c0*/  ISETP.LT.AND P1, PT, R34, UR15, P1 ;  /* 0x0000000f22007c0c */ /* 0x000fe40008f21270 */
[----:B------:R-:W-:Y:S02]  /*30d0*/  ISETP.LT.AND P0, PT, R13, UR15, P0 ;  /* 0x0000000f0d007c0c */ /* 0x000fe40008701270 */
[CC--:B------:R-:W-:Y:S01]  /*30e0*/  IADD3 R13, P4, PT, R12.reuse, R10.reuse, RZ ;  /* 0x0000000a0c0d7210 */ /* 0x0c0fe20007f9e0ff */
[----:B----4-:R0:W-:Y:S01]  /*30f0*/  STL [R1+0x224], R35 ;  /* 0x0002242301007387 */ /* 0x0101e20000100800 */
[----:B------:R-:W-:Y:S02]  /*3100*/  IADD3 R34, P6, PT, R11, R10, RZ ;  /* 0x0000000a0b227210 */ /* 0x000fe40007fde0ff */
[----:B------:R-:W-:Y:S01]  /*3110*/  LEA.HI.X.SX32 R39, R12, R6, 0x1, P4 ;  /* 0x000000060c277211 */ /* 0x000fe200020f0eff */
[----:B------:R1:W-:Y:S01]  /*3120*/  STL [R1+0x514], R13 ;  /* 0x0005140d01007387 */ /* 0x0003e20000100800 */
[----:B0-----:R-:W-:-:S03]  /*3130*/  LOP3.LUT R35, R2, 0x4c, RZ, 0xfc, !PT ;  /* 0x0000004c02237812 */ /* 0x001fc600078efcff */
[----:B------:R-:W-:Y:S01]  /*3140*/  @P1 IMAD.MOV.U32 R12, RZ, RZ, R13 ;  /* 0x000000ffff0c1224 */ /* 0x000fe200078e000d */
[----:B------:R-:W-:Y:S01]  /*3150*/  ISETP.LT.AND P5, PT, R35, UR15, P5 ;  /* 0x0000000f23007c0c */ /* 0x000fe2000afa1270 */
[----:B-1----:R-:W-:Y:S01]  /*3160*/  @P1 IMAD.MOV.U32 R13, RZ, RZ, R39 ;  /* 0x000000ffff0d1224 */ /* 0x002fe200078e0027 */
[----:B------:R-:W-:-:S04]  /*3170*/  LEA.HI.X.SX32 R35, R11, R6, 0x1, P6 ;  /* 0x000000060b237211 */ /* 0x000fc800030f0eff */
[----:B------:R0:W3:Y:S02]  /*3180*/  @P1 LDG.E.U8 R38, desc[UR22][R12.64] ;  /* 0x000000160c261981 */ /* 0x0000e4000c1e1100 */
[----:B0-----:R-:W-:Y:S02]  /*3190*/  @P0 IMAD.MOV.U32 R12, RZ, RZ, R34 ;  /* 0x000000ffff0c0224 */ /* 0x001fe400078e0022 */
[----:B------:R-:W-:-:S05]  /*31a0*/  @P0 IMAD.MOV.U32 R13, RZ, RZ, R35 ;  /* 0x000000ffff0d0224 */ /* 0x000fca00078e0023 */
[----:B------:R-:W4:Y:S01]  /*31b0*/  @P0 LDG.E.U8 R30, desc[UR22][R12.64] ;  /* 0x000000160c1e0981 */ /* 0x000f22000c1e1100 */
[----:B------:R-:W-:Y:S02]  /*31c0*/  LOP3.LUT R37, R2, 0x54, RZ, 0xfc, !PT ;  /* 0x0000005402257812 */ /* 0x000fe400078efcff */
[----:B------:R-:W-:Y:S01]  /*31d0*/  PLOP3.LUT P4, PT, PT, PT, UP1, 0x80, 0x8 ;  /* 0x000000000008781c */ /* 0x000fe20003f8f018 */
[----:B------:R0:W-:Y:S03]  /*31e0*/  STL [R1+0x534], R34 ;  /* 0x0005342201007387 */ /* 0x0001e60000100800 */
[----:B------:R-:W-:Y:S02]  /*31f0*/  ISETP.LT.AND P4, PT, R37, UR15, P4 ;  /* 0x0000000f25007c0c */ /* 0x000fe4000a781270 */
[C---:B------:R-:W-:Y:S01]  /*3200*/  IADD3 R37, P1, PT, R8.reuse, R10, RZ ;  /* 0x0000000a08257210 */ /* 0x040fe20007f3e0ff */
[----:B--2---:R-:W-:Y:S03]  /*3210*/  STL [R1+0x1e4], R50 ;  /* 0x0001e43201007387 */ /* 0x004fe60000100800 */
[----:B------:R-:W-:-:S02]  /*3220*/  LEA.HI.X.SX32 R8, R8, R6, 0x1, P1 ;  /* 0x0000000608087211 */ /* 0x000fc400008f0eff */
[----:B0-----:R-:W-:Y:S01]  /*3230*/  IADD3 R34, P0, PT, R9, R10, RZ ;  /* 0x0000000a09227210 */ /* 0x001fe20007f1e0ff */
[----:B------:R-:W-:Y:S01]  /*3240*/  STL [R1+0x510], R39 ;  /* 0x0005102701007387 */ /* 0x000fe20000100800 */
[----:B------:R-:W-:-:S03]  /*3250*/  PRMT R36, RZ, 0x7610, R36 ;  /* 0x00007610ff247816 */ /* 0x000fc60000000024 */
[----:B------:R0:W-:Y:S04]  /*3260*/  STL [R1+0x530], R35 ;  /* 0x0005302301007387 */ /* 0x0001e80000100800 */
[----:B------:R-:W-:Y:S04]  /*3270*/  STL [R1+0x554], R37 ;  /* 0x0005542501007387 */ /* 0x000fe80000100800 */
[----:B------:R-:W-:Y:S01]  /*3280*/  STL [R1+0x57c], R34 ;  /* 0x00057c2201007387 */ /* 0x000fe20000100800 */
[----:B0-----:R-:W-:Y:S01]  /*3290*/  LEA.HI.X.SX32 R35, R9, R6, 0x1, P0 ;  /* 0x0000000609237211 */ /* 0x001fe200000f0eff */
[----:B------:R-:W-:-:S02]  /*32a0*/  @P5 IMAD.MOV.U32 R9, RZ, RZ, R8 ;  /* 0x000000ffff095224 */ /* 0x000fc400078e0008 */
[----:B------:R0:W-:Y:S01]  /*32b0*/  STL [R1+0x550], R8 ;  /* 0x0005500801007387 */ /* 0x0001e20000100800 */
[----:B------:R-:W-:Y:S01]  /*32c0*/  PRMT R33, RZ, 0x7610, R33 ;  /* 0x00007610ff217816 */ /* 0x000fe20000000021 */
[----:B0-----:R-:W-:Y:S01]  /*32d0*/  @P5 IMAD.MOV.U32 R8, RZ, RZ, R37 ;  /* 0x000000ffff085224 */ /* 0x001fe200078e0025 */
[----:B------:R-:W-:-:S04]  /*32e0*/  PLOP3.LUT P0, PT, PT, PT, UP1, 0x80, 0x8 ;  /* 0x000000000008781c */ /* 0x000fc80003f0f018 */
[----:B------:R0:W2:Y:S02]  /*32f0*/  @P5 LDG.E.U8 R36, desc[UR22][R8.64] ;  /* 0x0000001608245981 */ /* 0x0000a4000c1e1100 */
[----:B0-----:R-:W-:Y:S02]  /*3300*/  @P4 IMAD.MOV.U32 R8, RZ, RZ, R34 ;  /* 0x000000ffff084224 */ /* 0x001fe400078e0022 */
[----:B------:R-:W-:-:S05]  /*3310*/  @P4 IMAD.MOV.U32 R9, RZ, RZ, R35 ;  /* 0x000000ffff094224 */ /* 0x000fca00078e0023 */
[----:B------:R0:W2:Y:S01]  /*3320*/  @P4 LDG.E.U8 R33, desc[UR22][R8.64] ;  /* 0x0000001608214981 */ /* 0x0000a2000c1e1100 */
[----:B------:R-:W-:Y:S02]  /*3330*/  PRMT R32, RZ, 0x7610, R32 ;  /* 0x00007610ff207816 */ /* 0x000fe40000000020 */
[----:B0-----:R-:W-:-:S04]  /*3340*/  IADD3 R8, P5, PT, R21, R10, RZ ;  /* 0x0000000a15087210 */ /* 0x001fc80007fbe0ff */
[----:B------:R-:W-:Y:S01]  /*3350*/  LEA.HI.X.SX32 R9, R21, R6, 0x1, P5 ;  /* 0x0000000615097211 */ /* 0x000fe200028f0eff */
[----:B----4-:R0:W-:Y:S02]  /*3360*/  STL [R1+0x2e0], R30 ;  /* 0x0002e01e01007387 */ /* 0x0101e40000100800 */
[----:B0-----:R-:W-:-:S04]  /*3370*/  LOP3.LUT R30, R2, 0x5c, RZ, 0xfc, !PT ;  /* 0x0000005c021e7812 */ /* 0x001fc800078efcff */
[----:B------:R-:W-:-:S13]  /*3380*/  ISETP.LT.AND P4, PT, R30, UR15, P0 ;  /* 0x0000000f1e007c0c */ /* 0x000fda0008781270 */
[----:B------:R0:W4:Y:S01]  /*3390*/  @P4 LDG.E.U8 R32, desc[UR22][R8.64] ;  /* 0x0000001608204981 */ /* 0x000122000c1e1100 */
[----:B------:R-:W-:Y:S02]  /*33a0*/  LOP3.LUT R34, R2, 0x64, RZ, 0xfc, !PT ;  /* 0x0000006402227812 */ /* 0x000fe400078efcff */
[----:B------:R-:W-:Y:S01]  /*33b0*/  PLOP3.LUT P1, PT, PT, PT, UP1, 0x80, 0x8 ;  /* 0x000000000008781c */ /* 0x000fe20003f2f018 */
[----:B------:R-:W-:Y:S03]  /*33c0*/  STL [R1+0x578], R35 ;  /* 0x0005782301007387 */ /* 0x000fe60000100800 */
[----:B------:R-:W-:Y:S02]  /*33d0*/  ISETP.LT.AND P1, PT, R34, UR15, P1 ;  /* 0x0000000f22007c0c */ /* 0x000fe40008f21270 */
[C---:B------:R-:W-:Y:S02]  /*33e0*/  IADD3 R34, P6, PT, R22.reuse, R10, RZ ;  /* 0x0000000a16227210 */ /* 0x040fe40007fde0ff */
[----:B------:R-:W-:Y:S01]  /*33f0*/  PRMT R31, RZ, 0x7610, R31 ;  /* 0x00007610ff1f7816 */ /* 0x000fe2000000001f */
[----:B--2---:R-:W-:Y:S04]  /*3400*/  STL [R1+0x260], R33 ;  /* 0x0002602101007387 */ /* 0x004fe80000100800 */
[----:B---3--:R-:W-:Y:S04]  /*3410*/  STL [R1+0x2e4], R38 ;  /* 0x0002e42601007387 */ /* 0x008fe80000100800 */
[----:B------:R0:W-:Y:S04]  /*3420*/  STL [R1+0x59c], R8 ;  /* 0x00059c0801007387 */ /* 0x0001e80000100800 */
[----:B------:R1:W-:Y:S04]  /*3430*/  STL [R1+0x598], R9 ;  /* 0x0005980901007387 */ /* 0x0003e80000100800 */
[----:B------:R-:W-:Y:S01]  /*3440*/  STL [R1+0x5cc], R34 ;  /* 0x0005cc2201007387 */ /* 0x000fe20000100800 */
[----:B0-----:R-:W-:-:S05]  /*3450*/  LEA.HI.X.SX32 R8, R22, R6, 0x1, P6 ;  /* 0x0000000616087211 */ /* 0x001fca00030f0eff */
[----:B-1----:R-:W-:Y:S01]  /*3460*/  @P1 IMAD.MOV.U32 R9, RZ, RZ, R8 ;  /* 0x000000ffff091224 */ /* 0x002fe200078e0008 */
[----:B----4-:R0:W-:Y:S04]  /*3470*/  STL [R1+0x2a0], R32 ;  /* 0x0002a02001007387 */ /* 0x0101e80000100800 */
[----:B------:R-:W-:Y:S01]  /*3480*/  STL [R1+0x2b8], R36 ;  /* 0x0002b82401007387 */ /* 0x000fe20000100800 */
        /* <DEDUP_REMOVED lines=25> */
[----:B------:R-:W-:Y:S01]  /*3620*/  IMAD.U32 R25, RZ, RZ, UR12 ;  /* 0x0000000cff197e24 */ /* 0x000fe2000f8e00ff */
[----:B------:R-:W-:Y:S02]  /*3630*/  PLOP3.LUT P4, PT, PT, PT, UP1, 0x80, 0x8 ;  /* 0x000000000008781c */ /* 0x000fe40003f8f018 */
[----:B---3--:R1:W-:Y:S01]  /*3640*/  STL [R1+0x328], R28 ;  /* 0x0003281c01007387 */ /* 0x0083e20000100800 */
[----:B------:R-:W-:Y:S01]  /*3650*/  IMAD R25, R25, 0x2, R17 ;  /* 0x0000000219197824 */ /* 0x000fe200078e0211 */
[----:B------:R-:W-:Y:S02]  /*3660*/  PLOP3.LUT P0, PT, PT, PT, UP1, 0x80, 0x8 ;  /* 0x000000000008781c */ /* 0x000fe40003f0f018 */
[----:B------:R-:W-:Y:S01]  /*3670*/  STL [R1+0x600], R31 ;  /* 0x0006001f01007387 */ /* 0x000fe20000100800 */
[----:B-1----:R-:W-:-:S04]  /*3680*/  LOP3.LUT R28, R2, 0x7c, RZ, 0xfc, !PT ;  /* 0x0000007c021c7812 */ /* 0x002fc800078efcff */
[----:B------:R-:W-:Y:S02]  /*3690*/  ISETP.LT.AND P4, PT, R28, UR15, P4 ;  /* 0x0000000f1c007c0c */ /* 0x000fe4000a781270 */
[C---:B0-----:R-:W-:Y:S02]  /*36a0*/  IADD3 R8, P5, PT, R25.reuse, R10, RZ ;  /* 0x0000000a19087210 */ /* 0x041fe40007fbe0ff */
[----:B------:R-:W-:Y:S02]  /*36b0*/  PRMT R29, RZ, 0x7610, R29 ;  /* 0x00007610ff1d7816 */ /* 0x000fe4000000001d */
[----:B------:R-:W-:Y:S02]  /*36c0*/  LEA.HI.X.SX32 R9, R25, R6, 0x1, P5 ;  /* 0x0000000619097211 */ /* 0x000fe400028f0eff */
[----:B------:R-:W-:-:S05]  /*36d0*/  PRMT R20, RZ, 0x7610, R20 ;  /* 0x00007610ff147816 */ /* 0x000fca0000000014 */
        /* <DEDUP_REMOVED lines=11> */
[----:B------:R0:W2:Y:S01]  /*3790*/  @P0 LDG.E.U8 R20, desc[UR22][R8.64] ;  /* 0x0000001608140981 */ /* 0x0000a2000c1e1100 */
[C---:B------:R-:W-:Y:S02]  /*37a0*/  LOP3.LUT R30, R2.reuse, 0x16, RZ, 0xfc, !PT ;  /* 0x00000016021e7812 */ /* 0x040fe400078efcff */
[----:B------:R-:W-:Y:S02]  /*37b0*/  PLOP3.LUT P1, PT, PT, PT, UP1, 0x80, 0x8 ;  /* 0x000000000008781c */ /* 0x000fe40003f2f018 */
[----:B------:R-:W-:Y:S02]  /*37c0*/  LOP3.LUT R28, R2, 0x26, RZ, 0xfc, !PT ;  /* 0x00000026021c7812 */ /* 0x000fe400078efcff */
[----:B------:R-:W-:Y:S02]  /*37d0*/  PLOP3.LUT P5, PT, PT, PT, UP1, 0x80, 0x8 ;  /* 0x000000000008781c */ /* 0x000fe40003faf018 */
[----:B------:R-:W-:Y:S02]  /*37e0*/  ISETP.LT.AND P1, PT, R30, UR15, P1 ;  /* 0x0000000f1e007c0c */ /* 0x000fe40008f21270 */
[----:B------:R-:W-:-:S02]  /*37f0*/  ISETP.LT.AND P5, PT, R28, UR15, P5 ;  /* 0x0000000f1c007c0c */ /* 0x000fc4000afa1270 */
[-C--:B------:R-:W-:Y:S01]  /*3800*/  IADD3 R28, P4, PT, R42, R10.reuse, RZ ;  /* 0x0000000a2a1c7210 */ /* 0x080fe20007f9e0ff */
[----:B------:R1:W-:Y:S04]  /*3810*/  STL [R1+0x38], R25 ;  /* 0x0000381901007387 */ /* 0x0003e80000100800 */
[----:B------:R-:W-:Y:S04]  /*3820*/  STL [R1+0x7c], R28 ;  /* 0x00007c1c01007387 */ /* 0x000fe80000100800 */
[----:B---3--:R3:W-:Y:S01]  /*3830*/  STL [R1+0x2a8], R29 ;  /* 0x0002a81d01007387 */ /* 0x0087e20000100800 */
[----:B-1----:R-:W-:Y:S01]  /*3840*/  IADD3 R25, P0, PT, R43, R10, RZ ;  /* 0x0000000a2b197210 */ /* 0x002fe20007f1e0ff */
[----:B0-----:R-:W-:Y:S01]  /*3850*/  @P1 IMAD.MOV.U32 R8, RZ, RZ, R28 ;  /* 0x000000ffff081224 */ /* 0x001fe200078e001c */
[----:B------:R-:W-:-:S02]  /*3860*/  PRMT R27, RZ, 0x7610, R27 ;  /* 0x00007610ff1b7816 */ /* 0x000fc4000000001b */
[-C--:B---3--:R-:W-:Y:S01]  /*3870*/  LEA.HI.X.SX32 R29, R42, R6.reuse, 0x1, P4 ;  /* 0x000000062a1d7211 */ /* 0x088fe200020f0eff */
[----:B------:R-:W-:Y:S01]  /*3880*/  STL [R1+0xbc], R25 ;  /* 0x0000bc1901007387 */ /* 0x000fe20000100800 */
[----:B------:R-:W-:-:S03]  /*3890*/  LEA.HI.X.SX32 R26, R43, R6, 0x1, P0 ;  /* 0x000000062b1a7211 */ /* 0x000fc600000f0eff */
[----:B------:R-:W-:Y:S01]  /*38a0*/  @P1 IMAD.MOV.U32 R9, RZ, RZ, R29 ;  /* 0x000000ffff091224 */ /* 0x000fe200078e001d */
[----:B------:R-:W-:Y:S01]  /*38b0*/  STL [R1+0x78], R29 ;  /* 0x0000781d01007387 */ /* 0x000fe20000100800 */
[----:B------:R-:W-:Y:S02]  /*38c0*/  PLOP3.LUT P4, PT, PT, PT, UP1, 0x80, 0x8 ;  /* 0x000000000008781c */ /* 0x000fe40003f8f018 */
[----:B------:R-:W-:Y:S01]  /*38d0*/  PRMT R24, RZ, 0x7610, R24 ;  /* 0x00007610ff187816 */ /* 0x000fe20000000018 */
[----:B------:R0:W3:Y:S01]  /*38e0*/  @P1 LDG.E.U8 R27, desc[UR22][R8.64] ;  /* 0x00000016081b1981 */ /* 0x0000e2000c1e1100 */
[----:B------:R-:W-:Y:S01]  /*38f0*/  PRMT R23, RZ, 0x7610, R23 ;  /* 0x00007610ff177816 */ /* 0x000fe20000000017 */
[----:B0-----:R-:W-:Y:S02]  /*3900*/  @P5 IMAD.MOV.U32 R8, RZ, RZ, R25 ;  /* 0x000000ffff085224 */ /* 0x001fe400078e0019 */
[----:B------:R-:W-:-:S05]  /*3910*/  @P5 IMAD.MOV.U32 R9, RZ, RZ, R26 ;  /* 0x000000ffff095224 */ /* 0x000fca00078e001a */
[----:B------:R0:W4:Y:S02]  /*3920*/  @P5 LDG.E.U8 R24, desc[UR22][R8.64] ;  /* 0x0000001608185981 */ /* 0x000124000c1e1100 */
[----:B0-----:R-:W-:-:S04]  /*3930*/  IADD3 R8, P1, PT, R46, R10, RZ ;  /* 0x0000000a2e087210 */ /* 0x001fc80007f3e0ff */
[----:B------:R-:W-:Y:S01]  /*3940*/  LEA.HI.X.SX32 R9, R46, R6, 0x1, P1 ;  /* 0x000000062e097211 */ /* 0x000fe200008f0eff */
[----:B--2---:R0:W-:Y:S02]  /*3950*/  STL [R1+0x320], R20 ;  /* 0x0003201401007387 */ /* 0x0041e40000100800 */
[----:B0-----:R-:W-:-:S04]  /*3960*/  LOP3.LUT R20, R2, 0x36, RZ, 0xfc, !PT ;  /* 0x0000003602147812 */ /* 0x001fc800078efcff */
[----:B------:R-:W-:-:S13]  /*3970*/  ISETP.LT.AND P4, PT, R20, UR15, P4 ;  /* 0x0000000f14007c0c */ /* 0x000fda000a781270 */
[----:B------:R0:W2:Y:S01]  /*3980*/  @P4 LDG.E.U8 R23, desc[UR22][R8.64] ;  /* 0x0000001608174981 */ /* 0x0000a2000c1e1100 */
[----:B------:R-:W-:Y:S02]  /*3990*/  LOP3.LUT R25, R2, 0x46, RZ, 0xfc, !PT ;  /* 0x0000004602197812 */ /* 0x000fe400078efcff */
[----:B------:R-:W-:Y:S01]  /*39a0*/  PLOP3.LUT P0, PT, PT, PT, UP1, 0x80, 0x8 ;  /* 0x000000000008781c */ /* 0x000fe20003f0f018 */
[----:B------:R-:W-:Y:S03]  /*39b0*/  STL [R1+0xb8], R26 ;  /* 0x0000b81a01007387 */ /* 0x000fe60000100800 */
[----:B------:R-:W-:Y:S02]  /*39c0*/  ISETP.LT.AND P0, PT, R25, UR15, P0 ;  /* 0x0000000f19007c0c */ /* 0x000fe40008701270 */
[C---:B------:R-:W-:Y:S02]  /*39d0*/  IADD3 R25, P6, PT, R48.reuse, R10, RZ ;  /* 0x0000000a30197210 */ /* 0x040fe40007fde0ff */
[----:B------:R-:W-:Y:S01]  /*39e0*/  PRMT R21, RZ, 0x7610, R21 ;  /* 0x00007610ff157816 */ /* 0x000fe20000000015 */
[----:B----4-:R-:W-:Y:S04]  /*39f0*/  STL [R1+0x2ec], R24 ;  /* 0x0002ec1801007387 */ /* 0x010fe80000100800 */
[----:B------:R0:W-:Y:S04]  /*3a00*/  STL [R1+0x4fc], R8 ;  /* 0x0004fc0801007387 */ /* 0x0001e80000100800 */
[----:B------:R1:W-:Y:S04]  /*3a10*/  STL [R1+0x4f8], R9 ;  /* 0x0004f80901007387 */ /* 0x0003e80000100800 */
[----:B------:R-:W-:Y:S01]  /*3a20*/  STL [R1+0x53c], R25 ;  /* 0x00053c1901007387 */ /* 0x000fe20000100800 */
[----:B0-----:R-:W-:-:S05]  /*3a30*/  LEA.HI.X.SX32 R8, R48, R6, 0x1, P6 ;  /* 0x0000000630087211 */ /* 0x001fca00030f0eff */
[----:B-1----:R-:W-:Y:S01]  /*3a40*/  @P0 IMAD.MOV.U32 R9, RZ, RZ, R8 ;  /* 0x000000ffff090224 */ /* 0x002fe200078e0008 */
[----:B--2---:R0:W-:Y:S04]  /*3a50*/  STL [R1+0x23c], R23 ;  /* 0x00023c1701007387 */ /* 0x0041e80000100800 */
[----:B---3--:R-:W-:Y:S01]  /*3a60*/  STL [R1+0x268], R27 ;  /* 0x0002681b01007387 */ /* 0x008fe20000100800 */
        /* <DEDUP_REMOVED lines=25> */
[----:B------:R-:W-:Y:S02]  /*3c00*/  LOP3.LUT R20, R2, 0x76, RZ, 0xfc, !PT ;  /* 0x0000007602147812 */ /* 0x000fe400078efcff */
[----:B------:R-:W-:Y:S01]  /*3c10*/  PLOP3.LUT P0, PT, PT, PT, UP1, 0x80, 0x8 ;  /* 0x000000000008781c */ /* 0x000fe20003f0f018 */
[----:B------:R-:W-:Y:S04]  /*3c20*/  STL [R1+0x5d0], R21 ;  /* 0x0005d01501007387 */ /* 0x000fe80000100800 */
[----:B---3--:R1:W-:Y:S01]  /*3c30*/  STL [R1+0x270], R13 ;  /* 0x0002700d01007387 */ /* 0x0083e20000100800 */
[----:B------:R-:W-:Y:S02]  /*3c40*/  ISETP.LT.AND P0, PT, R20, UR15, P0 ;  /* 0x0000000f14007c0c */ /* 0x000fe40008701270 */
[----:B------:R-:W-:-:S02]  /*3c50*/  PLOP3.LUT P4, PT, PT, PT, UP1, 0x80, 0x8 ;  /* 0x000000000008781c */ /* 0x000fc40003f8f018 */
[----:B------:R-:W-:Y:S02]  /*3c60*/  PLOP3.LUT P1, PT, PT, PT, UP1, 0x80, 0x8 ;  /* 0x000000000008781c */ /* 0x000fe40003f2f018 */
[C---:B0-----:R-:W-:Y:S02]  /*3c70*/  IADD3 R9, P5, PT, R44.reuse, R10, RZ ;  /* 0x0000000a2c097210 */ /* 0x041fe40007fbe0ff */
[----:B-1----:R-:W-:Y:S02]  /*3c80*/  LEA.HI R13, R49, 0xe, RZ, 0x1a ;  /* 0x0000000e310d7811 */ /* 0x002fe400078fd0ff */
[----:B------:R-:W-:Y:S02]  /*3c90*/  LEA.HI.X.SX32 R23, R44, R6, 0x1, P5 ;  /* 0x000000062c177211 */ /* 0x000fe400028f0eff */
[C---:B------:R-:W-:Y:S01]  /*3ca0*/  ISETP.LT.AND P4, PT, R13.reuse, UR15, P4 ;  /* 0x0000000f0d007c0c */ /* 0x040fe2000a781270 */
[----:B------:R-:W-:Y:S01]  /*3cb0*/  IMAD R2, R13, UR12, RZ ;  /* 0x0000000c0d027c24 */ /* 0x000fe2000f8e02ff */
[----:B------:R-:W-:-:S04]  /*3cc0*/  PRMT R22, RZ, 0x7610, R22 ;  /* 0x00007610ff167816 */ /* 0x000fc80000000016 */
[----:B------:R-:W-:-:S04]  /*3cd0*/  IADD3 R20, P6, PT, R2, R10, RZ ;  /* 0x0000000a02147210 */ /* 0x000fc80007fde0ff */
[----:B------:R-:W-:Y:S02]  /*3ce0*/  LEA.HI.X.SX32 R21, R2, R6, 0x1, P6 ;  /* 0x0000000602157211 */ /* 0x000fe400030f0eff */
[----:B------:R-:W-:Y:S02]  /*3cf0*/  PRMT R16, RZ, 0x7610, R16 ;  /* 0x00007610ff107816 */ /* 0x000fe40000000010 */
[----:B------:R-:W-:Y:S01]  /*3d00*/  PRMT R11, RZ, 0x7610, R11 ;  /* 0x00007610ff0b7816 */ /* 0x000fe2000000000b */
[----:B--2---:R0:W-:Y:S02]  /*3d10*/  STL [R1+0x2b0], R12 ;  /* 0x0002b00c01007387 */ /* 0x0041e40000100800 */
[----:B0-----:R-:W-:-:S05]  /*3d20*/  LEA.HI R12, R49, 0x1e, RZ, 0x1a ;  /* 0x0000001e310c7811 */ /* 0x001fca00078fd0ff */
[C---:B------:R-:W-:Y:S01]  /*3d30*/  IMAD R8, R12.reuse, UR12, RZ ;  /* 0x0000000c0c087c24 */ /* 0x040fe2000f8e02ff */
[----:B------:R-:W-:-:S04]  /*3d40*/  ISETP.LT.AND P1, PT, R12, UR15, P1 ;  /* 0x0000000f0c007c0c */ /* 0x000fc80008f21270 */
[C---:B------:R-:W-:Y:S01]  /*3d50*/  IADD3 R12, P5, PT, R8.reuse, R10, RZ ;  /* 0x0000000a080c7210 */ /* 0x040fe20007fbe0ff */
[----:B------:R0:W-:Y:S03]  /*3d60*/  STL [R1+0x5b8], R9 ;  /* 0x0005b80901007387 */ /* 0x0001e60000100800 */
[----:B------:R-:W-:Y:S01]  /*3d70*/  LEA.HI.X.SX32 R13, R8, R6, 0x1, P5 ;  /* 0x00000006080d7211 */ /* 0x000fe200028f0eff */
[----:B------:R-:W-:Y:S02]  /*3d80*/  @P0 IMAD.MOV.U32 R8, RZ, RZ, R9 ;  /* 0x000000ffff080224 */ /* 0x000fe400078e0009 */
[----:B0-----:R-:W-:-:S05]  /*3d90*/  @P0 IMAD.MOV.U32 R9, RZ, RZ, R23 ;  /* 0x000000ffff090224 */ /* 0x001fca00078e0017 */
[----:B------:R0:W2:Y:S02]  /*3da0*/  @P0 LDG.E.U8 R22, desc[UR22][R8.64] ;  /* 0x0000001608160981 */ /* 0x0000a4000c1e1100 */
[----:B0-----:R-:W-:Y:S02]  /*3db0*/  @P4 IMAD.MOV.U32 R8, RZ, RZ, R20 ;  /* 0x000000ffff084224 */ /* 0x001fe400078e0014 */
[----:B------:R-:W-:-:S05]  /*3dc0*/  @P4 IMAD.MOV.U32 R9, RZ, RZ, R21 ;  /* 0x000000ffff094224 */ /* 0x000fca00078e0015 */
[----:B------:R0:W3:Y:S02]  /*3dd0*/  @P4 LDG.E.U8 R16, desc[UR22][R8.64] ;  /* 0x0000001608104981 */ /* 0x0000e4000c1e1100 */
[----:B0-----:R-:W-:Y:S02]  /*3de0*/  @P1 IMAD.MOV.U32 R8, RZ, RZ, R12 ;  /* 0x000000ffff081224 */ /* 0x001fe400078e000c */
[----:B------:R-:W-:-:S05]  /*3df0*/  @P1 IMAD.MOV.U32 R9, RZ, RZ, R13 ;  /* 0x000000ffff091224 */ /* 0x000fca00078e000d */
[----:B------:R0:W4:Y:S01]  /*3e00*/  @P1 LDG.E.U8 R11, desc[UR22][R8.64] ;  /* 0x00000016080b1981 */ /* 0x000122000c1e1100 */
[----:B------:R-:W-:-:S03]  /*3e10*/  PLOP3.LUT P0, PT, PT, PT, UP1, 0x80, 0x8 ;  /* 0x000000000008781c */ /* 0x000fc60003f0f018 */
[----:B------:R-:W-:Y:S01]  /*3e20*/  STL [R1+0x5c], R20 ;  /* 0x00005c1401007387 */ /* 0x000fe20000100800 */
[----:B------:R-:W-:-:S03]  /*3e30*/  VIADD R2, R0, 0x1 ;  /* 0x0000000100027836 */ /* 0x000fc60000000000 */
[----:B------:R-:W-:Y:S04]  /*3e40*/  STL [R1+0x5b4], R23 ;  /* 0x0005b41701007387 */ /* 0x000fe80000100800 */
[----:B------:R1:W-:Y:S01]  /*3e50*/  STL [R1+0x9c], R12 ;  /* 0x00009c0c01007387 */ /* 0x0003e20000100800 */
[----:B------:R-:W-:Y:S02]  /*3e60*/  ISETP.GE.AND P5, PT, R2, RZ, PT ;  /* 0x000000ff0200720c */ /* 0x000fe40003fa6270 */
[----:B------:R-:W-:Y:S02]  /*3e70*/  IABS R2, R2 ;  /* 0x0000000200027213 */ /* 0x000fe40000000000 */
[----:B-1----:R-:W-:Y:S01]  /*3e80*/  LEA.HI R12, R49, 0x2e, RZ, 0x1a ;  /* 0x0000002e310c7811 */ /* 0x002fe200078fd0ff */
[----:B------:R-:W-:Y:S03]  /*3e90*/  STL [R1+0x58], R21 ;  /* 0x0000581501007387 */ /* 0x000fe60000100800 */
[C---:B------:R-:W-:Y:S01]  /*3ea0*/  ISETP.LT.AND P0, PT, R12.reuse, UR15, P0 ;  /* 0x0000000f0c007c0c */ /* 0x040fe20008701270 */
[----:B0-----:R-:W-:Y:S01]  /*3eb0*/  IMAD R9, R12, UR12, RZ ;  /* 0x0000000c0c097c24 */ /* 0x001fe2000f8e02ff */
[----:B------:R0:W-:Y:S01]  /*3ec0*/  STL [R1+0x98], R13 ;  /* 0x0000980d01007387 */ /* 0x0001e20000100800 */
[----:B------:R-:W-:Y:S01]  /*3ed0*/  PLOP3.LUT P1, PT, PT, PT, UP1, 0x80, 0x8 ;  /* 0x000000000008781c */ /* 0x000fe20003f2f018 */
[----:B------:R-:W-:Y:S01]  /*3ee0*/  IMAD.HI.U32 R8, R5, R2, RZ ;  /* 0x0000000205087227 */ /* 0x000fe200078e00ff */
[----:B------:R-:W-:-:S02]  /*3ef0*/  PLOP3.LUT P4, PT, PT, PT, UP1, 0x80, 0x8 ;  /* 0x000000000008781c */ /* 0x000fc40003f8f018 */
[----:B0-----:R-:W-:Y:S02]  /*3f00*/  LEA.HI R13, R49, 0x3e, RZ, 0x1a ;  /* 0x0000003e310d7811 */ /* 0x001fe400078fd0ff */
[----:B------:R-:W-:Y:S02]  /*3f10*/  PRMT R15, RZ, 0x7610, R15 ;  /* 0x00007610ff0f7816 */ /* 0x000fe4000000000f */
[C---:B------:R-:W-:Y:S01]  /*3f20*/  ISETP.LT.AND P1, PT, R13.reuse, UR15, P1 ;  /* 0x0000000f0d007c0c */ /* 0x040fe20008f21270 */
[----:B------:R-:W-:Y:S01]  /*3f30*/  IMAD R12, R13, UR12, RZ ;  /* 0x0000000c0d0c7c24 */ /* 0x000fe2000f8e02ff */
[----:B----4-:R0:W-:Y:S04]  /*3f40*/  STL [R1+0x27c], R11 ;  /* 0x00027c0b01007387 */ /* 0x0101e80000100800 */
[----:B---3--:R1:W-:Y:S01]  /*3f50*/  STL [R1+0x2b4], R16 ;  /* 0x0002b41001007387 */ /* 0x0083e20000100800 */
[----:B0-----:R-:W-:-:S02]  /*3f60*/  LEA.HI R11, R49, 0x4e, RZ, 0x1a ;  /* 0x0000004e310b7811 */ /* 0x001fc400078fd0ff */
[----:B-1----:R-:W-:-:S03]  /*3f70*/  IADD3 R16, P6, PT, R9, R10, RZ ;  /* 0x0000000a09107210 */ /* 0x002fc60007fde0ff */
[C---:B------:R-:W-:Y:S01]  /*3f80*/  IMAD R13, R11.reuse, UR12, RZ ;  /* 0x0000000c0b0d7c24 */ /* 0x040fe2000f8e02ff */
[----:B------:R-:W-:Y:S01]  /*3f90*/  ISETP.LT.AND P4, PT, R11, UR15, P4 ;  /* 0x0000000f0b007c0c */ /* 0x000fe2000a781270 */
[----:B------:R-:W-:Y:S01]  /*3fa0*/  IMAD.MOV R11, RZ, RZ, -R8 ;  /* 0x000000ffff0b7224 */ /* 0x000fe200078e0a08 */
[----:B------:R-:W-:Y:S01]  /*3fb0*/  LEA.HI.X.SX32 R9, R9, R6, 0x1, P6 ;  /* 0x0000000609097211 */ /* 0x000fe200030f0eff */
[----:B------:R-:W-:-:S05]  /*3fc0*/  @P0 IMAD.MOV.U32 R8, RZ, RZ, R16 ;  /* 0x000000ffff080224 */ /* 0x000fca00078e0010 */
[----:B------:R0:W3:Y:S01]  /*3fd0*/  @P0 LDG.E.U8 R15, desc[UR22][R8.64] ;  /* 0x00000016080f0981 */ /* 0x0000e2000c1e1100 */
[----:B------:R-:W-:-:S03]  /*3fe0*/  IADD3 R20, P6, PT, R12, R10, RZ ;  /* 0x0000000a0c147210 */ /* 0x000fc60007fde0ff */
[----:B------:R-:W-:Y:S01]  /*3ff0*/  STL [R1+0x4dc], R16 ;  /* 0x0004dc1001007387 */ /* 0x000fe20000100800 */
[----:B------:R-:W-:-:S03]  /*4000*/  LEA.HI.X.SX32 R12, R12, R6, 0x1, P6 ;  /* 0x000000060c0c7211 */ /* 0x000fc600030f0eff */
[----:B------:R1:W-:Y:S04]  /*4010*/  STL [R1+0x4d8], R9 ;  /* 0x0004d80901007387 */ /* 0x0003e80000100800 */
[----:B--2---:R-:W-:Y:S01]  /*4020*/  STL [R1+0x238], R22 ;  /* 0x0002381601007387 */ /* 0x004fe20000100800 */
[----:B------:R-:W-:Y:S01]  /*4030*/  PRMT R18, RZ, 0x7610, R18 ;  /* 0x00007610ff127816 */ /* 0x000fe20000000012 */
[----:B0-----:R-:W-:Y:S01]  /*4040*/  @P1 IMAD.MOV.U32 R8, RZ, RZ, R20 ;  /* 0x000000ffff081224 */ /* 0x001fe200078e0014 */
[----:B------:R-:W-:Y:S01]  /*4050*/  ISETP.GT.U32.AND P6, PT, R4, R3, PT ;  /* 0x000000030400720c */ /* 0x000fe20003fc4070 */
[----:B-1----:R-:W-:Y:S01]  /*4060*/  @P1 IMAD.MOV.U32 R9, RZ, RZ, R12 ;  /* 0x000000ffff091224 */ /* 0x002fe200078e000c */
[----:B------:R-:W-:-:S04]  /*4070*/  PRMT R14, RZ, 0x7610, R14 ;  /* 0x00007610ff0e7816 */ /* 0x000fc8000000000e */
[----:B------:R0:W2:Y:S01]  /*4080*/  @P1 LDG.E.U8 R18, desc[UR22][R8.64] ;  /* 0x0000001608121981 */ /* 0x0000a2000c1e1100 */
[----:B------:R-:W-:-:S06]  /*4090*/  IMAD R2, R4, R11, R2 ;  /* 0x0000000b04027224 */ /* 0x000fcc00078e0202 */
[----:B------:R-:W-:Y:S01]  /*40a0*/  @!P6 IMAD.IADD R3, R3, 0x1, -R4 ;  /* 0x000000010303e824 */ /* 0x000fe200078e0a04 */
[----:B------:R-:W-:Y:S01]  /*40b0*/  PRMT R17, RZ, 0x7610, R17 ;  /* 0x00007610ff117816 */ /* 0x000fe20000000011 */
[----:B---3--:R1:W-:Y:S04]  /*40c0*/  STL [R1+0x278], R15 ;  /* 0x0002780f01007387 */ /* 0x0083e80000100800 */
[----:B------:R-:W-:Y:S01]  /*40d0*/  STL [R1+0x51c], R20 ;  /* 0x00051c1401007387 */ /* 0x000fe20000100800 */
[----:B-1----:R-:W-:-:S04]  /*40e0*/  IADD3 R15, P0, PT, R13, R10, RZ ;  /* 0x0000000a0d0f7210 */ /* 0x002fc80007f1e0ff */
[----:B------:R-:W-:Y:S01]  /*40f0*/  LEA.HI.X.SX32 R16, R13, R6, 0x1, P0 ;  /* 0x000000060d107211 */ /* 0x000fe200000f0eff */
[----:B------:R-:W-:Y:S01]  /*4100*/  STL [R1+0x55c], R15 ;  /* 0x00055c0f01007387 */ /* 0x000fe20000100800 */
[----:B0-----:R-:W-:-:S03]  /*4110*/  @P4 IMAD.MOV.U32 R8, RZ, RZ, R15 ;  /* 0x000000ffff084224 */ /* 0x001fc600078e000f */
[----:B------:R0:W-:Y:S01]  /*4120*/  STL [R1+0x518], R12 ;  /* 0x0005180c01007387 */ /* 0x0001e20000100800 */
[----:B------:R-:W-:Y:S01]  /*4130*/  @P4 IMAD.MOV.U32 R9, RZ, RZ, R16 ;  /* 0x000000ffff094224 */ /* 0x000fe200078e0010 */
[----:B------:R-:W-:-:S04]  /*4140*/  PLOP3.LUT P0, PT, PT, PT, UP1, 0x80, 0x8 ;  /* 0x000000000008781c */ /* 0x000fc80003f0f018 */
[----:B------:R1:W3:Y:S01]  /*4150*/  @P4 LDG.E.U8 R14, desc[UR22][R8.64] ;  /* 0x00000016080e4981 */ /* 0x0002e2000c1e1100 */
[----:B0-----:R-:W-:-:S04]  /*4160*/  LEA.HI R12, R49, 0x5e, RZ, 0x1a ;  /* 0x0000005e310c7811 */ /* 0x001fc800078fd0ff */
[C---:B------:R-:W-:Y:S01]  /*4170*/  ISETP.LT.AND P0, PT, R12.reuse, UR15, P0 ;  /* 0x0000000f0c007c0c */ /* 0x040fe20008701270 */
[----:B------:R-:W-:-:S05]  /*4180*/  IMAD R11, R12, UR12, RZ ;  /* 0x0000000c0c0b7c24 */ /* 0x000fca000f8e02ff */
[----:B------:R-:W-:-:S04]  /*4190*/  IADD3 R12, P6, PT, R11, R10, RZ ;  /* 0x0000000a0b0c7210 */ /* 0x000fc80007fde0ff */
[----:B------:R-:W-:-:S05]  /*41a0*/  LEA.HI.X.SX32 R13, R11, R6, 0x1, P6 ;  /* 0x000000060b0d7211 */ /* 0x000fca00030f0eff */
[----:B------:R0:W4:Y:S01]  /*41b0*/  @P0 LDG.E.U8 R17, desc[UR22][R12.64] ;  /* 0x000000160c110981 */ /* 0x000122000c1e1100 */
[----:B-1----:R-:W-:-:S03]  /*41c0*/  VIADD R8, R0, 0x2 ;  /* 0x0000000200087836 */ /* 0x002fc60000000000 */
[----:B------:R1:W-:Y:S01]  /*41d0*/  STL [R1+0x558], R16 ;  /* 0x0005581001007387 */ /* 0x0003e20000100800 */
[----:B------:R-:W-:Y:S02]  /*41e0*/  LEA.HI R15, R49, 0x6e, RZ, 0x1a ;  /* 0x0000006e310f7811 */ /* 0x000fe400078fd0ff */
[----:B------:R-:W-:Y:S02]  /*41f0*/  PLOP3.LUT P4, PT, PT, PT, UP1, 0x80, 0x8 ;  /* 0x000000000008781c */ /* 0x000fe40003f8f018 */
[----:B------:R-:W-:Y:S02]  /*4200*/  ISETP.GE.AND P1, PT, R8, RZ, PT ;  /* 0x000000ff0800720c */ /* 0x000fe40003f26270 */
[----:B------:R-:W-:Y:S02]  /*4210*/  IABS R9, R8 ;  /* 0x0000000800097213 */ /* 0x000fe40000000000 */
[C---:B------:R-:W-:Y:S01]  /*4220*/  ISETP.LT.AND P4, PT, R15.reuse, UR15, P4 ;  /* 0x0000000f0f007c0c */ /* 0x040fe2000a781270 */
[----:B-1----:R-:W-:Y:S01]  /*4230*/  IMAD R16, R15, UR12, RZ ;  /* 0x0000000c0f107c24 */ /* 0x002fe2000f8e02ff */
[----:B------:R-:W-:Y:S01]  /*4240*/  ISETP.GT.U32.AND P0, PT, R4, R3, PT ;  /* 0x000000030400720c */ /* 0x000fe20003f04070 */
[----:B------:R-:W-:-:S04]  /*4250*/  IMAD.HI.U32 R11, R5, R9, RZ ;  /* 0x00000009050b7227 */ /* 0x000fc800078e00ff */
[----:B------:R-:W-:-:S04]  /*4260*/  IMAD.MOV R11, RZ, RZ, -R11 ;  /* 0x000000ffff0b7224 */ /* 0x000fc800078e0a0b */
[----:B------:R-:W-:-:S04]  /*4270*/  IMAD R9, R4, R11, R9 ;  /* 0x0000000b04097224 */ /* 0x000fc800078e0209 */
[----:B------:R-:W-:Y:S01]  /*4280*/  @!P0 IMAD.IADD R3, R3, 0x1, -R4 ;  /* 0x0000000103038824 */ /* 0x000fe200078e0a04 */
[----:B------:R-:W-:Y:S01]  /*4290*/  PRMT R19, RZ, 0x7610, R19 ;  /* 0x00007610ff137816 */ /* 0x000fe20000000013 */
[----:B---3--:R1:W-:Y:S02]  /*42a0*/  STL [R1+0x234], R14 ;  /* 0x0002340e01007387 */ /* 0x0083e40000100800 */
[----:B-1----:R-:W-:-:S05]  /*42b0*/  VIADD R14, R0, 0x3 ;  /* 0x00000003000e7836 */ /* 0x002fca0000000000 */
[----:B------:R-:W-:Y:S01]  /*42c0*/  IABS R8, R14 ;  /* 0x0000000e00087213 */ /* 0x000fe20000000000 */
[----:B------:R0:W-:Y:S04]  /*42d0*/  STL [R1+0x5a4], R12 ;  /* 0x0005a40c01007387 */ /* 0x0001e80000100800 */
[----:B------:R-:W-:Y:S01]  /*42e0*/  IMAD.HI.U32 R15, R5, R8, RZ ;  /* 0x00000008050f7227 */ /* 0x000fe200078e00ff */
[----:B------:R-:W-:Y:S04]  /*42f0*/  STL [R1+0x5a0], R13 ;  /* 0x0005a00d01007387 */ /* 0x000fe80000100800 */
[----:B--2---:R-:W-:Y:S01]  /*4300*/  STL [R1+0x230], R18 ;  /* 0x0002301201007387 */ /* 0x004fe20000100800 */
[----:B0-----:R-:W-:-:S03]  /*4310*/  IMAD.MOV R12, RZ, RZ, -R15 ;  /* 0x000000ffff0c7224 */ /* 0x001fc600078e0a0f */
[----:B----4-:R0:W-:Y:S01]  /*4320*/  STL [R1+0x22c], R17 ;  /* 0x00022c1101007387 */ /* 0x0101e20000100800 */
[----:B------:R-:W-:Y:S01]  /*4330*/  PRMT R15, RZ, 0x7610, R15 ;  /* 0x00007610ff0f7816 */ /* 0x000fe2000000000f */
[----:B------:R-:W-:Y:S01]  /*4340*/  IMAD R8, R4, R12, R8 ;  /* 0x0000000c04087224 */ /* 0x000fe200078e0208 */
[----:B0-----:R-:W-:-:S04]  /*4350*/  IADD3 R17, P6, PT, R16, R10, RZ ;  /* 0x0000000a10117210 */ /* 0x001fc80007fde0ff */
[----:B------:R-:W-:Y:S01]  /*4360*/  LEA.HI.X.SX32 R13, R16, R6, 0x1, P6 ;  /* 0x00000006100d7211 */ /* 0x000fe200030f0eff */
[----:B------:R-:W-:-:S05]  /*4370*/  @P4 IMAD.MOV.U32 R12, RZ, RZ, R17 ;  /* 0x000000ffff0c4224 */ /* 0x000fca00078e0011 */
[----:B------:R0:W2:Y:S01]  /*4380*/  @P4 LDG.E.U8 R15, desc[UR22][R12.64] ;  /* 0x000000160c0f4981 */ /* 0x0000a2000c1e1100 */
[----:B------:R-:W-:-:S05]  /*4390*/  LEA.HI R18, R49, 0x7e, RZ, 0x1a ;  /* 0x0000007e31127811 */ /* 0x000fca00078fd0ff */
[----:B------:R-:W-:Y:S01]  /*43a0*/  IMAD R11, R18, UR12, RZ ;  /* 0x0000000c120b7c24 */ /* 0x000fe2000f8e02ff */
[----:B------:R1:W-:Y:S04]  /*43b0*/  STL [R1+0x5b0], R17 ;  /* 0x0005b01101007387 */ /* 0x0003e80000100800 */
[----:B------:R-:W-:-:S04]  /*43c0*/  IADD3 R16, P0, PT, R11, R10, RZ ;  /* 0x0000000a0b107210 */ /* 0x000fc80007f1e0ff */
[----:B-1----:R-:W-:Y:S02]  /*43d0*/  LEA.HI.X.SX32 R17, R11, R6, 0x1, P0 ;  /* 0x000000060b117211 */ /* 0x002fe400000f0eff */
[----:B------:R-:W-:-:S04]  /*43e0*/  PLOP3.LUT P0, PT, PT, PT, UP1, 0x80, 0x8 ;  /* 0x000000000008781c */ /* 0x000fc80003f0f018 */
[----:B------:R-:W-:-:S13]  /*43f0*/  ISETP.LT.AND P0, PT, R18, UR15, P0 ;  /* 0x0000000f12007c0c */ /* 0x000fda0008701270 */
[----:B------:R1:W3:Y:S01]  /*4400*/  @P0 LDG.E.U8 R19, desc[UR22][R16.64] ;  /* 0x0000001610130981 */ /* 0x0002e2000c1e1100 */
[----:B------:R-:W-:Y:S01]  /*4410*/  ISETP.GT.U32.AND P4, PT, R4, R2, PT ;  /* 0x000000020400720c */ /* 0x000fe20003f84070 */
[----:B0-----:R-:W-:Y:S01]  /*4420*/  VIADD R12, R0, 0x4 ;  /* 0x00000004000c7836 */ /* 0x001fe20000000000 */
[----:B------:R-:W-:Y:S01]  /*4430*/  ISETP.GT.U32.AND P6, PT, R4, R9, PT ;  /* 0x000000090400720c */ /* 0x000fe20003fc4070 */
[----:B------:R0:W-:Y:S03]  /*4440*/  STL [R1+0x5ac], R13 ;  /* 0x0005ac0d01007387 */ /* 0x0001e60000100800 */
[----:B------:R-:W-:Y:S01]  /*4450*/  IABS R10, R12 ;  /* 0x0000000c000a7213 */ /* 0x000fe20000000000 */
[----:B------:R-:W-:-:S06]  /*4460*/  IMAD.MOV.U32 R74, RZ, RZ, R3 ;  /* 0x000000ffff4a7224 */ /* 0x000fcc00078e0003 */
[----:B------:R-:W-:Y:S02]  /*4470*/  @!P4 IMAD.IADD R2, R2, 0x1, -R4 ;  /* 0x000000010202c824 */ /* 0x000fe400078e0a04 */
[----:B0-----:R-:W-:Y:S02]  /*4480*/  VIADD R13, R0, 0x5 ;  /* 0x00000005000d7836 */ /* 0x001fe40000000000 */
[----:B------:R-:W-:Y:S01]  /*4490*/  IMAD.MOV.U32 R6, RZ, RZ, R10 ;  /* 0x000000ffff067224 */ /* 0x000fe200078e000a */
[----:B------:R-:W-:Y:S01]  /*44a0*/  ISETP.GT.U32.AND P4, PT, R4, R2, PT ;  /* 0x000000020400720c */ /* 0x000fe20003f84070 */
[----:B------:R-:W-:Y:S01]  /*44b0*/  @!P6 IMAD.IADD R9, R9, 0x1, -R4 ;  /* 0x000000010909e824 */ /* 0x000fe200078e0a04 */
[----:B------:R-:W-:Y:S01]  /*44c0*/  IABS R11, R13 ;  /* 0x0000000d000b7213 */ /* 0x000fe20000000000 */
[----:B------:R-:W-:-:S04]  /*44d0*/  IMAD.HI.U32 R10, R5, R6, RZ ;  /* 0x00000006050a7227 */ /* 0x000fc800078e00ff */
[----:B------:R-:W-:Y:S01]  /*44e0*/  @!P3 IMAD.MOV R74, RZ, RZ, -R74 ;  /* 0x000000ffff4ab224 */ /* 0x000fe200078e0a4a */
[C---:B------:R-:W-:Y:S01]  /*44f0*/  ISETP.GT.U32.AND P3, PT, R4.reuse, R8, PT ;  /* 0x000000080400720c */ /* 0x040fe20003f64070 */
[----:B------:R-:W-:Y:S01]  /*4500*/  IMAD.MOV R10, RZ, RZ, -R10 ;  /* 0x000000ffff0a7224 */ /* 0x000fe200078e0a0a */
[C---:B------:R-:W-:Y:S01]  /*4510*/  ISETP.GT.U32.AND P6, PT, R4.reuse, R9, PT ;  /* 0x000000090400720c */ /* 0x040fe20003fc4070 */
[----:B------:R-:W-:Y:S01]  /*4520*/  IMAD.HI.U32 R18, R5, R11, RZ ;  /* 0x0000000b05127227 */ /* 0x000fe200078e00ff */
[----:B------:R1:W-:Y:S03]  /*4530*/  STL [R1+0x570], R16 ;  /* 0x0005701001007387 */ /* 0x0003e60000100800 */
[----:B------:R-:W-:Y:S02]  /*4540*/  IMAD R3, R4, R10, R6 ;  /* 0x0000000a04037224 */ /* 0x000fe400078e0206 */
[----:B------:R-:W-:-:S02]  /*4550*/  IMAD.MOV R6, RZ, RZ, -R18 ;  /* 0x000000ffff067224 */ /* 0x000fc400078e0a12 */
[----:B------:R-:W-:Y:S01]  /*4560*/  @!P4 IMAD.IADD R2, R2, 0x1, -R4 ;  /* 0x000000010202c824 */ /* 0x000fe200078e0a04 */
[----:B------:R-:W-:Y:S01]  /*4570*/  STL [R1+0x56c], R17 ;  /* 0x00056c1101007387 */ /* 0x000fe20000100800 */
[----:B------:R-:W-:Y:S02]  /*4580*/  IMAD R6, R4, R6, R11 ;  /* 0x0000000604067224 */ /* 0x000fe400078e020b */
[----:B------:R-:W-:Y:S02]  /*4590*/  IMAD.MOV.U32 R86, RZ, RZ, R2 ;  /* 0x000000ffff567224 */ /* 0x000fe400078e0002 */
[----:B------:R-:W-:Y:S02]  /*45a0*/  @!P3 IMAD.IADD R8, R8, 0x1, -R4 ;  /* 0x000000010808b824 */ /* 0x000fe400078e0a04 */
[----:B------:R-:W-:Y:S01]  /*45b0*/  @!P5 IMAD.MOV R86, RZ, RZ, -R86 ;  /* 0x000000ffff56d224 */ /* 0x000fe200078e0a56 */
[C---:B------:R-:W-:Y:S01]  /*45c0*/  ISETP.GT.U32.AND P5, PT, R4.reuse, R6, PT ;  /* 0x000000060400720c */ /* 0x040fe20003fa4070 */
[----:B------:R-:W-:Y:S01]  /*45d0*/  @!P6 IMAD.IADD R9, R9, 0x1, -R4 ;  /* 0x000000010909e824 */ /* 0x000fe200078e0a04 */
[----:B------:R-:W-:-:S02]  /*45e0*/  ISETP.GT.U32.AND P6, PT, R4, R3, PT ;  /* 0x000000030400720c */ /* 0x000fc40003fc4070 */
[----:B------:R-:W-:Y:S02]  /*45f0*/  ISETP.GT.U32.AND P3, PT, R4, R8, PT ;  /* 0x000000080400720c */ /* 0x000fe40003f64070 */
[----:B------:R-:W-:Y:S01]  /*4600*/  ISETP.GE.AND P4, PT, R12, RZ, PT ;  /* 0x000000ff0c00720c */ /* 0x000fe20003f86270 */
[----:B------:R-:W-:Y:S02]  /*4610*/  VIADD R12, R0, 0x7 ;  /* 0x00000007000c7836 */ /* 0x000fe40000000000 */
[----:B------:R-:W-:-:S03]  /*4620*/  IMAD.MOV.U32 R28, RZ, RZ, R9 ;  /* 0x000000ffff1c7224 */ /* 0x000fc600078e0009 */
[----:B------:R-:W-:Y:S01]  /*4630*/  IABS R9, R12 ;  /* 0x0000000c00097213 */ /* 0x000fe20000000000 */
[--C-:B------:R-:W-:Y:S02]  /*4640*/  @!P5 IMAD.IADD R6, R6, 0x1, -R4.reuse ;  /* 0x000000010606d824 */ /* 0x100fe400078e0a04 */
[--C-:B------:R-:W-:Y:S02]  /*4650*/  @!P6 IMAD.IADD R3, R3, 0x1, -R4.reuse ;  /* 0x000000010303e824 */ /* 0x100fe400078e0a04 */
[----:B------:R-:W-:Y:S01]  /*4660*/  @!P3 IMAD.IADD R8, R8, 0x1, -R4 ;  /* 0x000000010808b824 */ /* 0x000fe200078e0a04 */
[C---:B------:R-:W-:Y:S02]  /*4670*/  ISETP.GT.U32.AND P5, PT, R4.reuse, R6, PT ;  /* 0x000000060400720c */ /* 0x040fe40003fa4070 */
[----:B------:R-:W-:Y:S01]  /*4680*/  ISETP.GT.U32.AND P6, PT, R4, R3, PT ;  /* 0x000000030400720c */ /* 0x000fe20003fc4070 */
[----:B------:R-:W-:Y:S02]  /*4690*/  IMAD.MOV.U32 R31, RZ, RZ, R8 ;  /* 0x000000ffff1f7224 */ /* 0x000fe400078e0008 */
[----:B------:R-:W-:Y:S01]  /*46a0*/  VIADD R11, R0, 0x8 ;  /* 0x00000008000b7836 */ /* 0x000fe20000000000 */
[----:B------:R-:W-:-:S07]  /*46b0*/  ISETP.GE.AND P0, PT, R14, RZ, PT ;  /* 0x000000ff0e00720c */ /* 0x000fce0003f06270 */
[--C-:B------:R-:W-:Y:S02]  /*46c0*/  @!P5 IMAD.IADD R6, R6, 0x1, -R4.reuse ;  /* 0x000000010606d824 */ /* 0x100fe400078e0a04 */
[----:B------:R-:W-:Y:S01]  /*46d0*/  @!P6 IMAD.IADD R3, R3, 0x1, -R4 ;  /* 0x000000010303e824 */ /* 0x000fe200078e0a04 */
[----:B------:R-:W-:-:S03]  /*46e0*/  ISETP.GE.AND P6, PT, R12, RZ, PT ;  /* 0x000000ff0c00720c */ /* 0x000fc60003fc6270 */
[----:B------:R-:W-:-:S04]  /*46f0*/  IMAD.MOV.U32 R27, RZ, RZ, R3 ;  /* 0x000000ffff1b7224 */ /* 0x000fc800078e0003 */
[----:B------:R-:W-:Y:S01]  /*4700*/  @!P4 IMAD.MOV R27, RZ, RZ, -R27 ;  /* 0x000000ffff1bc224 */ /* 0x000fe200078e0a1b */
[----:B------:R-:W-:Y:S01]  /*4710*/  ISETP.GE.AND P4, PT, R11, RZ, PT ;  /* 0x000000ff0b00720c */ /* 0x000fe20003f86270 */
[----:B------:R-:W-:Y:S01]  /*4720*/  @!P1 IMAD.MOV R28, RZ, RZ, -R28 ;  /* 0x000000ffff1c9224 */ /* 0x000fe200078e0a1c */
[----:B------:R-:W-:Y:S01]  /*4730*/  ISETP.GE.AND P1, PT, R13, RZ, PT ;  /* 0x000000ff0d00720c */ /* 0x000fe20003f26270 */
[----:B------:R-:W-:Y:S02]  /*4740*/  IMAD.MOV.U32 R26, RZ, RZ, R6 ;  /* 0x000000ffff1a7224 */ /* 0x000fe400078e0006 */
[----:B------:R-:W-:-:S10]  /*4750*/  @!P0 IMAD.MOV R31, RZ, RZ, -R31 ;  /* 0x000000ffff1f8224 */ /* 0x000fd400078e0a1f */
[----:B------:R-:W-:Y:S02]  /*4760*/  @!P1 IMAD.MOV R26, RZ, RZ, -R26 ;  /* 0x000000ffff1a9224 */ /* 0x000fe400078e0a1a */
[----:B-1----:R-:W-:-:S05]  /*4770*/  VIADD R16, R0, 0xc ;  /* 0x0000000c00107836 */ /* 0x002fca0000000000 */
[----:B------:R-:W-:Y:S01]  /*4780*/  IABS R13, R16 ;  /* 0x00000010000d7213 */ /* 0x000fe20000000000 */
[----:B--2---:R0:W-:Y:S02]  /*4790*/  STL [R1+0x228], R15 ;  /* 0x0002280f01007387 */ /* 0x0041e40000100800 */
[----:B0-----:R-:W-:-:S05]  /*47a0*/  VIADD R15, R0, 0x6 ;  /* 0x00000006000f7836 */ /* 0x001fca0000000000 */
[----:B------:R-:W-:-:S05]  /*47b0*/  IABS R10, R15 ;  /* 0x0000000f000a7213 */ /* 0x000fca0000000000 */
[----:B------:R-:W-:-:S04]  /*47c0*/  IMAD.HI.U32 R2, R5, R10, RZ ;  /* 0x0000000a05027227 */ /* 0x000fc800078e00ff */
[----:B------:R-:W-:-:S04]  /*47d0*/  IMAD.MOV R2, RZ, RZ, -R2 ;  /* 0x000000ffff027224 */ /* 0x000fc800078e0a02 */
[----:B------:R-:W-:Y:S02]  /*47e0*/  IMAD R2, R4, R2, R10 ;  /* 0x0000000204027224 */ /* 0x000fe400078e020a */
[----:B------:R-:W-:-:S03]  /*47f0*/  IMAD.MOV.U32 R10, RZ, RZ, R9 ;  /* 0x000000ffff0a7224 */ /* 0x000fc600078e0009 */
[----:B------:R-:W-:Y:S01]  /*4800*/  ISETP.GT.U32.AND P3, PT, R4, R2, PT ;  /* 0x000000020400720c */ /* 0x000fe20003f64070 */
[----:B------:R-:W-:-:S04]  /*4810*/  IMAD.HI.U32 R8, R5, R10, RZ ;  /* 0x0000000a05087227 */ /* 0x000fc800078e00ff */
[----:B------:R-:W-:-:S04]  /*4820*/  IMAD.MOV R8, RZ, RZ, -R8 ;  /* 0x000000ffff087224 */ /* 0x000fc800078e0a08 */
[----:B------:R-:W-:Y:S01]  /*4830*/  IMAD R8, R4, R8, R10 ;  /* 0x0000000804087224 */ /* 0x000fe200078e020a */
[----:B------:R-:W-:-:S03]  /*4840*/  IABS R9, R11 ;  /* 0x0000000b00097213 */ /* 0x000fc60000000000 */
[----:B------:R-:W-:Y:S01]  /*4850*/  @!P3 IMAD.IADD R2, R2, 0x1, -R4 ;  /* 0x000000010202b824 */ /* 0x000fe200078e0a04 */
[----:B------:R-:W-:Y:S01]  /*4860*/  ISETP.GT.U32.AND P5, PT, R4, R8, PT ;  /* 0x000000080400720c */ /* 0x000fe20003fa4070 */
[----:B------:R-:W-:-:S03]  /*4870*/  IMAD.HI.U32 R12, R5, R9, RZ ;  /* 0x00000009050c7227 */ /* 0x000fc600078e00ff */
[----:B------:R-:W-:Y:S01]  /*4880*/  ISETP.GT.U32.AND P3, PT, R4, R2, PT ;  /* 0x000000020400720c */ /* 0x000fe20003f64070 */
[----:B------:R-:W-:Y:S02]  /*4890*/  VIADD R10, R0, 0x9 ;  /* 0x00000009000a7836 */ /* 0x000fe40000000000 */
[----:B------:R-:W-:-:S03]  /*48a0*/  IMAD.MOV R3, RZ, RZ, -R12 ;  /* 0x000000ffff037224 */ /* 0x000fc600078e0a0c */
[----:B------:R-:W-:Y:S01]  /*48b0*/  IABS R11, R10 ;  /* 0x0000000a000b7213 */ /* 0x000fe20000000000 */
[----:B------:R-:W-:Y:S02]  /*48c0*/  IMAD R6, R4, R3, R9 ;  /* 0x0000000304067224 */ /* 0x000fe400078e0209 */
[--C-:B------:R-:W-:Y:S01]  /*48d0*/  @!P5 IMAD.IADD R8, R8, 0x1, -R4.reuse ;  /* 0x000000010808d824 */ /* 0x100fe200078e0a04 */
[----:B------:R-:W-:Y:S01]  /*48e0*/  ISETP.GE.AND P0, PT, R15, RZ, PT ;  /* 0x000000ff0f00720c */ /* 0x000fe20003f06270 */
[----:B------:R-:W-:Y:S02]  /*48f0*/  IMAD.MOV.U32 R9, RZ, RZ, R11 ;  /* 0x000000ffff097224 */ /* 0x000fe400078e000b */
[----:B------:R-:W-:Y:S01]  /*4900*/  @!P3 IMAD.IADD R2, R2, 0x1, -R4 ;  /* 0x000000010202b824 */ /* 0x000fe200078e0a04 */
[C---:B------:R-:W-:Y:S01]  /*4910*/  ISETP.GT.U32.AND P3, PT, R4.reuse, R6, PT ;  /* 0x000000060400720c */ /* 0x040fe20003f64070 */
[----:B------:R-:W-:Y:S01]  /*4920*/  IMAD.HI.U32 R12, R5, R9, RZ ;  /* 0x00000009050c7227 */ /* 0x000fe200078e00ff */
[----:B------:R-:W-:-:S03]  /*4930*/  ISETP.GT.U32.AND P5, PT, R4, R8, PT ;  /* 0x000000080400720c */ /* 0x000fc60003fa4070 */
[----:B------:R-:W-:Y:S02]  /*4940*/  VIADD R3, R0, 0xa ;  /* 0x0000000a00037836 */ /* 0x000fe40000000000 */
[----:B------:R-:W-:Y:S02]  /*4950*/  IMAD.MOV.U32 R29, RZ, RZ, R2 ;  /* 0x000000ffff1d7224 */ /* 0x000fe400078e0002 */
[----:B------:R-:W-:Y:S01]  /*4960*/  IMAD.MOV R2, RZ, RZ, -R12 ;  /* 0x000000ffff027224 */ /* 0x000fe200078e0a0c */
[----:B------:R-:W-:Y:S01]  /*4970*/  ISETP.GE.AND P1, PT, R10, RZ, PT ;  /* 0x000000ff0a00720c */ /* 0x000fe20003f26270 */
[----:B------:R-:W-:Y:S01]  /*4980*/  VIADD R11, R0, 0xb ;  /* 0x0000000b000b7836 */ /* 0x000fe20000000000 */
[----:B------:R-:W-:Y:S01]  /*4990*/  IABS R10, R3 ;  /* 0x00000003000a7213 */ /* 0x000fe20000000000 */
[----:B------:R-:W-:Y:S02]  /*49a0*/  IMAD R2, R4, R2, R9 ;  /* 0x0000000204027224 */ /* 0x000fe400078e0209 */
[----:B------:R-:W-:Y:S01]  /*49b0*/  @!P0 IMAD.MOV R29, RZ, RZ, -R29 ;  /* 0x000000ffff1d8224 */ /* 0x000fe200078e0a1d */
[----:B------:R-:W-:Y:S01]  /*49c0*/  ISETP.GE.AND P0, PT, R3, RZ, PT ;  /* 0x000000ff0300720c */ /* 0x000fe20003f06270 */
[--C-:B------:R-:W-:Y:S01]  /*49d0*/  @!P3 IMAD.IADD R6, R6, 0x1, -R4.reuse ;  /* 0x000000010606b824 */ /* 0x100fe200078e0a04 */
[----:B------:R-:W-:Y:S01]  /*49e0*/  IABS R3, R11 ;  /* 0x0000000b00037213 */ /* 0x000fe20000000000 */
[----:B------:R-:W-:Y:S01]  /*49f0*/  @!P5 IMAD.IADD R8, R8, 0x1, -R4 ;  /* 0x000000010808d824 */ /* 0x000fe200078e0a04 */
[C---:B------:R-:W-:Y:S01]  /*4a00*/  ISETP.GT.U32.AND P5, PT, R4.reuse, R2, PT ;  /* 0x000000020400720c */ /* 0x040fe20003fa4070 */
[----:B------:R-:W-:Y:S01]  /*4a10*/  IMAD.HI.U32 R12, R5, R10, RZ ;  /* 0x0000000a050c7227 */ /* 0x000fe200078e00ff */
[----:B------:R-:W-:-:S03]  /*4a20*/  ISETP.GT.U32.AND P3, PT, R4, R6, PT ;  /* 0x000000060400720c */ /* 0x000fc60003f64070 */
[----:B------:R-:W-:Y:S02]  /*4a30*/  IMAD.MOV.U32 R9, RZ, RZ, R3 ;  /* 0x000000ffff097224 */ /* 0x000fe400078e0003 */
[----:B------:R-:W-:Y:S01]  /*4a40*/  IMAD.MOV R3, RZ, RZ, -R12 ;  /* 0x000000ffff037224 */ /* 0x000fe200078e0a0c */
[----:B---3--:R0:W-:Y:S03]  /*4a50*/  STL [R1+0x1ec], R19 ;  /* 0x0001ec1301007387 */ /* 0x0081e60000100800 */
[----:B------:R-:W-:Y:S02]  /*4a60*/  IMAD R3, R4, R3, R10 ;  /* 0x0000000304037224 */ /* 0x000fe400078e020a */
[----:B------:R-:W-:Y:S02]  /*4a70*/  @!P5 IMAD.IADD R2, R2, 0x1, -R4 ;  /* 0x000000010202d824 */ /* 0x000fe400078e0a04 */
[----:B0-----:R-:W-:-:S04]  /*4a80*/  IMAD.MOV.U32 R19, RZ, RZ, R8 ;  /* 0x000000ffff137224 */ /* 0x001fc800078e0008 */
[----:B------:R-:W-:Y:S01]  /*4a90*/  @!P6 IMAD.MOV R19, RZ, RZ, -R19 ;  /* 0x000000ffff13e224 */ /* 0x000fe200078e0a13 */
[C---:B------:R-:W-:Y:S01]  /*4aa0*/  ISETP.GT.U32.AND P6, PT, R4.reuse, R3, PT ;  /* 0x000000030400720c */ /* 0x040fe20003fc4070 */
[----:B------:R-:W-:Y:S01]  /*4ab0*/  IMAD.MOV.U32 R10, RZ, RZ, R13 ;  /* 0x000000ffff0a7224 */ /* 0x000fe200078e000d */
[----:B------:R-:W-:Y:S01]  /*4ac0*/  ISETP.GT.U32.AND P5, PT, R4, R2, PT ;  /* 0x000000020400720c */ /* 0x000fe20003fa4070 */
[----:B------:R-:W-:-:S04]  /*4ad0*/  IMAD.HI.U32 R14, R5, R9, RZ ;  /* 0x00000009050e7227 */ /* 0x000fc800078e00ff */
[----:B------:R-:W-:Y:S01]  /*4ae0*/  @!P3 IMAD.IADD R6, R6, 0x1, -R4 ;  /* 0x000000010606b824 */ /* 0x000fe200078e0a04 */
[----:B------:R-:W-:Y:S01]  /*4af0*/  ISETP.GE.AND P3, PT, R11, RZ, PT ;  /* 0x000000ff0b00720c */ /* 0x000fe20003f66270 */
[----:B------:R-:W-:-:S04]  /*4b00*/  IMAD.HI.U32 R11, R5, R10, RZ ;  /* 0x0000000a050b7227 */ /* 0x000fc800078e00ff */
[----:B------:R-:W-:Y:S02]  /*4b10*/  IMAD.MOV R8, RZ, RZ, -R14 ;  /* 0x000000ffff087224 */ /* 0x000fe400078e0a0e */
[----:B------:R-:W-:Y:S02]  /*4b20*/  VIADD R12, R0, 0xd ;  /* 0x0000000d000c7836 */ /* 0x000fe40000000000 */
[----:B------:R-:W-:Y:S02]  /*4b30*/  IMAD.MOV.U32 R67, RZ, RZ, R6 ;  /* 0x000000ffff437224 */ /* 0x000fe400078e0006 */
[----:B------:R-:W-:Y:S02]  /*4b40*/  IMAD.MOV R6, RZ, RZ, -R11 ;  /* 0x000000ffff067224 */ /* 0x000fe400078e0a0b */
[----:B------:R-:W-:Y:S01]  /*4b50*/  IMAD R9, R4, R8, R9 ;  /* 0x0000000804097224 */ /* 0x000fe200078e0209 */
[----:B------:R-:W-:Y:S01]  /*4b60*/  IABS R8, R12 ;  /* 0x0000000c00087213 */ /* 0x000fe20000000000 */
[----:B------:R-:W-:-:S02]  /*4b70*/  @!P6 IMAD.IADD R3, R3, 0x1, -R4 ;  /* 0x000000010303e824 */ /* 0x000fc400078e0a04 */
[C---:B------:R-:W-:Y:S02]  /*4b80*/  IMAD R6, R4.reuse, R6, R10 ;  /* 0x0000000604067224 */ /* 0x040fe400078e020a */
[----:B------:R-:W-:Y:S01]  /*4b90*/  @!P4 IMAD.MOV R67, RZ, RZ, -R67 ;  /* 0x000000ffff43c224 */ /* 0x000fe200078e0a43 */
[----:B------:R-:W-:Y:S01]  /*4ba0*/  ISETP.GT.U32.AND P4, PT, R4, R9, PT ;  /* 0x000000090400720c */ /* 0x000fe20003f84070 */
[----:B------:R-:W-:Y:S01]  /*4bb0*/  @!P5 IMAD.IADD R2, R2, 0x1, -R4 ;  /* 0x000000010202d824 */ /* 0x000fe200078e0a04 */
[C---:B------:R-:W-:Y:S01]  /*4bc0*/  ISETP.GT.U32.AND P6, PT, R4.reuse, R3, PT ;  /* 0x000000030400720c */ /* 0x040fe20003fc4070 */
[----:B------:R-:W-:Y:S01]  /*4bd0*/  IMAD.HI.U32 R13, R5, R8, RZ ;  /* 0x00000008050d7227 */ /* 0x000fe200078e00ff */
[----:B------:R-:W-:-:S03]  /*4be0*/  ISETP.GT.U32.AND P5, PT, R4, R6, PT ;  /* 0x000000060400720c */ /* 0x000fc60003fa4070 */
[C---:B------:R-:W-:Y:S02]  /*4bf0*/  VIADD R14, R0.reuse, 0xf ;  /* 0x0000000f000e7836 */ /* 0x040fe40000000000 */
[----:B------:R-:W-:Y:S02]  /*4c00*/  VIADD R15, R0, 0xe ;  /* 0x0000000e000f7836 */ /* 0x000fe40000000000 */
[----:B------:R-:W-:Y:S01]  /*4c10*/  IMAD.MOV R10, RZ, RZ, -R13 ;  /* 0x000000ffff0a7224 */ /* 0x000fe200078e0a0d */
[----:B------:R-:W-:Y:S02]  /*4c20*/  IABS R17, R14 ;  /* 0x0000000e00117213 */ /* 0x000fe40000000000 */
[----:B------:R-:W-:Y:S01]  /*4c30*/  IABS R11, R15 ;  /* 0x0000000f000b7213 */ /* 0x000fe20000000000 */
[----:B------:R-:W-:Y:S02]  /*4c40*/  IMAD R8, R4, R10, R8 ;  /* 0x0000000a04087224 */ /* 0x000fe400078e0208 */
[----:B------:R-:W-:-:S02]  /*4c50*/  @!P4 IMAD.IADD R9, R9, 0x1, -R4 ;  /* 0x000000010909c824 */ /* 0x000fc400078e0a04 */
[----:B------:R-:W-:Y:S01]  /*4c60*/  @!P6 IMAD.IADD R3, R3, 0x1, -R4 ;  /* 0x000000010303e824 */ /* 0x000fe200078e0a04 */
[----:B------:R-:W-:Y:S01]  /*4c70*/  ISETP.GT.U32.AND P6, PT, R4, R8, PT ;  /* 0x000000080400720c */ /* 0x000fe20003fc4070 */
[----:B------:R-:W-:Y:S02]  /*4c80*/  IMAD.MOV.U32 R10, RZ, RZ, R17 ;  /* 0x000000ffff0a7224 */ /* 0x000fe400078e0011 */
[----:B------:R-:W-:Y:S02]  /*4c90*/  IMAD.MOV.U32 R78, RZ, RZ, R2 ;  /* 0x000000ffff4e7224 */ /* 0x000fe400078e0002 */
[----:B------:R-:W-:Y:S02]  /*4ca0*/  @!P5 IMAD.IADD R6, R6, 0x1, -R4 ;  /* 0x000000010606d824 */ /* 0x000fe400078e0a04 */
[----:B------:R-:W-:Y:S01]  /*4cb0*/  IMAD.HI.U32 R17, R5, R11, RZ ;  /* 0x0000000b05117227 */ /* 0x000fe200078e00ff */
[----:B------:R-:W-:-:S03]  /*4cc0*/  ISETP.GT.U32.AND P4, PT, R4, R9, PT ;  /* 0x000000090400720c */ /* 0x000fc60003f84070 */
[----:B------:R-:W-:Y:S01]  /*4cd0*/  @!P1 IMAD.MOV R78, RZ, RZ, -R78 ;  /* 0x000000ffff4e9224 */ /* 0x000fe200078e0a4e */
[----:B------:R-:W-:Y:S01]  /*4ce0*/  ISETP.GT.U32.AND P1, PT, R4, R6, PT ;  /* 0x000000060400720c */ /* 0x000fe20003f24070 */
[----:B------:R-:W-:Y:S02]  /*4cf0*/  IMAD.MOV R2, RZ, RZ, -R17 ;  /* 0x000000ffff027224 */ /* 0x000fe400078e0a11 */
[----:B------:R-:W-:-:S04]  /*4d00*/  IMAD.HI.U32 R17, R5, R10, RZ ;  /* 0x0000000a05117227 */ /* 0x000fc800078e00ff */
[----:B------:R-:W-:Y:S02]  /*4d10*/  IMAD R2, R4, R2, R11 ;  /* 0x0000000204027224 */ /* 0x000fe400078e020b */
[----:B------:R-:W-:Y:S02]  /*4d20*/  IMAD.MOV R11, RZ, RZ, -R17 ;  /* 0x000000ffff0b7224 */ /* 0x000fe400078e0a11 */
[----:B------:R-:W-:Y:S02]  /*4d30*/  VIADD R13, R0, 0x10 ;  /* 0x00000010000d7836 */ /* 0x000fe40000000000 */
[----:B------:R-:W-:Y:S02]  /*4d40*/  IMAD.MOV.U32 R30, RZ, RZ, R3 ;  /* 0x000000ffff1e7224 */ /* 0x000fe400078e0003 */
[----:B------:R-:W-:Y:S02]  /*4d50*/  @!P6 IMAD.IADD R8, R8, 0x1, -R4 ;  /* 0x000000010808e824 */ /* 0x000fe400078e0a04 */
[----:B------:R-:W-:Y:S01]  /*4d60*/  IMAD R3, R4, R11, R10 ;  /* 0x0000000b04037224 */ /* 0x000fe200078e020a */
[----:B------:R-:W-:Y:S01]  /*4d70*/  ISETP.GE.AND P5, PT, R16, RZ, PT ;  /* 0x000000ff1000720c */ /* 0x000fe20003fa6270 */
[----:B------:R-:W-:Y:S01]  /*4d80*/  @!P4 IMAD.IADD R9, R9, 0x1, -R4 ;  /* 0x000000010909c824 */ /* 0x000fe200078e0a04 */
[----:B------:R-:W-:Y:S01]  /*4d90*/  ISETP.GT.U32.AND P4, PT, R4, R2, PT ;  /* 0x000000020400720c */ /* 0x000fe20003f84070 */
[----:B------:R-:W-:Y:S01]  /*4da0*/  @!P0 IMAD.MOV R30, RZ, RZ, -R30 ;  /* 0x000000ffff1e8224 */ /* 0x000fe200078e0a1e */
[----:B------:R-:W-:Y:S01]  /*4db0*/  IABS R16, R13 ;  /* 0x0000000d00107213 */ /* 0x000fe20000000000 */
[----:B------:R-:W-:Y:S01]  /*4dc0*/  @!P1 IMAD.IADD R6, R6, 0x1, -R4 ;  /* 0x0000000106069824 */ /* 0x000fe200078e0a04 */
[----:B------:R-:W-:-:S02]  /*4dd0*/  ISETP.GT.U32.AND P0, PT, R4, R8, PT ;  /* 0x000000080400720c */ /* 0x000fc40003f04070 */
[----:B------:R-:W-:Y:S01]  /*4de0*/  ISETP.GT.U32.AND P1, PT, R4, R3, PT ;  /* 0x000000030400720c */ /* 0x000fe20003f24070 */
[----:B------:R-:W-:Y:S01]  /*4df0*/  IMAD.MOV.U32 R10, RZ, RZ, R16 ;  /* 0x000000ffff0a7224 */ /* 0x000fe200078e0010 */
[----:B------:R-:W-:Y:S01]  /*4e00*/  ISETP.GE.AND P6, PT, R12, RZ, PT ;  /* 0x000000ff0c00720c */ /* 0x000fe20003fc6270 */
[----:B------:R-:W-:Y:S02]  /*4e10*/  IMAD.MOV.U32 R18, RZ, RZ, R9 ;  /* 0x000000ffff127224 */ /* 0x000fe400078e0009 */
[----:B------:R-:W-:-:S04]  /*4e20*/  IMAD.HI.U32 R9, R5, R10, RZ ;  /* 0x0000000a05097227 */ /* 0x000fc800078e00ff */
[----:B------:R-:W-:Y:S02]  /*4e30*/  VIADD R11, R0, 0x11 ;  /* 0x00000011000b7836 */ /* 0x000fe40000000000 */
[--C-:B------:R-:W-:Y:S02]  /*4e40*/  @!P4 IMAD.IADD R2, R2, 0x1, -R4.reuse ;  /* 0x000000010202c824 */ /* 0x100fe400078e0a04 */
[----:B------:R-:W-:Y:S02]  /*4e50*/  IMAD.MOV R9, RZ, RZ, -R9 ;  /* 0x000000ffff097224 */ /* 0x000fe400078e0a09 */
[--C-:B------:R-:W-:Y:S01]  /*4e60*/  @!P0 IMAD.IADD R8, R8, 0x1, -R4.reuse ;  /* 0x0000000108088824 */ /* 0x100fe200078e0a04 */
[----:B------:R-:W-:Y:S01]  /*4e70*/  IABS R12, R11 ;  /* 0x0000000b000c7213 */ /* 0x000fe20000000000 */
[----:B------:R-:W-:Y:S02]  /*4e80*/  @!P1 IMAD.IADD R3, R3, 0x1, -R4 ;  /* 0x0000000103039824 */ /* 0x000fe400078e0a04 */
[----:B------:R-:W-:Y:S01]  /*4e90*/  @!P3 IMAD.MOV R18, RZ, RZ, -R18 ;  /* 0x000000ffff12b224 */ /* 0x000fe200078e0a12 */
[C---:B------:R-:W-:Y:S01]  /*4ea0*/  ISETP.GT.U32.AND P3, PT, R4.reuse, R2, PT ;  /* 0x000000020400720c */ /* 0x040fe20003f64070 */
[----:B------:R-:W-:-:S02]  /*4eb0*/  IMAD R9, R4, R9, R10 ;  /* 0x0000000904097224 */ /* 0x000fc400078e020a */
[----:B------:R-:W-:Y:S01]  /*4ec0*/  IMAD.MOV.U32 R16, RZ, RZ, R8 ;  /* 0x000000ffff107224 */ /* 0x000fe200078e0008 */
[----:B------:R-:W-:Y:S01]  /*4ed0*/  ISETP.GT.U32.AND P1, PT, R4, R3, PT ;  /* 0x000000030400720c */ /* 0x000fe20003f24070 */
[----:B------:R-:W-:-:S04]  /*4ee0*/  IMAD.HI.U32 R10, R5, R12, RZ ;  /* 0x0000000c050a7227 */ /* 0x000fc800078e00ff */
[----:B------:R-:W-:Y:S01]  /*4ef0*/  @!P6 IMAD.MOV R16, RZ, RZ, -R16 ;  /* 0x000000ffff10e224 */ /* 0x000fe200078e0a10 */
[----:B------:R-:W-:Y:S01]  /*4f00*/  ISETP.GT.U32.AND P6, PT, R4, R9, PT ;  /* 0x000000090400720c */ /* 0x000fe20003fc4070 */
[----:B------:R-:W-:Y:S01]  /*4f10*/  @!P5 IMAD.MOV R6, RZ, RZ, -R6 ;  /* 0x000000ffff06d224 */ /* 0x000fe200078e0a06 */
[----:B------:R-:W-:Y:S01]  /*4f20*/  STL [R1+0x164], R19 ;  /* 0x0001641301007387 */ /* 0x000fe20000100800 */
[----:B------:R-:W-:Y:S01]  /*4f30*/  IMAD.MOV R10, RZ, RZ, -R10 ;  /* 0x000000ffff0a7224 */ /* 0x000fe200078e0a0a */
[----:B------:R-:W-:Y:S01]  /*4f40*/  ISETP.GE.AND P5, PT, R13, RZ, PT ;  /* 0x000000ff0d00720c */ /* 0x000fe20003fa6270 */
[----:B------:R-:W-:Y:S01]  /*4f50*/  VIADD R13, R0, 0x13 ;  /* 0x00000013000d7836 */ /* 0x000fe20000000000 */
[----:B------:R-:W-:Y:S01]  /*4f60*/  STL [R1+0x15c], R18 ;  /* 0x00015c1201007387 */ /* 0x000fe20000100800 */
[----:B------:R-:W-:Y:S01]  /*4f70*/  ISETP.GE.AND P4, PT, R15, RZ, PT ;  /* 0x000000ff0f00720c */ /* 0x000fe20003f86270 */
[----:B------:R-:W-:Y:S02]  /*4f80*/  IMAD R10, R4, R10, R12 ;  /* 0x0000000a040a7224 */ /* 0x000fe400078e020c */
[----:B------:R0:W-:Y:S01]  /*4f90*/  STL [R1+0x158], R6 ;  /* 0x0001580601007387 */ /* 0x0001e20000100800 */
[--C-:B------:R-:W-:Y:S01]  /*4fa0*/  @!P3 IMAD.IADD R2, R2, 0x1, -R4.reuse ;  /* 0x000000010202b824 */ /* 0x100fe200078e0a04 */
[----:B------:R-:W-:Y:S01]  /*4fb0*/  ISETP.GE.AND P3, PT, R11, RZ, PT ;  /* 0x000000ff0b00720c */ /* 0x000fe20003f66270 */
[--C-:B------:R-:W-:Y:S01]  /*4fc0*/  @!P1 IMAD.IADD R3, R3, 0x1, -R4.reuse ;  /* 0x0000000103039824 */ /* 0x100fe200078e0a04 */
[----:B------:R-:W-:Y:S01]  /*4fd0*/  IABS R11, R13 ;  /* 0x0000000d000b7213 */ /* 0x000fe20000000000 */
[----:B0-----:R-:W-:Y:S01]  /*4fe0*/  VIADD R6, R0, 0x12 ;  /* 0x0000001200067836 */ /* 0x001fe20000000000 */
[----:B------:R-:W-:Y:S01]  /*4ff0*/  ISETP.GT.U32.AND P1, PT, R4, R10, PT ;  /* 0x0000000a0400720c */ /* 0x000fe20003f24070 */
[----:B------:R0:W-:Y:S01]  /*5000*/  STL [R1+0x154], R16 ;  /* 0x0001541001007387 */ /* 0x0001e20000100800 */
[----:B------:R-:W-:-:S02]  /*5010*/  @!P6 IMAD.IADD R9, R9, 0x1, -R4 ;  /* 0x000000010909e824 */ /* 0x000fc400078e0a04 */
[----:B------:R-:W-:Y:S02]  /*5020*/  IABS R8, R6 ;  /* 0x0000000600087213 */ /* 0x000fe40000000000 */
[----:B------:R-:W-:Y:S01]  /*5030*/  ISETP.GE.AND P6, PT, R6, RZ, PT ;  /* 0x000000ff0600720c */ /* 0x000fe20003fc6270 */
[----:B------:R-:W-:Y:S01]  /*5040*/  IMAD.MOV.U32 R6, RZ, RZ, R11 ;  /* 0x000000ffff067224 */ /* 0x000fe200078e000b */
[----:B------:R-:W-:Y:S01]  /*5050*/  ISETP.GE.AND P0, PT, R14, RZ, PT ;  /* 0x000000ff0e00720c */ /* 0x000fe20003f06270 */
[----:B------:R-:W-:Y:S02]  /*5060*/  VIADD R17, R0, 0x15 ;  /* 0x0000001500117836 */ /* 0x000fe40000000000 */
[----:B0-----:R-:W-:Y:S02]  /*5070*/  IMAD.MOV.U32 R16, RZ, RZ, R2 ;  /* 0x000000ffff107224 */ /* 0x001fe400078e0002 */
[----:B------:R-:W-:Y:S01]  /*5080*/  IMAD.HI.U32 R11, R5, R8, RZ ;  /* 0x00000008050b7227 */ /* 0x000fe200078e00ff */
[----:B------:R-:W-:-:S03]  /*5090*/  IABS R15, R17 ;  /* 0x00000011000f7213 */ /* 0x000fc60000000000 */
[----:B------:R-:W-:Y:S02]  /*50a0*/  VIADD R18, R0, 0x14 ;  /* 0x0000001400127836 */ /* 0x000fe40000000000 */
[----:B------:R-:W-:Y:S01]  /*50b0*/  @!P4 IMAD.MOV R16, RZ, RZ, -R16 ;  /* 0x000000ffff10c224 */ /* 0x000fe200078e0a10 */
[----:B------:R-:W-:Y:S01]  /*50c0*/  ISETP.GT.U32.AND P4, PT, R4, R9, PT ;  /* 0x000000090400720c */ /* 0x000fe20003f84070 */
[----:B------:R-:W-:Y:S01]  /*50d0*/  IMAD.MOV R2, RZ, RZ, -R11 ;  /* 0x000000ffff027224 */ /* 0x000fe200078e0a0b */
[----:B------:R-:W-:Y:S01]  /*50e0*/  IABS R12, R18 ;  /* 0x00000012000c7213 */ /* 0x000fe20000000000 */
[----:B------:R-:W-:Y:S01]  /*50f0*/  IMAD.HI.U32 R14, R5, R6, RZ ;  /* 0x00000006050e7227 */ /* 0x000fe200078e00ff */
[----:B------:R0:W-:Y:S03]  /*5100*/  STL [R1+0x150], R16 ;  /* 0x0001501001007387 */ /* 0x0001e60000100800 */
[----:B------:R-:W-:-:S02]  /*5110*/  @!P1 IMAD.IADD R10, R10, 0x1, -R4 ;  /* 0x000000010a0a9824 */ /* 0x000fc400078e0a04 */
[C---:B------:R-:W-:Y:S02]  /*5120*/  IMAD R2, R4.reuse, R2, R8 ;  /* 0x0000000204027224 */ /* 0x040fe400078e0208 */
[----:B------:R-:W-:Y:S02]  /*5130*/  IMAD.MOV.U32 R11, RZ, RZ, R15 ;  /* 0x000000ffff0b7224 */ /* 0x000fe400078e000f */
[----:B0-----:R-:W-:Y:S02]  /*5140*/  IMAD.MOV.U32 R16, RZ, RZ, R3 ;  /* 0x000000ffff107224 */ /* 0x001fe400078e0003 */
[----:B------:R-:W-:Y:S01]  /*5150*/  IMAD.MOV R15, RZ, RZ, -R14 ;  /* 0x000000ffff0f7224 */ /* 0x000fe200078e0a0e */
[----:B------:R-:W-:Y:S01]  /*5160*/  ISETP.GT.U32.AND P1, PT, R4, R10, PT ;  /* 0x0000000a0400720c */ /* 0x000fe20003f24070 */
[----:B------:R-:W-:-:S04]  /*5170*/  IMAD.HI.U32 R8, R5, R12, RZ ;  /* 0x0000000c05087227 */ /* 0x000fc800078e00ff */
[----:B------:R-:W-:Y:S01]  /*5180*/  @!P0 IMAD.MOV R16, RZ, RZ, -R16 ;  /* 0x000000ffff108224 */ /* 0x000fe200078e0a10 */
[C---:B------:R-:W-:Y:S01]  /*5190*/  ISETP.GT.U32.AND P0, PT, R4.reuse, R2, PT ;  /* 0x000000020400720c */ /* 0x040fe20003f04070 */
[C---:B------:R-:W-:Y:S02]  /*51a0*/  IMAD R3, R4.reuse, R15, R6 ;  /* 0x0000000f04037224 */ /* 0x040fe400078e0206 */
[----:B------:R-:W-:Y:S02]  /*51b0*/  IMAD.MOV R6, RZ, RZ, -R8 ;  /* 0x000000ffff067224 */ /* 0x000fe400078e0a08 */
[----:B------:R-:W-:Y:S02]  /*51c0*/  @!P4 IMAD.IADD R9, R9, 0x1, -R4 ;  /* 0x000000010909c824 */ /* 0x000fe400078e0a04 */
[----:B------:R-:W-:Y:S02]  /*51d0*/  IMAD R6, R4, R6, R12 ;  /* 0x0000000604067224 */ /* 0x000fe400078e020c */
[----:B------:R-:W-:-:S02]  /*51e0*/  IMAD.MOV.U32 R64, RZ, RZ, R9 ;  /* 0x000000ffff407224 */ /* 0x000fc400078e0009 */
[----:B------:R-:W-:Y:S01]  /*51f0*/  IMAD.HI.U32 R14, R5, R11, RZ ;  /* 0x0000000b050e7227 */ /* 0x000fe200078e00ff */
[----:B------:R-:W-:-:S03]  /*5200*/  ISETP.GT.U32.AND P4, PT, R4, R3, PT ;  /* 0x000000030400720c */ /* 0x000fc60003f84070 */
[----:B------:R-:W-:Y:S01]  /*5210*/  @!P5 IMAD.MOV R64, RZ, RZ, -R64 ;  /* 0x000000ffff40d224 */ /* 0x000fe200078e0a40 */
[----:B------:R-:W-:Y:S01]  /*5220*/  ISETP.GT.U32.AND P5, PT, R4, R6, PT ;  /* 0x000000060400720c */ /* 0x000fe20003fa4070 */
[----:B------:R-:W-:Y:S02]  /*5230*/  IMAD.MOV R8, RZ, RZ, -R14 ;  /* 0x000000ffff087224 */ /* 0x000fe400078e0a0e */
[--C-:B------:R-:W-:Y:S02]  /*5240*/  @!P1 IMAD.IADD R10, R10, 0x1, -R4.reuse ;  /* 0x000000010a0a9824 */ /* 0x100fe400078e0a04 */
[----:B------:R-:W-:Y:S02]  /*5250*/  @!P0 IMAD.IADD R2, R2, 0x1, -R4 ;  /* 0x0000000102028824 */ /* 0x000fe400078e0a04 */
[C---:B------:R-:W-:Y:S02]  /*5260*/  IMAD R8, R4.reuse, R8, R11 ;  /* 0x0000000804087224 */ /* 0x040fe400078e020b */
[----:B------:R-:W-:Y:S01]  /*5270*/  IMAD.MOV.U32 R73, RZ, RZ, R10 ;  /* 0x000000ffff497224 */ /* 0x000fe200078e000a */
[----:B------:R-:W-:Y:S01]  /*5280*/  ISETP.GT.U32.AND P0, PT, R4, R2, PT ;  /* 0x000000020400720c */ /* 0x000fe20003f04070 */
[----:B------:R-:W-:-:S02]  /*5290*/  VIADD R14, R0, 0x17 ;  /* 0x00000017000e7836 */ /* 0x000fc40000000000 */
[----:B------:R-:W-:Y:S01]  /*52a0*/  @!P3 IMAD.MOV R73, RZ, RZ, -R73 ;  /* 0x000000ffff49b224 */ /* 0x000fe200078e0a49 */
[----:B------:R-:W-:Y:S01]  /*52b0*/  ISETP.GT.U32.AND P3, PT, R4, R8, PT ;  /* 0x000000080400720c */ /* 0x000fe20003f64070 */
[----:B------:R-:W-:Y:S01]  /*52c0*/  VIADD R15, R0, 0x16 ;  /* 0x00000016000f7836 */ /* 0x000fe20000000000 */
[----:B------:R-:W-:Y:S01]  /*52d0*/  IABS R12, R14 ;  /* 0x0000000e000c7213 */ /* 0x000fe20000000000 */
[--C-:B------:R-:W-:Y:S02]  /*52e0*/  @!P5 IMAD.IADD R6, R6, 0x1, -R4.reuse ;  /* 0x000000010606d824 */ /* 0x100fe400078e0a04 */
[--C-:B------:R-:W-:Y:S01]  /*52f0*/  @!P4 IMAD.IADD R3, R3, 0x1, -R4.reuse ;  /* 0x000000010303c824 */ /* 0x100fe200078e0a04 */
[----:B------:R-:W-:Y:S01]  /*5300*/  IABS R11, R15 ;  /* 0x0000000f000b7213 */ /* 0x000fe20000000000 */
[----:B------:R-:W-:Y:S01]  /*5310*/  IMAD.HI.U32 R10, R5, R12, RZ ;  /* 0x0000000c050a7227 */ /* 0x000fe200078e00ff */
[C---:B------:R-:W-:Y:S02]  /*5320*/  ISETP.GT.U32.AND P5, PT, R4.reuse, R6, PT ;  /* 0x000000060400720c */ /* 0x040fe40003fa4070 */
[----:B------:R-:W-:Y:S01]  /*5330*/  ISETP.GT.U32.AND P4, PT, R4, R3, PT ;  /* 0x000000030400720c */ /* 0x000fe20003f84070 */
[----:B------:R-:W-:-:S02]  /*5340*/  @!P0 IMAD.IADD R2, R2, 0x1, -R4 ;  /* 0x0000000102028824 */ /* 0x000fc400078e0a04 */
[----:B------:R-:W-:Y:S01]  /*5350*/  IMAD.HI.U32 R9, R5, R11, RZ ;  /* 0x0000000b05097227 */ /* 0x000fe200078e00ff */
[----:B------:R0:W-:Y:S03]  /*5360*/  STL [R1+0x138], R16 ;  /* 0x0001381001007387 */ /* 0x0001e60000100800 */
[----:B------:R-:W-:Y:S02]  /*5370*/  IMAD.MOV R10, RZ, RZ, -R10 ;  /* 0x000000ffff0a7224 */ /* 0x000fe400078e0a0a */
[----:B------:R-:W-:Y:S02]  /*5380*/  @!P3 IMAD.IADD R8, R8, 0x1, -R4 ;  /* 0x000000010808b824 */ /* 0x000fe400078e0a04 */
[----:B------:R-:W-:Y:S02]  /*5390*/  IMAD.MOV.U32 R20, RZ, RZ, R2 ;  /* 0x000000ffff147224 */ /* 0x000fe400078e0002 */
[----:B------:R-:W-:-:S02]  /*53a0*/  IMAD.MOV R9, RZ, RZ, -R9 ;  /* 0x000000ffff097224 */ /* 0x000fc400078e0a09 */
[----:B0-----:R-:W-:Y:S02]  /*53b0*/  VIADD R16, R0, 0x18 ;  /* 0x0000001800107836 */ /* 0x001fe40000000000 */
[C---:B------:R-:W-:Y:S02]  /*53c0*/  IMAD R10, R4.reuse, R10, R12 ;  /* 0x0000000a040a7224 */ /* 0x040fe400078e020c */
[----:B------:R-:W-:Y:S01]  /*53d0*/  @!P6 IMAD.MOV R20, RZ, RZ, -R20 ;  /* 0x000000ffff14e224 */ /* 0x000fe200078e0a14 */
[C---:B------:R-:W-:Y:S01]  /*53e0*/  ISETP.GT.U32.AND P6, PT, R4.reuse, R8, PT ;  /* 0x000000080400720c */ /* 0x040fe20003fc4070 */
[----:B------:R-:W-:Y:S01]  /*53f0*/  IMAD R9, R4, R9, R11 ;  /* 0x0000000904097224 */ /* 0x000fe200078e020b */
[----:B------:R-:W-:Y:S01]  /*5400*/  ISETP.GE.AND P1, PT, R13, RZ, PT ;  /* 0x000000ff0d00720c */ /* 0x000fe20003f26270 */
[--C-:B------:R-:W-:Y:S01]  /*5410*/  @!P5 IMAD.IADD R6, R6, 0x1, -R4.reuse ;  /* 0x000000010606d824 */ /* 0x100fe200078e0a04 */
[----:B------:R-:W-:Y:S02]  /*5420*/  IABS R13, R16 ;  /* 0x00000010000d7213 */ /* 0x000fe40000000000 */
[----:B------:R-:W-:Y:S01]  /*5430*/  ISETP.GE.AND P0, PT, R18, RZ, PT ;  /* 0x000000ff1200720c */ /* 0x000fe20003f06270 */
[----:B------:R-:W-:Y:S01]  /*5440*/  VIADD R18, R0, 0x19 ;  /* 0x0000001900127836 */ /* 0x000fe20000000000 */
[C---:B------:R-:W-:Y:S01]  /*5450*/  ISETP.GT.U32.AND P5, PT, R4.reuse, R10, PT ;  /* 0x0000000a0400720c */ /* 0x040fe20003fa4070 */
[----:B------:R-:W-:Y:S01]  /*5460*/  @!P4 IMAD.IADD R3, R3, 0x1, -R4 ;  /* 0x000000010303c824 */ /* 0x000fe200078e0a04 */
[----:B------:R-:W-:Y:S01]  /*5470*/  ISETP.GT.U32.AND P4, PT, R4, R9, PT ;  /* 0x000000090400720c */ /* 0x000fe20003f84070 */
[----:B------:R-:W-:Y:S01]  /*5480*/  IMAD.HI.U32 R11, R5, R13, RZ ;  /* 0x0000000d050b7227 */ /* 0x000fe200078e00ff */
[----:B------:R-:W-:-:S02]  /*5490*/  ISETP.GE.AND P3, PT, R17, RZ, PT ;  /* 0x000000ff1100720c */ /* 0x000fc40003f66270 */
[----:B------:R-:W-:Y:S01]  /*54a0*/  IABS R19, R18 ;  /* 0x0000001200137213 */ /* 0x000fe20000000000 */
[----:B------:R-:W-:Y:S02]  /*54b0*/  IMAD.MOV R11, RZ, RZ, -R11 ;  /* 0x000000ffff0b7224 */ /* 0x000fe400078e0a0b */
[----:B------:R-:W-:Y:S02]  /*54c0*/  VIADD R17, R0, 0x1a ;  /* 0x0000001a00117836 */ /* 0x000fe40000000000 */
[----:B------:R-:W-:Y:S02]  /*54d0*/  @!P6 IMAD.IADD R8, R8, 0x1, -R4 ;  /* 0x000000010808e824 */ /* 0x000fe400078e0a04 */
[----:B------:R-:W-:Y:S02]  /*54e0*/  IMAD.MOV.U32 R12, RZ, RZ, R19 ;  /* 0x000000ffff0c7224 */ /* 0x000fe400078e0013 */
[----:B------:R-:W-:Y:S02]  /*54f0*/  IMAD R11, R4, R11, R13 ;  /* 0x0000000b040b7224 */ /* 0x000fe400078e020d */
[----:B------:R-:W-:Y:S01]  /*5500*/  @!P1 IMAD.MOV R3, RZ, RZ, -R3 ;  /* 0x000000ffff039224 */ /* 0x000fe200078e0a03 */
[----:B------:R-:W-:Y:S01]  /*5510*/  ISETP.GE.AND P1, PT, R15, RZ, PT ;  /* 0x000000ff0f00720c */ /* 0x000fe20003f26270 */
[----:B------:R-:W-:Y:S01]  /*5520*/  IMAD.MOV.U32 R13, RZ, RZ, R6 ;  /* 0x000000ffff0d7224 */ /* 0x000fe200078e0006 */
[----:B------:R-:W-:Y:S01]  /*5530*/  IABS R6, R17 ;  /* 0x0000001100067213 */ /* 0x000fe20000000000 */
[----:B------:R-:W-:-:S02]  /*5540*/  @!P5 IMAD.IADD R10, R10, 0x1, -R4 ;  /* 0x000000010a0ad824 */ /* 0x000fc400078e0a04 */
[----:B------:R-:W-:Y:S02]  /*5550*/  IMAD.MOV.U32 R15, RZ, RZ, R8 ;  /* 0x000000ffff0f7224 */ /* 0x000fe400078e0008 */
[----:B------:R-:W-:Y:S01]  /*5560*/  IMAD.HI.U32 R2, R5, R12, RZ ;  /* 0x0000000c05027227 */ /* 0x000fe200078e00ff */
[----:B------:R-:W-:Y:S03]  /*5570*/  STL [R1+0x124], R20 ;  /* 0x0001241401007387 */ /* 0x000fe60000100800 */
[----:B------:R-:W-:Y:S02]  /*5580*/  @!P4 IMAD.IADD R9, R9, 0x1, -R4 ;  /* 0x000000010909c824 */ /* 0x000fe400078e0a04 */
[----:B------:R-:W-:Y:S01]  /*5590*/  @!P0 IMAD.MOV R13, RZ, RZ, -R13 ;  /* 0x000000ffff0d8224 */ /* 0x000fe200078e0a0d */
[C---:B------:R-:W-:Y:S01]  /*55a0*/  ISETP.GT.U32.AND P0, PT, R4.reuse, R11, PT ;  /* 0x0000000b0400720c */ /* 0x040fe20003f04070 */
[----:B------:R-:W-:Y:S01]  /*55b0*/  @!P3 IMAD.MOV R15, RZ, RZ, -R15 ;  /* 0x000000ffff0fb224 */ /* 0x000fe200078e0a0f */
[----:B------:R0:W-:Y:S01]  /*55c0*/  STL [R1+0x120], R3 ;  /* 0x0001200301007387 */ /* 0x0001e20000100800 */
[----:B------:R-:W-:Y:S01]  /*55d0*/  IMAD.MOV R2, RZ, RZ, -R2 ;  /* 0x000000ffff027224 */ /* 0x000fe200078e0a02 */
[----:B------:R-:W-:-:S02]  /*55e0*/  ISETP.GT.U32.AND P3, PT, R4, R10, PT ;  /* 0x0000000a0400720c */ /* 0x000fc40003f64070 */
[----:B------:R-:W-:Y:S01]  /*55f0*/  ISETP.GE.AND P6, PT, R14, RZ, PT ;  /* 0x000000ff0e00720c */ /* 0x000fe20003fc6270 */
[----:B------:R-:W-:Y:S01]  /*5600*/  VIADD R14, R0, 0x1b ;  /* 0x0000001b000e7836 */ /* 0x000fe20000000000 */
[C---:B------:R-:W-:Y:S01]  /*5610*/  ISETP.GT.U32.AND P4, PT, R4.reuse, R9, PT ;  /* 0x000000090400720c */ /* 0x040fe20003f84070 */
[----:B------:R-:W-:Y:S02]  /*5620*/  IMAD R2, R4, R2, R12 ;  /* 0x0000000204027224 */ /* 0x000fe400078e020c */
[----:B0-----:R-:W-:Y:S01]  /*5630*/  IMAD.HI.U32 R3, R5, R6, RZ ;  /* 0x0000000605037227 */ /* 0x001fe200078e00ff */
[----:B------:R0:W-:Y:S01]  /*5640*/  STL [R1+0x11c], R13 ;  /* 0x00011c0d01007387 */ /* 0x0001e20000100800 */
[----:B------:R-:W-:Y:S02]  /*5650*/  IABS R8, R14 ;  /* 0x0000000e00087213 */ /* 0x000fe40000000000 */
[----:B------:R-:W-:Y:S01]  /*5660*/  IMAD.MOV R12, RZ, RZ, -R3 ;  /* 0x000000ffff0c7224 */ /* 0x000fe200078e0a03 */
[----:B------:R-:W-:Y:S01]  /*5670*/  ISETP.GE.AND P5, PT, R16, RZ, PT ;  /* 0x000000ff1000720c */ /* 0x000fe20003fa6270 */
[----:B0-----:R-:W-:-:S02]  /*5680*/  VIADD R13, R0, 0x1c ;  /* 0x0000001c000d7836 */ /* 0x001fc40000000000 */
[----:B------:R-:W-:-:S03]  /*5690*/  IMAD R6, R4, R12, R6 ;  /* 0x0000000c04067224 */ /* 0x000fc600078e0206 */
[----:B------:R-:W-:Y:S01]  /*56a0*/  IABS R16, R13 ;  /* 0x0000000d00107213 */ /* 0x000fe20000000000 */
[----:B------:R-:W-:Y:S02]  /*56b0*/  @!P0 IMAD.IADD R11, R11, 0x1, -R4 ;  /* 0x000000010b0b8824 */ /* 0x000fe400078e0a04 */
[----:B------:R-:W-:Y:S02]  /*56c0*/  IMAD.MOV.U32 R3, RZ, RZ, R8 ;  /* 0x000000ffff037224 */ /* 0x000fe400078e0008 */
[--C-:B------:R-:W-:Y:S01]  /*56d0*/  @!P3 IMAD.IADD R10, R10, 0x1, -R4.reuse ;  /* 0x000000010a0ab824 */ /* 0x100fe200078e0a04 */
[C---:B------:R-:W-:Y:S01]  /*56e0*/  ISETP.GT.U32.AND P3, PT, R4.reuse, R6, PT ;  /* 0x000000060400720c */ /* 0x040fe20003f64070 */
[----:B------:R-:W-:Y:S01]  /*56f0*/  @!P4 IMAD.IADD R9, R9, 0x1, -R4 ;  /* 0x000000010909c824 */ /* 0x000fe200078e0a04 */
[C---:B------:R-:W-:Y:S01]  /*5700*/  ISETP.GT.U32.AND P4, PT, R4.reuse, R2, PT ;  /* 0x000000020400720c */ /* 0x040fe20003f84070 */
[----:B------:R-:W-:Y:S01]  /*5710*/  IMAD.MOV.U32 R8, RZ, RZ, R16 ;  /* 0x000000ffff087224 */ /* 0x000fe200078e0010 */
[----:B------:R-:W-:Y:S01]  /*5720*/  ISETP.GT.U32.AND P0, PT, R4, R11, PT ;  /* 0x0000000b0400720c */ /* 0x000fe20003f04070 */
[----:B------:R-:W-:Y:S01]  /*5730*/  IMAD.HI.U32 R16, R5, R3, RZ ;  /* 0x0000000305107227 */ /* 0x000fe200078e00ff */
[----:B------:R0:W-:Y:S03]  /*5740*/  STL [R1+0x118], R15 ;  /* 0x0001180f01007387 */ /* 0x0001e60000100800 */
[----:B------:R-:W-:-:S02]  /*5750*/  IMAD.MOV R16, RZ, RZ, -R16 ;  /* 0x000000ffff107224 */ /* 0x000fc400078e0a10 */
[----:B------:R-:W-:Y:S02]  /*5760*/  IMAD.MOV.U32 R20, RZ, RZ, R9 ;  /* 0x000000ffff147224 */ /* 0x000fe400078e0009 */
[----:B------:R-:W-:Y:S02]  /*5770*/  IMAD R3, R4, R16, R3 ;  /* 0x0000001004037224 */ /* 0x000fe400078e0203 */
[----:B0-----:R-:W-:Y:S02]  /*5780*/  VIADD R15, R0, 0x1d ;  /* 0x0000001d000f7836 */ /* 0x001fe40000000000 */
[----:B------:R-:W-:Y:S02]  /*5790*/  @!P3 IMAD.IADD R6, R6, 0x1, -R4 ;  /* 0x000000010606b824 */ /* 0x000fe400078e0a04 */
[----:B------:R-:W-:Y:S01]  /*57a0*/  IMAD.HI.U32 R19, R5, R8, RZ ;  /* 0x0000000805137227 */ /* 0x000fe200078e00ff */
[----:B------:R-:W-:-:S03]  /*57b0*/  IABS R12, R15 ;  /* 0x0000000f000c7213 */ /* 0x000fc60000000000 */
[----:B------:R-:W-:Y:S01]  /*57c0*/  @!P1 IMAD.MOV R20, RZ, RZ, -R20 ;  /* 0x000000ffff149224 */ /* 0x000fe200078e0a14 */
[----:B------:R-:W-:Y:S01]  /*57d0*/  ISETP.GT.U32.AND P1, PT, R4, R3, PT ;  /* 0x000000030400720c */ /* 0x000fe20003f24070 */
[--C-:B------:R-:W-:Y:S02]  /*57e0*/  @!P4 IMAD.IADD R2, R2, 0x1, -R4.reuse ;  /* 0x000000010202c824 */ /* 0x100fe400078e0a04 */
[----:B------:R-:W-:Y:S01]  /*57f0*/  @!P0 IMAD.IADD R11, R11, 0x1, -R4 ;  /* 0x000000010b0b8824 */ /* 0x000fe200078e0a04 */
[----:B------:R-:W-:Y:S01]  /*5800*/  ISETP.GE.AND P0, PT, R18, RZ, PT ;  /* 0x000000ff1200720c */ /* 0x000fe20003f06270 */
[----:B------:R-:W-:Y:S01]  /*5810*/  IMAD.MOV R18, RZ, RZ, -R19 ;  /* 0x000000ffff127224 */ /* 0x000fe200078e0a13 */
[C---:B------:R-:W-:Y:S01]  /*5820*/  ISETP.GT.U32.AND P3, PT, R4.reuse, R6, PT ;  /* 0x000000060400720c */ /* 0x040fe20003f64070 */
[----:B------:R-:W-:Y:S01]  /*5830*/  IMAD.HI.U32 R9, R5, R12, RZ ;  /* 0x0000000c05097227 */ /* 0x000fe200078e00ff */
[----:B------:R-:W-:-:S03]  /*5840*/  ISETP.GT.U32.AND P4, PT, R4, R2, PT ;  /* 0x000000020400720c */ /* 0x000fc60003f84070 */
[C---:B------:R-:W-:Y:S02]  /*5850*/  IMAD R8, R4.reuse, R18, R8 ;  /* 0x0000001204087224 */ /* 0x040fe400078e0208 */
[----:B------:R-:W-:Y:S02]  /*5860*/  IMAD.MOV R9, RZ, RZ, -R9 ;  /* 0x000000ffff097224 */ /* 0x000fe400078e0a09 */
[----:B------:R-:W-:Y:S01]  /*5870*/  @!P6 IMAD.MOV R10, RZ, RZ, -R10 ;  /* 0x000000ffff0ae224 */ /* 0x000fe200078e0a0a */
[C---:B------:R-:W-:Y:S01]  /*5880*/  ISETP.GT.U32.AND P6, PT, R4.reuse, R8, PT ;  /* 0x000000080400720c */ /* 0x040fe20003fc4070 */
[----:B------:R-:W-:Y:S02]  /*5890*/  IMAD R9, R4, R9, R12 ;  /* 0x0000000904097224 */ /* 0x000fe400078e020c */
[--C-:B------:R-:W-:Y:S02]  /*58a0*/  @!P1 IMAD.IADD R3, R3, 0x1, -R4.reuse ;  /* 0x0000000103039824 */ /* 0x100fe400078e0a04 */
[--C-:B------:R-:W-:Y:S01]  /*58b0*/  @!P3 IMAD.IADD R6, R6, 0x1, -R4.reuse ;  /* 0x000000010606b824 */ /* 0x100fe200078e0a04 */
[----:B------:R-:W-:Y:S01]  /*58c0*/  ISETP.GT.U32.AND P3, PT, R4, R9, PT ;  /* 0x000000090400720c */ /* 0x000fe20003f64070 */
[----:B------:R-:W-:Y:S01]  /*58d0*/  @!P4 IMAD.IADD R2, R2, 0x1, -R4 ;  /* 0x000000010202c824 */ /* 0x000fe200078e0a04 */
[----:B------:R-:W-:Y:S01]  /*58e0*/  ISETP.GT.U32.AND P1, PT, R4, R3, PT ;  /* 0x000000030400720c */ /* 0x000fe20003f24070 */
[----:B------:R-:W-:-:S02]  /*58f0*/  IMAD.MOV.U32 R59, RZ, RZ, R11 ;  /* 0x000000ffff3b7224 */ /* 0x000fc400078e000b */
[C---:B------:R-:W-:Y:S02]  /*5900*/  VIADD R11, R0.reuse, 0x1e ;  /* 0x0000001e000b7836 */ /* 0x040fe40000000000 */
[----:B------:R-:W-:Y:S01]  /*5910*/  IMAD.MOV.U32 R68, RZ, RZ, R2 ;  /* 0x000000ffff447224 */ /* 0x000fe200078e0002 */
[----:B------:R-:W-:Y:S01]  /*5920*/  STL [R1+0xfc], R20 ;  /* 0x0000fc1401007387 */ /* 0x000fe20000100800 */
[----:B------:R-:W-:Y:S01]  /*5930*/  VIADD R12, R0, 0x20 ;  /* 0x00000020000c7836 */ /* 0x000fe20000000000 */
[----:B------:R-:W-:Y:S01]  /*5940*/  IABS R2, R11 ;  /* 0x0000000b00027213 */ /* 0x000fe20000000000 */
[----:B------:R-:W-:Y:S01]  /*5950*/  @!P6 IMAD.IADD R8, R8, 0x1, -R4 ;  /* 0x000000010808e824 */ /* 0x000fe200078e0a04 */
[----:B------:R0:W-:Y:S01]  /*5960*/  STL [R1+0xf8], R10 ;  /* 0x0000f80a01007387 */ /* 0x0001e20000100800 */
[----:B------:R-:W-:Y:S01]  /*5970*/  @!P0 IMAD.MOV R68, RZ, RZ, -R68 ;  /* 0x000000ffff448224 */ /* 0x000fe200078e0a44 */
[----:B------:R-:W-:Y:S01]  /*5980*/  ISETP.GE.AND P0, PT, R13, RZ, PT ;  /* 0x000000ff0d00720c */ /* 0x000fe20003f06270 */
[----:B------:R-:W-:Y:S01]  /*5990*/  @!P5 IMAD.MOV R59, RZ, RZ, -R59 ;  /* 0x000000ffff3bd224 */ /* 0x000fe200078e0a3b */
[----:B------:R-:W-:Y:S01]  /*59a0*/  IABS R13, R12 ;  /* 0x0000000c000d7213 */ /* 0x000fe20000000000 */
[----:B------:R-:W-:Y:S01]  /*59b0*/  IMAD.MOV.U32 R16, RZ, RZ, R6 ;  /* 0x000000ffff107224 */ /* 0x000fe200078e0006 */
[----:B------:R-:W-:Y:S01]  /*59c0*/  ISETP.GE.AND P4, PT, R17, RZ, PT ;  /* 0x000000ff1100720c */ /* 0x000fe20003f86270 */
[----:B0-----:R-:W-:Y:S01]  /*59d0*/  VIADD R10, R0, 0x1f ;  /* 0x0000001f000a7836 */ /* 0x001fe20000000000 */
[----:B------:R-:W-:Y:S01]  /*59e0*/  ISETP.GE.AND P5, PT, R14, RZ, PT ;  /* 0x000000ff0e00720c */ /* 0x000fe20003fa6270 */
[----:B------:R-:W-:Y:S01]  /*59f0*/  IMAD.HI.U32 R14, R5, R2, RZ ;  /* 0x00000002050e7227 */ /* 0x000fe200078e00ff */
[----:B------:R-:W-:-:S02]  /*5a00*/  ISETP.GT.U32.AND P6, PT, R4, R8, PT ;  /* 0x000000080400720c */ /* 0x000fc40003fc4070 */
[----:B------:R-:W-:Y:S01]  /*5a10*/  IABS R6, R10 ;  /* 0x0000000a00067213 */ /* 0x000fe20000000000 */
[--C-:B------:R-:W-:Y:S02]  /*5a20*/  @!P3 IMAD.IADD R9, R9, 0x1, -R4.reuse ;  /* 0x000000010909b824 */ /* 0x100fe400078e0a04 */
[----:B------:R-:W-:Y:S01]  /*5a30*/  @!P1 IMAD.IADD R3, R3, 0x1, -R4 ;  /* 0x0000000103039824 */ /* 0x000fe200078e0a04 */
[----:B------:R-:W-:Y:S01]  /*5a40*/  ISETP.GE.AND P1, PT, R11, RZ, PT ;  /* 0x000000ff0b00720c */ /* 0x000fe20003f26270 */
[----:B------:R-:W-:Y:S01]  /*5a50*/  IMAD.MOV.U32 R11, RZ, RZ, R13 ;  /* 0x000000ffff0b7224 */ /* 0x000fe200078e000d */
[----:B------:R-:W-:Y:S01]  /*5a60*/  ISETP.GT.U32.AND P3, PT, R4, R9, PT ;  /* 0x000000090400720c */ /* 0x000fe20003f64070 */
[----:B------:R-:W-:Y:S02]  /*5a70*/  IMAD.MOV R13, RZ, RZ, -R14 ;  /* 0x000000ffff0d7224 */ /* 0x000fe400078e0a0e */
[----:B------:R-:W-:-:S04]  /*5a80*/  IMAD.HI.U32 R14, R5, R6, RZ ;  /* 0x00000006050e7227 */ /* 0x000fc800078e00ff */
[C---:B------:R-:W-:Y:S02]  /*5a90*/  IMAD R2, R4.reuse, R13, R2 ;  /* 0x0000000d04027224 */ /* 0x040fe400078e0202 */
[----:B------:R-:W-:Y:S02]  /*5aa0*/  IMAD.MOV.U32 R17, RZ, RZ, R3 ;  /* 0x000000ffff117224 */ /* 0x000fe400078e0003 */
[----:B------:R-:W-:Y:S02]  /*5ab0*/  IMAD.MOV R3, RZ, RZ, -R14 ;  /* 0x000000ffff037224 */ /* 0x000fe400078e0a0e */
[----:B------:R-:W-:Y:S02]  /*5ac0*/  @!P4 IMAD.MOV R16, RZ, RZ, -R16 ;  /* 0x000000ffff10c224 */ /* 0x000fe400078e0a10 */
[----:B------:R-:W-:Y:S01]  /*5ad0*/  @!P5 IMAD.MOV R17, RZ, RZ, -R17 ;  /* 0x000000ffff11d224 */ /* 0x000fe200078e0a11 */
[----:B------:R-:W-:Y:S01]  /*5ae0*/  ISETP.GT.U32.AND P5, PT, R4, R2, PT ;  /* 0x000000020400720c */ /* 0x000fe20003fa4070 */
[----:B------:R-:W-:Y:S01]  /*5af0*/  @!P6 IMAD.IADD R8, R8, 0x1, -R4 ;  /* 0x000000010808e824 */ /* 0x000fe200078e0a04 */
[----:B------:R-:W-:Y:S01]  /*5b00*/  ISETP.GE.AND P4, PT, R15, RZ, PT ;  /* 0x000000ff0f00720c */ /* 0x000fe20003f86270 */
[----:B------:R-:W-:Y:S01]  /*5b10*/  IMAD R3, R4, R3, R6 ;  /* 0x0000000304037224 */ /* 0x000fe200078e0206 */
[----:B------:R-:W-:Y:S01]  /*5b20*/  ISETP.GE.AND P6, PT, R10, RZ, PT ;  /* 0x000000ff0a00720c */ /* 0x000fe20003fc6270 */
[----:B------:R-:W-:Y:S01]  /*5b30*/  IMAD.HI.U32 R10, R5, R11, RZ ;  /* 0x0000000b050a7227 */ /* 0x000fe200078e00ff */
[----:B------:R0:W-:Y:S03]  /*5b40*/  STL [R1+0xf4], R16 ;  /* 0x0000f41001007387 */ /* 0x0001e60000100800 */
[----:B------:R-:W-:Y:S01]  /*5b50*/  @!P3 IMAD.IADD R9, R9, 0x1, -R4 ;  /* 0x000000010909b824 */ /* 0x000fe200078e0a04 */
[----:B------:R-:W-:Y:S01]  /*5b60*/  ISETP.GT.U32.AND P3, PT, R4, R3, PT ;  /* 0x000000030400720c */ /* 0x000fe20003f64070 */
[----:B0-----:R-:W-:-:S02]  /*5b70*/  IMAD.MOV.U32 R16, RZ, RZ, R8 ;  /* 0x000000ffff107224 */ /* 0x001fc400078e0008 */
[----:B------:R-:W-:Y:S02]  /*5b80*/  IMAD.MOV R8, RZ, RZ, -R10 ;  /* 0x000000ffff087224 */ /* 0x000fe400078e0a0a */
[----:B------:R-:W-:Y:S02]  /*5b90*/  IMAD.MOV.U32 R14, RZ, RZ, R9 ;  /* 0x000000ffff0e7224 */ /* 0x000fe400078e0009 */
[----:B------:R-:W-:Y:S02]  /*5ba0*/  IMAD R8, R4, R8, R11 ;  /* 0x0000000804087224 */ /* 0x000fe400078e020b */
[----:B------:R-:W-:Y:S02]  /*5bb0*/  @!P5 IMAD.IADD R2, R2, 0x1, -R4 ;  /* 0x000000010202d824 */ /* 0x000fe400078e0a04 */
[----:B------:R-:W-:Y:S01]  /*5bc0*/  @!P4 IMAD.MOV R14, RZ, RZ, -R14 ;  /* 0x000000ffff0ec224 */ /* 0x000fe200078e0a0e */
[----:B------:R-:W-:Y:S01]  /*5bd0*/  ISETP.GT.U32.AND P4, PT, R4, R8, PT ;  /* 0x000000080400720c */ /* 0x000fe20003f84070 */
[----:B------:R-:W-:Y:S01]  /*5be0*/  VIADD R6, R0, 0x21 ;  /* 0x0000002100067836 */ /* 0x000fe20000000000 */
[----:B------:R-:W-:Y:S01]  /*5bf0*/  ISETP.GT.U32.AND P5, PT, R4, R2, PT ;  /* 0x000000020400720c */ /* 0x000fe20003fa4070 */
[----:B------:R-:W-:-:S02]  /*5c00*/  VIADD R13, R0, 0x22 ;  /* 0x00000022000d7836 */ /* 0x000fc40000000000 */
[----:B------:R-:W-:Y:S01]  /*5c10*/  @!P3 IMAD.IADD R3, R3, 0x1, -R4 ;  /* 0x000000010303b824 */ /* 0x000fe200078e0a04 */
[----:B------:R-:W-:Y:S01]  /*5c20*/  IABS R10, R6 ;  /* 0x00000006000a7213 */ /* 0x000fe20000000000 */
[----:B------:R-:W-:Y:S01]  /*5c30*/  @!P0 IMAD.MOV R16, RZ, RZ, -R16 ;  /* 0x000000ffff108224 */ /* 0x000fe200078e0a10 */
[----:B------:R-:W-:Y:S02]  /*5c40*/  ISETP.GE.AND P0, PT, R12, RZ, PT ;  /* 0x000000ff0c00720c */ /* 0x000fe40003f06270 */
[----:B------:R-:W-:Y:S01]  /*5c50*/  IABS R11, R13 ;  /* 0x0000000d000b7213 */ /* 0x000fe20000000000 */
[----:B------:R-:W-:Y:S01]  /*5c60*/  IMAD.HI.U32 R12, R5, R10, RZ ;  /* 0x0000000a050c7227 */ /* 0x000fe200078e00ff */
[----:B------:R-:W-:Y:S01]  /*5c70*/  ISETP.GT.U32.AND P3, PT, R4, R3, PT ;  /* 0x000000030400720c */ /* 0x000fe20003f64070 */
[----:B------:R-:W-:Y:S02]  /*5c80*/  STL [R1+0xf0], R17 ;  /* 0x0000f01101007387 */ /* 0x000fe40000100800 */
[----:B------:R-:W-:-:S02]  /*5c90*/  @!P4 IMAD.IADD R8, R8, 0x1, -R4 ;  /* 0x000000010808c824 */ /* 0x000fc400078e0a04 */
[----:B------:R0:W-:Y:S01]  /*5ca0*/  STL [R1+0xec], R16 ;  /* 0x0000ec1001007387 */ /* 0x0001e20000100800 */
[----:B------:R-:W-:-:S03]  /*5cb0*/  IMAD.HI.U32 R9, R5, R11, RZ ;  /* 0x0000000b05097227 */ /* 0x000fc600078e00ff */
[----:B------:R1:W-:Y:S01]  /*5cc0*/  STL [R1+0xe8], R14 ;  /* 0x0000e80e01007387 */ /* 0x0003e20000100800 */
[----:B------:R-:W-:Y:S02]  /*5cd0*/  VIADD R15, R0, 0x23 ;  /* 0x00000023000f7836 */ /* 0x000fe40000000000 */
[----:B------:R-:W-:Y:S02]  /*5ce0*/  @!P5 IMAD.IADD R2, R2, 0x1, -R4 ;  /* 0x000000010202d824 */ /* 0x000fe400078e0a04 */
[----:B0-----:R-:W-:Y:S01]  /*5cf0*/  VIADD R16, R0, 0x24 ;  /* 0x0000002400107836 */ /* 0x001fe20000000000 */
[----:B------:R-:W-:Y:S01]  /*5d00*/  ISETP.GE.AND P5, PT, R6, RZ, PT ;  /* 0x000000ff0600720c */ /* 0x000fe20003fa6270 */
[----:B-1----:R-:W-:-:S03]  /*5d10*/  IMAD.MOV R14, RZ, RZ, -R12 ;  /* 0x000000ffff0e7224 */ /* 0x002fc600078e0a0c */
[----:B------:R-:W-:Y:S01]  /*5d20*/  IABS R18, R16 ;  /* 0x0000001000127213 */ /* 0x000fe20000000000 */
[----:B------:R-:W-:Y:S01]  /*5d30*/  IMAD.MOV R9, RZ, RZ, -R9 ;  /* 0x000000ffff097224 */ /* 0x000fe200078e0a09 */
[C---:B------:R-:W-:Y:S01]  /*5d40*/  ISETP.GT.U32.AND P4, PT, R4.reuse, R8, PT ;  /* 0x000000080400720c */ /* 0x040fe20003f84070 */
[C---:B------:R-:W-:Y:S01]  /*5d50*/  IMAD R6, R4.reuse, R14, R10 ;  /* 0x0000000e04067224 */ /* 0x040fe200078e020a */
[----:B------:R-:W-:Y:S01]  /*5d60*/  IABS R17, R15 ;  /* 0x0000000f00117213 */ /* 0x000fe20000000000 */
[C---:B------:R-:W-:Y:S02]  /*5d70*/  IMAD R9, R4.reuse, R9, R11 ;  /* 0x0000000904097224 */ /* 0x040fe400078e020b */
[----:B------:R-:W-:Y:S01]  /*5d80*/  @!P3 IMAD.IADD R3, R3, 0x1, -R4 ;  /* 0x000000010303b824 */ /* 0x000fe200078e0a04 */
[----:B------:R-:W-:Y:S01]  /*5d90*/  ISETP.GT.U32.AND P3, PT, R4, R6, PT ;  /* 0x000000060400720c */ /* 0x000fe20003f64070 */
[----:B------:R-:W-:Y:S02]  /*5da0*/  IMAD.MOV.U32 R20, RZ, RZ, R2 ;  /* 0x000000ffff147224 */ /* 0x000fe400078e0002 */
[----:B------:R-:W-:-:S02]  /*5db0*/  IMAD.MOV.U32 R10, RZ, RZ, R18 ;  /* 0x000000ffff0a7224 */ /* 0x000fc400078e0012 */
[----:B------:R-:W-:Y:S02]  /*5dc0*/  IMAD.MOV.U32 R12, RZ, RZ, R17 ;  /* 0x000000ffff0c7224 */ /* 0x000fe400078e0011 */
[----:B------:R-:W-:Y:S01]  /*5dd0*/  @!P1 IMAD.MOV R20, RZ, RZ, -R20 ;  /* 0x000000ffff149224 */ /* 0x000fe200078e0a14 */
[----:B------:R-:W-:Y:S01]  /*5de0*/  ISETP.GT.U32.AND P1, PT, R4, R9, PT ;  /* 0x000000090400720c */ /* 0x000fe20003f24070 */
[----:B------:R-:W-:-:S04]  /*5df0*/  IMAD.HI.U32 R17, R5, R10, RZ ;  /* 0x0000000a05117227 */ /* 0x000fc800078e00ff */
[----:B------:R-:W-:-:S04]  /*5e00*/  IMAD.HI.U32 R11, R5, R12, RZ ;  /* 0x0000000c050b7227 */ /* 0x000fc800078e00ff */
[----:B------:R-:W-:Y:S02]  /*5e10*/  IMAD.MOV.U32 R19, RZ, RZ, R3 ;  /* 0x000000ffff137224 */ /* 0x000fe400078e0003 */
[----:B------:R-:W-:Y:S02]  /*5e20*/  IMAD.MOV R3, RZ, RZ, -R17 ;  /* 0x000000ffff037224 */ /* 0x000fe400078e0a11 */
[----:B------:R-:W-:Y:S02]  /*5e30*/  @!P4 IMAD.IADD R8, R8, 0x1, -R4 ;  /* 0x000000010808c824 */ /* 0x000fe400078e0a04 */
[----:B------:R-:W-:Y:S02]  /*5e40*/  VIADD R14, R0, 0x25 ;  /* 0x00000025000e7836 */ /* 0x000fe40000000000 */
[----:B------:R-:W-:Y:S02]  /*5e50*/  IMAD.MOV R2, RZ, RZ, -R11 ;  /* 0x000000ffff027224 */ /* 0x000fe400078e0a0b */
[----:B------:R-:W-:-:S02]  /*5e60*/  IMAD R3, R4, R3, R10 ;  /* 0x0000000304037224 */ /* 0x000fc400078e020a */
[----:B------:R-:W-:Y:S01]  /*5e70*/  IMAD.MOV.U32 R56, RZ, RZ, R8 ;  /* 0x000000ffff387224 */ /* 0x000fe200078e0008 */
[----:B------:R-:W-:Y:S01]  /*5e80*/  IABS R11, R14 ;  /* 0x0000000e000b7213 */ /* 0x000fe20000000000 */
[----:B------:R-:W-:Y:S02]  /*5e90*/  @!P3 IMAD.IADD R6, R6, 0x1, -R4 ;  /* 0x000000010606b824 */ /* 0x000fe400078e0a04 */
[C---:B------:R-:W-:Y:S02]  /*5ea0*/  IMAD R2, R4.reuse, R2, R12 ;  /* 0x0000000204027224 */ /* 0x040fe400078e020c */
[----:B------:R-:W-:Y:S01]  /*5eb0*/  @!P0 IMAD.MOV R56, RZ, RZ, -R56 ;  /* 0x000000ffff388224 */ /* 0x000fe200078e0a38 */
[C---:B------:R-:W-:Y:S01]  /*5ec0*/  ISETP.GT.U32.AND P0, PT, R4.reuse, R3, PT ;  /* 0x000000030400720c */ /* 0x040fe20003f04070 */
[----:B------:R-:W-:Y:S01]  /*5ed0*/  @!P1 IMAD.IADD R9, R9, 0x1, -R4 ;  /* 0x0000000109099824 */ /* 0x000fe200078e0a04 */
[C---:B------:R-:W-:Y:S01]  /*5ee0*/  ISETP.GT.U32.AND P3, PT, R4.reuse, R6, PT ;  /* 0x000000060400720c */ /* 0x040fe20003f64070 */
[----:B------:R-:W-:Y:S01]  /*5ef0*/  IMAD.MOV.U32 R10, RZ, RZ, R11 ;  /* 0x000000ffff0a7224 */ /* 0x000fe200078e000b */
[----:B------:R-:W-:Y:S01]  /*5f00*/  ISETP.GT.U32.AND P4, PT, R4, R2, PT ;  /* 0x000000020400720c */ /* 0x000fe20003f84070 */
[----:B------:R-:W-:Y:S01]  /*5f10*/  VIADD R12, R0, 0x26 ;  /* 0x00000026000c7836 */ /* 0x000fe20000000000 */
[----:B------:R-:W-:Y:S01]  /*5f20*/  ISETP.GT.U32.AND P1, PT, R4, R9, PT ;  /* 0x000000090400720c */ /* 0x000fe20003f24070 */
[----:B------:R-:W-:-:S04]  /*5f30*/  IMAD.HI.U32 R8, R5, R10, RZ ;  /* 0x0000000a05087227 */ /* 0x000fc800078e00ff */
[----:B------:R-:W-:Y:S01]  /*5f40*/  @!P6 IMAD.MOV R19, RZ, RZ, -R19 ;  /* 0x000000ffff13e224 */ /* 0x000fe200078e0a13 */
[----:B------:R-:W-:Y:S01]  /*5f50*/  ISETP.GE.AND P6, PT, R13, RZ, PT ;  /* 0x000000ff0d00720c */ /* 0x000fe20003fc6270 */
[----:B------:R-:W-:Y:S01]  /*5f60*/  IMAD.MOV R8, RZ, RZ, -R8 ;  /* 0x000000ffff087224 */ /* 0x000fe200078e0a08 */
[----:B------:R-:W-:Y:S01]  /*5f70*/  IABS R13, R12 ;  /* 0x0000000c000d7213 */ /* 0x000fe20000000000 */
[--C-:B------:R-:W-:Y:S02]  /*5f80*/  @!P0 IMAD.IADD R3, R3, 0x1, -R4.reuse ;  /* 0x0000000103038824 */ /* 0x100fe400078e0a04 */
[----:B------:R-:W-:Y:S02]  /*5f90*/  @!P3 IMAD.IADD R6, R6, 0x1, -R4 ;  /* 0x000000010606b824 */ /* 0x000fe400078e0a04 */
[----:B------:R-:W-:Y:S02]  /*5fa0*/  IMAD R8, R4, R8, R10 ;  /* 0x0000000804087224 */ /* 0x000fe400078e020a */
[----:B------:R-:W-:-:S02]  /*5fb0*/  IMAD.MOV.U32 R10, RZ, RZ, R13 ;  /* 0x000000ffff0a7224 */ /* 0x000fc400078e000d */
[--C-:B------:R-:W-:Y:S01]  /*5fc0*/  @!P4 IMAD.IADD R2, R2, 0x1, -R4.reuse ;  /* 0x000000010202c824 */ /* 0x100fe200078e0a04 */
[C---:B------:R-:W-:Y:S01]  /*5fd0*/  ISETP.GT.U32.AND P0, PT, R4.reuse, R3, PT ;  /* 0x000000030400720c */ /* 0x040fe20003f04070 */
[----:B------:R-:W-:Y:S02]  /*5fe0*/  @!P1 IMAD.IADD R9, R9, 0x1, -R4 ;  /* 0x0000000109099824 */ /* 0x000fe400078e0a04 */
[----:B------:R-:W-:Y:S02]  /*5ff0*/  IMAD.MOV.U32 R65, RZ, RZ, R6 ;  /* 0x000000ffff417224 */ /* 0x000fe400078e0006 */
[----:B------:R-:W-:Y:S01]  /*6000*/  IMAD.HI.U32 R6, R5, R10, RZ ;  /* 0x0000000a05067227 */ /* 0x000fe200078e00ff */
[C---:B------:R-:W-:Y:S02]  /*6010*/  ISETP.GT.U32.AND P4, PT, R4.reuse, R2, PT ;  /* 0x000000020400720c */ /* 0x040fe40003f84070 */
[----:B------:R-:W-:Y:S01]  /*6020*/  ISETP.GT.U32.AND P1, PT, R4, R8, PT ;  /* 0x000000080400720c */ /* 0x000fe20003f24070 */
[----:B------:R-:W-:-:S02]  /*6030*/  VIADD R11, R0, 0x27 ;  /* 0x00000027000b7836 */ /* 0x000fc40000000000 */
[----:B------:R-:W-:Y:S02]  /*6040*/  IMAD.MOV.U32 R17, RZ, RZ, R9 ;  /* 0x000000ffff117224 */ /* 0x000fe400078e0009 */
[----:B------:R-:W-:Y:S01]  /*6050*/  IMAD.MOV R9, RZ, RZ, -R6 ;  /* 0x000000ffff097224 */ /* 0x000fe200078e0a06 */
[----:B------:R-:W-:Y:S02]  /*6060*/  ISETP.GE.AND P3, PT, R15, RZ, PT ;  /* 0x000000ff0f00720c */ /* 0x000fe40003f66270 */
[----:B------:R-:W-:Y:S01]  /*6070*/  IABS R15, R11 ;  /* 0x0000000b000f7213 */ /* 0x000fe20000000000 */
[----:B------:R-:W-:Y:S02]  /*6080*/  IMAD R9, R4, R9, R10 ;  /* 0x0000000904097224 */ /* 0x000fe400078e020a */
[----:B------:R-:W-:Y:S01]  /*6090*/  @!P5 IMAD.MOV R65, RZ, RZ, -R65 ;  /* 0x000000ffff41d224 */ /* 0x000fe200078e0a41 */
[----:B------:R-:W-:Y:S01]  /*60a0*/  ISETP.GE.AND P5, PT, R16, RZ, PT ;  /* 0x000000ff1000720c */ /* 0x000fe20003fa6270 */
[----:B------:R-:W-:-:S02]  /*60b0*/  IMAD.MOV.U32 R13, RZ, RZ, R15 ;  /* 0x000000ffff0d7224 */ /* 0x000fc400078e000f */
[--C-:B------:R-:W-:Y:S01]  /*60c0*/  @!P0 IMAD.IADD R3, R3, 0x1, -R4.reuse ;  /* 0x0000000103038824 */ /* 0x100fe200078e0a04 */
[----:B------:R-:W-:Y:S01]  /*60d0*/  ISETP.GT.U32.AND P0, PT, R4, R9, PT ;  /* 0x000000090400720c */ /* 0x000fe20003f04070 */
[----:B------:R-:W-:Y:S02]  /*60e0*/  @!P4 IMAD.IADD R2, R2, 0x1, -R4 ;  /* 0x000000010202c824 */ /* 0x000fe400078e0a04 */
[----:B------:R-:W-:-:S04]  /*60f0*/  IMAD.HI.U32 R6, R5, R13, RZ ;  /* 0x0000000d05067227 */ /* 0x000fc800078e00ff */
[----:B------:R-:W-:Y:S02]  /*6100*/  @!P1 IMAD.IADD R8, R8, 0x1, -R4 ;  /* 0x0000000108089824 */ /* 0x000fe400078e0a04 */
[----:B------:R-:W-:Y:S01]  /*6110*/  IMAD.MOV.U32 R15, RZ, RZ, R2 ;  /* 0x000000ffff0f7224 */ /* 0x000fe200078e0002 */
[----:B------:R-:W-:Y:S01]  /*6120*/  ISETP.GE.AND P4, PT, R12, RZ, PT ;  /* 0x000000ff0c00720c */ /* 0x000fe20003f86270 */
[----:B------:R-:W-:Y:S01]  /*6130*/  IMAD.MOV R2, RZ, RZ, -R6 ;  /* 0x000000ffff027224 */ /* 0x000fe200078e0a06 */
[----:B------:R-:W-:Y:S01]  /*6140*/  ISETP.GT.U32.AND P1, PT, R4, R8, PT ;  /* 0x000000080400720c */ /* 0x000fe20003f24070 */
[C---:B------:R-:W-:Y:S02]  /*6150*/  VIADD R6, R0.reuse, 0x28 ;  /* 0x0000002800067836 */ /* 0x040fe40000000000 */
[----:B------:R-:W-:Y:S02]  /*6160*/  IMAD.MOV.U32 R10, RZ, RZ, R3 ;  /* 0x000000ffff0a7224 */ /* 0x000fe400078e0003 */
[----:B------:R-:W-:Y:S01]  /*6170*/  VIADD R12, R0, 0x29 ;  /* 0x00000029000c7836 */ /* 0x000fe20000000000 */
[----:B------:R-:W-:Y:S01]  /*6180*/  IABS R3, R6 ;  /* 0x0000000600037213 */ /* 0x000fe20000000000 */
[----:B------:R-:W-:Y:S01]  /*6190*/  @!P5 IMAD.MOV R10, RZ, RZ, -R10 ;  /* 0x000000ffff0ad224 */ /* 0x000fe200078e0a0a */
[----:B------:R-:W-:Y:S01]  /*61a0*/  ISETP.GE.AND P5, PT, R6, RZ, PT ;  /* 0x000000ff0600720c */ /* 0x000fe20003fa6270 */
[----:B------:R-:W-:Y:S01]  /*61b0*/  @!P0 IMAD.IADD R9, R9, 0x1, -R4 ;  /* 0x0000000109098824 */ /* 0x000fe200078e0a04 */
[----:B------:R-:W-:Y:S01]  /*61c0*/  IABS R6, R12 ;  /* 0x0000000c00067213 */ /* 0x000fe20000000000 */
[----:B------:R-:W-:Y:S01]  /*61d0*/  @!P6 IMAD.MOV R17, RZ, RZ, -R17 ;  /* 0x000000ffff11e224 */ /* 0x000fe200078e0a11 */
[----:B------:R-:W-:Y:S01]  /*61e0*/  ISETP.GE.AND P6, PT, R14, RZ, PT ;  /* 0x000000ff0e00720c */ /* 0x000fe20003fc6270 */
[C---:B------:R-:W-:Y:S01]  /*61f0*/  IMAD R2, R4.reuse, R2, R13 ;  /* 0x0000000204027224 */ /* 0x040fe200078e020d */
[----:B------:R-:W-:Y:S01]  /*6200*/  ISETP.GT.U32.AND P0, PT, R4, R9, PT ;  /* 0x000000090400720c */ /* 0x000fe20003f04070 */
[----:B------:R-:W-:-:S04]  /*6210*/  IMAD.HI.U32 R14, R5, R3, RZ ;  /* 0x00000003050e7227 */ /* 0x000fc800078e00ff */
[----:B------:R-:W-:-:S04]  /*6220*/  IMAD.HI.U32 R13, R5, R6, RZ ;  /* 0x00000006050d7227 */ /* 0x000fc800078e00ff */
[----:B------:R-:W-:Y:S01]  /*6230*/  @!P1 IMAD.IADD R8, R8, 0x1, -R4 ;  /* 0x0000000108089824 */ /* 0x000fe200078e0a04 */
[C---:B------:R-:W-:Y:S01]  /*6240*/  ISETP.GT.U32.AND P1, PT, R4.reuse, R2, PT ;  /* 0x000000020400720c */ /* 0x040fe20003f24070 */
[----:B------:R-:W-:Y:S02]  /*6250*/  IMAD.MOV R16, RZ, RZ, -R14 ;  /* 0x000000ffff107224 */ /* 0x000fe400078e0a0e */
[----:B------:R-:W-:Y:S02]  /*6260*/  IMAD.MOV R14, RZ, RZ, -R13 ;  /* 0x000000ffff0e7224 */ /* 0x000fe400078e0a0d */
[C---:B------:R-:W-:Y:S02]  /*6270*/  IMAD R3, R4.reuse, R16, R3 ;  /* 0x0000001004037224 */ /* 0x040fe400078e0203 */
[----:B------:R-:W-:Y:S02]  /*6280*/  IMAD R6, R4, R14, R6 ;  /* 0x0000000e04067224 */ /* 0x000fe400078e0206 */
[----:B------:R-:W-:-:S02]  /*6290*/  IMAD.MOV.U32 R18, RZ, RZ, R8 ;  /* 0x000000ffff127224 */ /* 0x000fc400078e0008 */
[----:B------:R-:W-:Y:S01]  /*62a0*/  @!P0 IMAD.IADD R9, R9, 0x1, -R4 ;  /* 0x0000000109098824 */ /* 0x000fe200078e0a04 */
[C---:B------:R-:W-:Y:S01]  /*62b0*/  ISETP.GT.U32.AND P0, PT, R4.reuse, R3, PT ;  /* 0x000000030400720c */ /* 0x040fe20003f04070 */
[----:B------:R-:W-:Y:S01]  /*62c0*/  @!P6 IMAD.MOV R18, RZ, RZ, -R18 ;  /* 0x000000ffff12e224 */ /* 0x000fe200078e0a12 */
[----:B------:R-:W-:Y:S01]  /*62d0*/  ISETP.GT.U32.AND P6, PT, R4, R6, PT ;  /* 0x000000060400720c */ /* 0x000fe20003fc4070 */
[----:B------:R-:W-:Y:S01]  /*62e0*/  @!P3 IMAD.MOV R15, RZ, RZ, -R15 ;  /* 0x000000ffff0fb224 */ /* 0x000fe200078e0a0f */
[----:B------:R-:W-:Y:S01]  /*62f0*/  STL [R1+0xe4], R20 ;  /* 0x0000e41401007387 */ /* 0x000fe20000100800 */
[----:B------:R-:W-:Y:S02]  /*6300*/  @!P1 IMAD.IADD R2, R2, 0x1, -R4 ;  /* 0x0000000102029824 */ /* 0x000fe400078e0a04 */
[----:B------:R-:W-:Y:S01]  /*6310*/  VIADD R22, R0, 0x2b ;  /* 0x0000002b00167836 */ /* 0x000fe20000000000 */
[----:B------:R-:W-:Y:S02]  /*6320*/  STL [R1+0xe0], R19 ;  /* 0x0000e01301007387 */ /* 0x000fe40000100800 */
[----:B------:R-:W-:-:S02]  /*6330*/  ISETP.GT.U32.AND P1, PT, R4, R2, PT ;  /* 0x000000020400720c */ /* 0x000fc40003f24070 */
[----:B------:R0:W-:Y:S04]  /*6340*/  STL [R1+0xdc], R17 ;  /* 0x0000dc1101007387 */ /* 0x0001e80000100800 */
[----:B------:R1:W-:Y:S04]  /*6350*/  STL [R1+0xd8], R15 ;  /* 0x0000d80f01007387 */ /* 0x0003e80000100800 */
[----:B------:R2:W-:Y:S01]  /*6360*/  STL [R1+0x1c], R10 ;  /* 0x00001c0a01007387 */ /* 0x0005e20000100800 */
[----:B------:R-:W-:Y:S01]  /*6370*/  ISETP.GE.AND P3, PT, R11, RZ, PT ;  /* 0x000000ff0b00720c */ /* 0x000fe20003f66270 */
[----:B0-----:R-:W-:Y:S01]  /*6380*/  IMAD.MOV.U32 R17, RZ, RZ, R9 ;  /* 0x000000ffff117224 */ /* 0x001fe200078e0009 */
[----:B-1----:R-:W-:Y:S01]  /*6390*/  IABS R15, R22 ;  /* 0x00000016000f7213 */ /* 0x002fe20000000000 */
[----:B--2---:R-:W-:-:S02]  /*63a0*/  VIADD R10, R0, 0x2a ;  /* 0x0000002a000a7836 */ /* 0x004fc40000000000 */
[--C-:B------:R-:W-:Y:S02]  /*63b0*/  @!P0 IMAD.IADD R3, R3, 0x1, -R4.reuse ;  /* 0x0000000103038824 */ /* 0x100fe400078e0a04 */
[----:B------:R-:W-:Y:S01]  /*63c0*/  @!P6 IMAD.IADD R6, R6, 0x1, -R4 ;  /* 0x000000010606e824 */ /* 0x000fe200078e0a04 */
[----:B------:R-:W-:Y:S01]  /*63d0*/  IABS R11, R10 ;  /* 0x0000000a000b7213 */ /* 0x000fe20000000000 */
[----:B------:R-:W-:Y:S01]  /*63e0*/  IMAD.MOV.U32 R13, RZ, RZ, R15 ;  /* 0x000000ffff0d7224 */ /* 0x000fe200078e000f */
[----:B------:R0:W-:Y:S01]  /*63f0*/  STL [R1+0x18], R18 ;  /* 0x0000181201007387 */ /* 0x0001e20000100800 */
[----:B------:R-:W-:Y:S01]  /*6400*/  @!P4 IMAD.MOV R17, RZ, RZ, -R17 ;  /* 0x000000ffff11c224 */ /* 0x000fe200078e0a11 */
[C---:B------:R-:W-:Y:S01]  /*6410*/  ISETP.GT.U32.AND P0, PT, R4.reuse, R3, PT ;  /* 0x000000030400720c */ /* 0x040fe20003f04070 */
[----:B------:R-:W-:Y:S01]  /*6420*/  IMAD.HI.U32 R14, R5, R11, RZ ;  /* 0x0000000b050e7227 */ /* 0x000fe200078e00ff */
[----:B------:R-:W-:-:S03]  /*6430*/  ISETP.GT.U32.AND P6, PT, R4, R6, PT ;  /* 0x000000060400720c */ /* 0x000fc60003fc4070 */
[----:B------:R-:W-:-:S04]  /*6440*/  IMAD.HI.U32 R15, R5, R13, RZ ;  /* 0x0000000d050f7227 */ /* 0x000fc800078e00ff */
[----:B0-----:R-:W-:Y:S01]  /*6450*/  VIADD R18, R0, 0x2c ;  /* 0x0000002c00127836 */ /* 0x001fe20000000000 */
[----:B------:R0:W-:Y:S01]  /*6460*/  STL [R1+0x14], R17 ;  /* 0x0000141101007387 */ /* 0x0001e20000100800 */
[----:B------:R-:W-:Y:S01]  /*6470*/  @!P1 IMAD.IADD R2, R2, 0x1, -R4 ;  /* 0x0000000102029824 */ /* 0x000fe200078e0a04 */
[----:B------:R-:W-:Y:S01]  /*6480*/  ISETP.GE.AND P1, PT, R10, RZ, PT ;  /* 0x000000ff0a00720c */ /* 0x000fe20003f26270 */
[----:B------:R-:W-:Y:S01]  /*6490*/  IMAD.MOV R8, RZ, RZ, -R14 ;  /* 0x000000ffff087224 */ /* 0x000fe200078e0a0e */
[----:B------:R-:W-:Y:S01]  /*64a0*/  IABS R10, R18 ;  /* 0x00000012000a7213 */ /* 0x000fe20000000000 */
[----:B------:R-:W-:Y:S02]  /*64b0*/  IMAD.MOV R9, RZ, RZ, -R15 ;  /* 0x000000ffff097224 */ /* 0x000fe400078e0a0f */
[----:B0-----:R-:W-:Y:S02]  /*64c0*/  VIADD R17, R0, 0x2d ;  /* 0x0000002d00117836 */ /* 0x001fe40000000000 */
[----:B------:R-:W-:-:S02]  /*64d0*/  IMAD R8, R4, R8, R11 ;  /* 0x0000000804087224 */ /* 0x000fc400078e020b */
[----:B------:R-:W-:Y:S01]  /*64e0*/  IMAD R9, R4, R9, R13 ;  /* 0x0000000904097224 */ /* 0x000fe200078e020d */
[----:B------:R-:W-:Y:S01]  /*64f0*/  IABS R11, R17 ;  /* 0x00000011000b7213 */ /* 0x000fe20000000000 */
[----:B------:R-:W-:-:S04]  /*6500*/  IMAD.HI.U32 R16, R5, R10, RZ ;  /* 0x0000000a05107227 */ /* 0x000fc800078e00ff */
[--C-:B------:R-:W-:Y:S01]  /*6510*/  @!P0 IMAD.IADD R3, R3, 0x1, -R4.reuse ;  /* 0x0000000103038824 */ /* 0x100fe200078e0a04 */
[----:B------:R-:W-:Y:S01]  /*6520*/  ISETP.GT.U32.AND P0, PT, R4, R8, PT ;  /* 0x000000080400720c */ /* 0x000fe20003f04070 */
[----:B------:R-:W-:Y:S01]  /*6530*/  @!P6 IMAD.IADD R6, R6, 0x1, -R4 ;  /* 0x000000010606e824 */ /* 0x000fe200078e0a04 */
[----:B------:R-:W-:Y:S01]  /*6540*/  ISETP.GT.U32.AND P6, PT, R4, R9, PT ;  /* 0x000000090400720c */ /* 0x000fe20003fc4070 */
[----:B------:R-:W-:Y:S02]  /*6550*/  IMAD.MOV R16, RZ, RZ, -R16 ;  /* 0x000000ffff107224 */ /* 0x000fe400078e0a10 */
[----:B------:R-:W-:-:S04]  /*6560*/  IMAD.HI.U32 R19, R5, R11, RZ ;  /* 0x0000000b05137227 */ /* 0x000fc800078e00ff */
[----:B------:R-:W-:Y:S02]  /*6570*/  IMAD R10, R4, R16, R10 ;  /* 0x00000010040a7224 */ /* 0x000fe400078e020a */
[----:B------:R-:W-:Y:S02]  /*6580*/  IMAD.MOV R16, RZ, RZ, -R19 ;  /* 0x000000ffff107224 */ /* 0x000fe400078e0a13 */
[----:B------:R-:W-:Y:S02]  /*6590*/  VIADD R15, R0, 0x2e ;  /* 0x0000002e000f7836 */ /* 0x000fe40000000000 */
[----:B------:R-:W-:Y:S01]  /*65a0*/  IMAD R11, R4, R16, R11 ;  /* 0x00000010040b7224 */ /* 0x000fe200078e020b */
[----:B------:R-:W-:Y:S01]  /*65b0*/  ISETP.GE.AND P4, PT, R12, RZ, PT ;  /* 0x000000ff0c00720c */ /* 0x000fe20003f86270 */
[--C-:B------:R-:W-:Y:S01]  /*65c0*/  @!P0 IMAD.IADD R8, R8, 0x1, -R4.reuse ;  /* 0x0000000108088824 */ /* 0x100fe200078e0a04 */
[----:B------:R-:W-:Y:S01]  /*65d0*/  IABS R12, R15 ;  /* 0x0000000f000c7213 */ /* 0x000fe20000000000 */
[----:B------:R-:W-:Y:S01]  /*65e0*/  @!P6 IMAD.IADD R9, R9, 0x1, -R4 ;  /* 0x000000010909e824 */ /* 0x000fe200078e0a04 */
[----:B------:R-:W-:-:S02]  /*65f0*/  ISETP.GT.U32.AND P0, PT, R4, R10, PT ;  /* 0x0000000a0400720c */ /* 0x000fc40003f04070 */
[----:B------:R-:W-:Y:S01]  /*6600*/  ISETP.GT.U32.AND P6, PT, R4, R11, PT ;  /* 0x0000000b0400720c */ /* 0x000fe20003fc4070 */
[C---:B------:R-:W-:Y:S02]  /*6610*/  VIADD R20, R0.reuse, 0x2f ;  /* 0x0000002f00147836 */ /* 0x040fe40000000000 */
[----:B------:R-:W-:Y:S02]  /*6620*/  VIADD R21, R0, 0x30 ;  /* 0x0000003000157836 */ /* 0x000fe40000000000 */
[----:B------:R-:W-:Y:S01]  /*6630*/  IMAD.HI.U32 R24, R5, R12, RZ ;  /* 0x0000000c05187227 */ /* 0x000fe200078e00ff */
[----:B------:R-:W-:Y:S02]  /*6640*/  IABS R13, R20 ;  /* 0x00000014000d7213 */ /* 0x000fe40000000000 */
[----:B------:R-:W-:Y:S01]  /*6650*/  IABS R14, R21 ;  /* 0x00000015000e7213 */ /* 0x000fe20000000000 */
[----:B------:R-:W-:Y:S02]  /*6660*/  IMAD.MOV R19, RZ, RZ, -R24 ;  /* 0x000000ffff137224 */ /* 0x000fe400078e0a18 */
[----:B------:R-:W-:Y:S01]  /*6670*/  @!P0 IMAD.IADD R10, R10, 0x1, -R4 ;  /* 0x000000010a0a8824 */ /* 0x000fe200078e0a04 */
[C---:B------:R-:W-:Y:S01]  /*6680*/  ISETP.GT.U32.AND P0, PT, R4.reuse, R8, PT ;  /* 0x000000080400720c */ /* 0x040fe20003f04070 */
[----:B------:R-:W-:-:S02]  /*6690*/  IMAD R12, R4, R19, R12 ;  /* 0x00000013040c7224 */ /* 0x000fc400078e020c */
[----:B------:R-:W-:Y:S02]  /*66a0*/  @!P6 IMAD.IADD R11, R11, 0x1, -R4 ;  /* 0x000000010b0be824 */ /* 0x000fe400078e0a04 */
[----:B------:R-:W-:Y:S02]  /*66b0*/  IMAD.MOV.U32 R58, RZ, RZ, R6 ;  /* 0x000000ffff3a7224 */ /* 0x000fe400078e0006 */
[----:B------:R-:W-:Y:S01]  /*66c0*/  IMAD.HI.U32 R23, R5, R13, RZ ;  /* 0x0000000d05177227 */ /* 0x000fe200078e00ff */
[----:B------:R-:W-:-:S03]  /*66d0*/  ISETP.GT.U32.AND P6, PT, R4, R11, PT ;  /* 0x0000000b0400720c */ /* 0x000fc60003fc4070 */
[----:B------:R-:W-:-:S04]  /*66e0*/  IMAD.HI.U32 R25, R5, R14, RZ ;  /* 0x0000000e05197227 */ /* 0x000fc800078e00ff */
[----:B------:R-:W-:Y:S02]  /*66f0*/  IMAD.MOV.U32 R32, RZ, RZ, R2 ;  /* 0x000000ffff207224 */ /* 0x000fe400078e0002 */
[----:B------:R-:W-:Y:S01]  /*6700*/  @!P4 IMAD.MOV R58, RZ, RZ, -R58 ;  /* 0x000000ffff3ac224 */ /* 0x000fe200078e0a3a */
[----:B------:R-:W-:Y:S01]  /*6710*/  ISETP.GT.U32.AND P4, PT, R4, R12, PT ;  /* 0x0000000c0400720c */ /* 0x000fe20003f84070 */
[----:B------:R-:W-:Y:S02]  /*6720*/  IMAD.MOV R16, RZ, RZ, -R23 ;  /* 0x000000ffff107224 */ /* 0x000fe400078e0a17 */
[----:B------:R-:W-:Y:S02]  /*6730*/  IMAD.MOV R23, RZ, RZ, -R25 ;  /* 0x000000ffff177224 */ /* 0x000fe400078e0a19 */
[----:B------:R-:W-:Y:S02]  /*6740*/  VIADD R19, R0, 0x31 ;  /* 0x0000003100137836 */ /* 0x000fe40000000000 */
[----:B------:R-:W-:-:S02]  /*6750*/  IMAD.MOV.U32 R54, RZ, RZ, R3 ;  /* 0x000000ffff367224 */ /* 0x000fc400078e0003 */
[----:B------:R-:W-:Y:S01]  /*6760*/  @!P3 IMAD.MOV R32, RZ, RZ, -R32 ;  /* 0x000000ffff20b224 */ /* 0x000fe200078e0a20 */
[C---:B------:R-:W-:Y:S01]  /*6770*/  ISETP.GT.U32.AND P3, PT, R4.reuse, R9, PT ;  /* 0x000000090400720c */ /* 0x040fe20003f64070 */
[C---:B------:R-:W-:Y:S01]  /*6780*/  IMAD R14, R4.reuse, R23, R14 ;  /* 0x00000017040e7224 */ /* 0x040fe200078e020e */
[----:B------:R-:W-:Y:S01]  /*6790*/  IABS R23, R19 ;  /* 0x0000001300177213 */ /* 0x000fe20000000000 */
[----:B------:R-:W-:Y:S01]  /*67a0*/  @!P5 IMAD.MOV R54, RZ, RZ, -R54 ;  /* 0x000000ffff36d224 */ /* 0x000fe200078e0a36 */
[C---:B------:R-:W-:Y:S01]  /*67b0*/  ISETP.GT.U32.AND P5, PT, R4.reuse, R10, PT ;  /* 0x0000000a0400720c */ /* 0x040fe20003fa4070 */
[----:B------:R-:W-:Y:S02]  /*67c0*/  IMAD R13, R4, R16, R13 ;  /* 0x00000010040d7224 */ /* 0x000fe400078e020d */
[----:B------:R-:W-:Y:S02]  /*67d0*/  VIADD R16, R0, 0x32 ;  /* 0x0000003200107836 */ /* 0x000fe40000000000 */
[----:B------:R-:W-:-:S02]  /*67e0*/  @!P0 IMAD.IADD R8, R8, 0x1, -R4 ;  /* 0x0000000108088824 */ /* 0x000fc400078e0a04 */
[----:B------:R-:W-:Y:S01]  /*67f0*/  IMAD.MOV.U32 R3, RZ, RZ, R23 ;  /* 0x000000ffff037224 */ /* 0x000fe200078e0017 */
[----:B------:R-:W-:Y:S01]  /*6800*/  IABS R2, R16 ;  /* 0x0000001000027213 */ /* 0x000fe20000000000 */
[--C-:B------:R-:W-:Y:S01]  /*6810*/  @!P6 IMAD.IADD R11, R11, 0x1, -R4.reuse ;  /* 0x000000010b0be824 */ /* 0x100fe200078e0a04 */
[----:B------:R-:W-:Y:S01]  /*6820*/  ISETP.GE.AND P6, PT, R18, RZ, PT ;  /* 0x000000ff1200720c */ /* 0x000fe20003fc6270 */
[----:B------:R-:W-:Y:S02]  /*6830*/  @!P4 IMAD.IADD R12, R12, 0x1, -R4 ;  /* 0x000000010c0cc824 */ /* 0x000fe400078e0a04 */
[----:B------:R-:W-:Y:S02]  /*6840*/  IMAD.MOV.U32 R25, RZ, RZ, R8 ;  /* 0x000000ffff197224 */ /* 0x000fe400078e0008 */
[----:B------:R-:W-:-:S04]  /*6850*/  IMAD.HI.U32 R6, R5, R3, RZ ;  /* 0x0000000305067227 */ /* 0x000fc800078e00ff */
[----:B------:R-:W-:Y:S01]  /*6860*/  @!P3 IMAD.IADD R9, R9, 0x1, -R4 ;  /* 0x000000010909b824 */ /* 0x000fe200078e0a04 */
[----:B------:R-:W-:Y:S01]  /*6870*/  ISETP.GE.AND P3, PT, R22, RZ, PT ;  /* 0x000000ff1600720c */ /* 0x000fe20003f66270 */
[----:B------:R-:W-:Y:S01]  /*6880*/  @!P1 IMAD.MOV R25, RZ, RZ, -R25 ;  /* 0x000000ffff199224 */ /* 0x000fe200078e0a19 */
[C---:B------:R-:W-:Y:S01]  /*6890*/  ISETP.GT.U32.AND P1, PT, R4.reuse, R12, PT ;  /* 0x0000000c0400720c */ /* 0x040fe20003f24070 */
[----:B------:R-:W-:Y:S01]  /*68a0*/  IMAD.HI.U32 R22, R5, R2, RZ ;  /* 0x0000000205167227 */ /* 0x000fe200078e00ff */
[----:B------:R-:W-:-:S03]  /*68b0*/  ISETP.GT.U32.AND P0, PT, R4, R13, PT ;  /* 0x0000000d0400720c */ /* 0x000fc60003f04070 */
[----:B------:R-:W-:Y:S02]  /*68c0*/  @!P5 IMAD.IADD R10, R10, 0x1, -R4 ;  /* 0x000000010a0ad824 */ /* 0x000fe400078e0a04 */
[----:B------:R-:W-:Y:S01]  /*68d0*/  IMAD.MOV R6, RZ, RZ, -R6 ;  /* 0x000000ffff067224 */ /* 0x000fe200078e0a06 */
[----:B------:R-:W-:Y:S01]  /*68e0*/  ISETP.GE.AND P4, PT, R17, RZ, PT ;  /* 0x000000ff1100720c */ /* 0x000fe20003f86270 */
[----:B------:R-:W-:Y:S02]  /*68f0*/  IMAD.MOV.U32 R24, RZ, RZ, R9 ;  /* 0x000000ffff187224 */ /* 0x000fe400078e0009 */
[----:B------:R-:W-:Y:S02]  /*6900*/  IMAD.MOV R18, RZ, RZ, -R22 ;  /* 0x000000ffff127224 */ /* 0x000fe400078e0a16 */
[C---:B------:R-:W-:Y:S02]  /*6910*/  IMAD R3, R4.reuse, R6, R3 ;  /* 0x0000000604037224 */ /* 0x040fe400078e0203 */
[----:B------:R-:W-:Y:S01]  /*6920*/  IMAD.MOV.U32 R9, RZ, RZ, R10 ;  /* 0x000000ffff097224 */ /* 0x000fe200078e000a */
[C---:B------:R-:W-:Y:S01]  /*6930*/  ISETP.GT.U32.AND P5, PT, R4.reuse, R14, PT ;  /* 0x0000000e0400720c */ /* 0x040fe20003fa4070 */
[----:B------:R-:W-:-:S02]  /*6940*/  IMAD R2, R4, R18, R2 ;  /* 0x0000001204027224 */ /* 0x000fc400078e0202 */
[----:B------:R-:W-:Y:S01]  /*6950*/  @!P6 IMAD.MOV R9, RZ, RZ, -R9 ;  /* 0x000000ffff09e224 */ /* 0x000fe200078e0a09 */
[----:B------:R-:W-:Y:S01]  /*6960*/  ISETP.GT.U32.AND P6, PT, R4, R3, PT ;  /* 0x000000030400720c */ /* 0x000fe20003fc4070 */
[--C-:B------:R-:W-:Y:S01]  /*6970*/  @!P1 IMAD.IADD R12, R12, 0x1, -R4.reuse ;  /* 0x000000010c0c9824 */ /* 0x100fe200078e0a04 */
[----:B------:R-:W-:Y:S01]  /*6980*/  ISETP.GT.U32.AND P1, PT, R4, R2, PT ;  /* 0x000000020400720c */ /* 0x000fe20003f24070 */
[----:B------:R-:W-:Y:S02]  /*6990*/  IMAD.MOV.U32 R8, RZ, RZ, R11 ;  /* 0x000000ffff087224 */ /* 0x000fe400078e000b */
[----:B------:R-:W-:Y:S02]  /*69a0*/  @!P0 IMAD.IADD R13, R13, 0x1, -R4 ;  /* 0x000000010d0d8824 */ /* 0x000fe400078e0a04 */
[----:B------:R-:W-:Y:S01]  /*69b0*/  @!P3 IMAD.MOV R24, RZ, RZ, -R24 ;  /* 0x000000ffff18b224 */ /* 0x000fe200078e0a18 */
[----:B------:R-:W-:Y:S01]  /*69c0*/  ISETP.GE.AND P0, PT, R15, RZ, PT ;  /* 0x000000ff0f00720c */ /* 0x000fe20003f06270 */
[----:B------:R-:W-:Y:S01]  /*69d0*/  @!P4 IMAD.MOV R8, RZ, RZ, -R8 ;  /* 0x000000ffff08c224 */ /* 0x000fe200078e0a08 */
[----:B------:R-:W-:Y:S01]  /*69e0*/  STL [R1+0x10], R32 ;  /* 0x0000102001007387 */ /* 0x000fe20000100800 */
[----:B------:R-:W-:Y:S01]  /*69f0*/  VIADD R15, R0, 0x33 ;  /* 0x00000033000f7836 */ /* 0x000fe20000000000 */
[----:B------:R-:W-:-:S02]  /*6a00*/  ISETP.GT.U32.AND P3, PT, R4, R13, PT ;  /* 0x0000000d0400720c */ /* 0x000fc40003f64070 */
[----:B------:R-:W-:Y:S01]  /*6a10*/  STL [R1+0xc], R25 ;  /* 0x00000c1901007387 */ /* 0x000fe20000100800 */
[----:B------:R-:W-:-:S03]  /*6a20*/  @!P5 IMAD.IADD R14, R14, 0x1, -R4 ;  /* 0x000000010e0ed824 */ /* 0x000fc600078e0a04 */
[----:B------:R-:W-:Y:S01]  /*6a30*/  STL [R1+0x8], R24 ;  /* 0x0000081801007387 */ /* 0x000fe20000100800 */
[----:B------:R-:W-:-:S03]  /*6a40*/  @!P6 IMAD.IADD R3, R3, 0x1, -R4 ;  /* 0x000000010303e824 */ /* 0x000fc600078e0a04 */
[----:B------:R-:W-:Y:S04]  /*6a50*/  STL [R1+0x4], R9 ;  /* 0x0000040901007387 */ /* 0x000fe80000100800 */
[----:B------:R0:W-:Y:S01]  /*6a60*/  STL [R1], R8 ;  /* 0x0000000801007387 */ /* 0x0001e20000100800 */
[----:B------:R-:W-:Y:S01]  /*6a70*/  ISETP.GT.U32.AND P5, PT, R4, R14, PT ;  /* 0x0000000e0400720c */ /* 0x000fe20003fa4070 */
[----:B------:R-:W-:Y:S01]  /*6a80*/  @!P1 IMAD.IADD R2, R2, 0x1, -R4 ;  /* 0x0000000102029824 */ /* 0x000fe200078e0a04 */
[----:B------:R-:W-:Y:S02]  /*6a90*/  ISETP.GT.U32.AND P1, PT, R4, R3, PT ;  /* 0x000000030400720c */ /* 0x000fe40003f24070 */
[----:B0-----:R-:W-:Y:S01]  /*6aa0*/  IABS R8, R15 ;  /* 0x0000000f00087213 */ /* 0x001fe20000000000 */
[----:B------:R-:W-:-:S04]  /*6ab0*/  VIADD R6, R0, 0x34 ;  /* 0x0000003400067836 */ /* 0x000fc80000000000 */
[----:B------:R-:W-:-:S04]  /*6ac0*/  IMAD.HI.U32 R11, R5, R8, RZ ;  /* 0x00000008050b7227 */ /* 0x000fc800078e00ff */
[----:B------:R-:W-:Y:S02]  /*6ad0*/  IMAD.MOV R11, RZ, RZ, -R11 ;  /* 0x000000ffff0b7224 */ /* 0x000fe400078e0a0b */
[----:B------:R-:W-:Y:S01]  /*6ae0*/  @!P3 IMAD.IADD R13, R13, 0x1, -R4 ;  /* 0x000000010d0db824 */ /* 0x000fe200078e0a04 */
[----:B------:R-:W-:Y:S01]  /*6af0*/  ISETP.GE.AND P3, PT, R21, RZ, PT ;  /* 0x000000ff1500720c */ /* 0x000fe20003f66270 */
[----:B------:R-:W-:Y:S01]  /*6b00*/  IMAD R8, R4, R11, R8 ;  /* 0x0000000b04087224 */ /* 0x000fe200078e0208 */
[----:B------:R-:W-:Y:S01]  /*6b10*/  IABS R9, R6 ;  /* 0x0000000600097213 */ /* 0x000fe20000000000 */
[--C-:B------:R-:W-:Y:S02]  /*6b20*/  @!P5 IMAD.IADD R14, R14, 0x1, -R4.reuse ;  /* 0x000000010e0ed824 */ /* 0x100fe400078e0a04 */
[----:B------:R-:W-:Y:S01]  /*6b30*/  @!P1 IMAD.IADD R3, R3, 0x1, -R4 ;  /* 0x0000000103039824 */ /* 0x000fe200078e0a04 */
[----:B------:R-:W-:Y:S01]  /*6b40*/  ISETP.GT.U32.AND P1, PT, R4, R8, PT ;  /* 0x000000080400720c */ /* 0x000fe20003f24070 */
[----:B------:R-:W-:Y:S01]  /*6b50*/  IMAD.HI.U32 R10, R5, R9, RZ ;  /* 0x00000009050a7227 */ /* 0x000fe200078e00ff */
[----:B------:R-:W-:-:S03]  /*6b60*/  ISETP.GE.AND P4, PT, R20, RZ, PT ;  /* 0x000000ff1400720c */ /* 0x000fc60003f86270 */
[----:B------:R-:W-:Y:S02]  /*6b70*/  IMAD.MOV.U32 R52, RZ, RZ, R14 ;  /* 0x000000ffff347224 */ /* 0x000fe400078e000e */
[----:B------:R-:W-:Y:S02]  /*6b80*/  IMAD.MOV R10, RZ, RZ, -R10 ;  /* 0x000000ffff0a7224 */ /* 0x000fe400078e0a0a */
[----:B------:R-:W-:Y:S01]  /*6b90*/  @!P3 IMAD.MOV R52, RZ, RZ, -R52 ;  /* 0x000000ffff34b224 */ /* 0x000fe200078e0a34 */
[----:B------:R-:W-:Y:S01]  /*6ba0*/  ISETP.GE.AND P3, PT, R6, RZ, PT ;  /* 0x000000ff0600720c */ /* 0x000fe20003f66270 */
[----:B------:R-:W-:Y:S01]  /*6bb0*/  IMAD R6, R4, R10, R9 ;  /* 0x0000000a04067224 */ /* 0x000fe200078e0209 */
[----:B------:R-:W-:Y:S01]  /*6bc0*/  ISETP.GE.AND P5, PT, R19, RZ, PT ;  /* 0x000000ff1300720c */ /* 0x000fe20003fa6270 */
[----:B------:R-:W-:Y:S02]  /*6bd0*/  VIADD R9, R0, 0x35 ;  /* 0x0000003500097836 */ /* 0x000fe40000000000 */
[----:B------:R-:W-:-:S02]  /*6be0*/  IMAD.MOV.U32 R93, RZ, RZ, R12 ;  /* 0x000000ffff5d7224 */ /* 0x000fc400078e000c */
[----:B------:R-:W-:Y:S01]  /*6bf0*/  IMAD.MOV.U32 R92, RZ, RZ, R13 ;  /* 0x000000ffff5c7224 */ /* 0x000fe200078e000d */
[----:B------:R-:W-:Y:S01]  /*6c00*/  IABS R12, R9 ;  /* 0x00000009000c7213 */ /* 0x000fe20000000000 */
[----:B------:R-:W-:Y:S02]  /*6c10*/  VIADD R10, R0, 0x36 ;  /* 0x00000036000a7836 */ /* 0x000fe40000000000 */
[----:B------:R-:W-:Y:S02]  /*6c20*/  @!P1 IMAD.IADD R8, R8, 0x1, -R4 ;  /* 0x0000000108089824 */ /* 0x000fe400078e0a04 */
[----:B------:R-:W-:Y:S01]  /*6c30*/  @!P4 IMAD.MOV R92, RZ, RZ, -R92 ;  /* 0x000000ffff5cc224 */ /* 0x000fe200078e0a5c */
[----:B------:R-:W-:Y:S01]  /*6c40*/  ISETP.GE.AND P4, PT, R15, RZ, PT ;  /* 0x000000ff0f00720c */ /* 0x000fe20003f86270 */
[----:B------:R-:W-:Y:S01]  /*6c50*/  IMAD.MOV.U32 R57, RZ, RZ, R3 ;  /* 0x000000ffff397224 */ /* 0x000fe200078e0003 */
[----:B------:R-:W-:Y:S01]  /*6c60*/  IABS R13, R10 ;  /* 0x0000000a000d7213 */ /* 0x000fe20000000000 */
[----:B------:R-:W-:Y:S01]  /*6c70*/  IMAD.HI.U32 R15, R5, R12, RZ ;  /* 0x0000000c050f7227 */ /* 0x000fe200078e00ff */
[----:B------:R-:W-:-:S02]  /*6c80*/  ISETP.GT.U32.AND P1, PT, R4, R8, PT ;  /* 0x000000080400720c */ /* 0x000fc40003f24070 */
[----:B------:R-:W-:Y:S01]  /*6c90*/  ISETP.GE.AND P6, PT, R16, RZ, PT ;  /* 0x000000ff1000720c */ /* 0x000fe20003fc6270 */
[----:B------:R-:W-:Y:S01]  /*6ca0*/  @!P5 IMAD.MOV R57, RZ, RZ, -R57 ;  /* 0x000000ffff39d224 */ /* 0x000fe200078e0a39 */
[----:B------:R-:W-:Y:S01]  /*6cb0*/  ISETP.GT.U32.AND P5, PT, R4, R6, PT ;  /* 0x000000060400720c */ /* 0x000fe20003fa4070 */
[----:B------:R-:W-:-:S04]  /*6cc0*/  IMAD.HI.U32 R16, R5, R13, RZ ;  /* 0x0000000d05107227 */ /* 0x000fc800078e00ff */
[----:B------:R-:W-:Y:S02]  /*6cd0*/  IMAD.MOV R3, RZ, RZ, -R15 ;  /* 0x000000ffff037224 */ /* 0x000fe400078e0a0f */
[----:B------:R-:W-:Y:S02]  /*6ce0*/  IMAD.MOV R15, RZ, RZ, -R16 ;  /* 0x000000ffff0f7224 */ /* 0x000fe400078e0a10 */
[C---:B------:R-:W-:Y:S02]  /*6cf0*/  IMAD R12, R4.reuse, R3, R12 ;  /* 0x00000003040c7224 */ /* 0x040fe400078e020c */
[----:B------:R-:W-:Y:S01]  /*6d00*/  @!P0 IMAD.MOV R93, RZ, RZ, -R93 ;  /* 0x000000ffff5d8224 */ /* 0x000fe200078e0a5d */
[C---:B------:R-:W-:Y:S01]  /*6d10*/  ISETP.GT.U32.AND P0, PT, R4.reuse, R2, PT ;  /* 0x000000020400720c */ /* 0x040fe20003f04070 */
[----:B------:R-:W-:Y:S02]  /*6d20*/  IMAD R13, R4, R15, R13 ;  /* 0x0000000f040d7224 */ /* 0x000fe400078e020d */
[--C-:B------:R-:W-:Y:S01]  /*6d30*/  @!P1 IMAD.IADD R8, R8, 0x1, -R4.reuse ;  /* 0x0000000108089824 */ /* 0x100fe200078e0a04 */
[----:B------:R-:W-:Y:S01]  /*6d40*/  ISETP.GT.U32.AND P1, PT, R4, R12, PT ;  /* 0x0000000c0400720c */ /* 0x000fe20003f24070 */
[----:B------:R-:W-:Y:S01]  /*6d50*/  @!P5 IMAD.IADD R6, R6, 0x1, -R4 ;  /* 0x000000010606d824 */ /* 0x000fe200078e0a04 */
[----:B------:R-:W-:Y:S01]  /*6d60*/  ISETP.GT.U32.AND P5, PT, R4, R13, PT ;  /* 0x0000000d0400720c */ /* 0x000fe20003fa4070 */
[----:B------:R-:W-:-:S02]  /*6d70*/  VIADD R14, R0, 0x37 ;  /* 0x00000037000e7836 */ /* 0x000fc40000000000 */
[----:B------:R-:W-:-:S03]  /*6d80*/  VIADD R22, R0, 0x38 ;  /* 0x0000003800167836 */ /* 0x000fc60000000000 */
[----:B------:R-:W-:Y:S01]  /*6d90*/  IABS R11, R14 ;  /* 0x0000000e000b7213 */ /* 0x000fe20000000000 */
[--C-:B------:R-:W-:Y:S01]  /*6da0*/  @!P0 IMAD.IADD R2, R2, 0x1, -R4.reuse ;  /* 0x0000000102028824 */ /* 0x100fe200078e0a04 */
[----:B------:R-:W-:Y:S02]  /*6db0*/  ISETP.GE.AND P0, PT, R9, RZ, PT ;  /* 0x000000ff0900720c */ /* 0x000fe40003f06270 */
[----:B------:R-:W-:Y:S01]  /*6dc0*/  IABS R9, R22 ;  /* 0x0000001600097213 */ /* 0x000fe20000000000 */
[----:B------:R-:W-:Y:S02]  /*6dd0*/  @!P1 IMAD.IADD R12, R12, 0x1, -R4 ;  /* 0x000000010c0c9824 */ /* 0x000fe400078e0a04 */
[----:B------:R-:W-:Y:S01]  /*6de0*/  IMAD.HI.U32 R18, R5, R11, RZ ;  /* 0x0000000b05127227 */ /* 0x000fe200078e00ff */
[----:B------:R-:W-:-:S03]  /*6df0*/  ISETP.GT.U32.AND P1, PT, R4, R6, PT ;  /* 0x000000060400720c */ /* 0x000fc60003f24070 */
[----:B------:R-:W-:Y:S02]  /*6e00*/  IMAD.MOV.U32 R91, RZ, RZ, R2 ;  /* 0x000000ffff5b7224 */ /* 0x000fe400078e0002 */
[----:B------:R-:W-:Y:S01]  /*6e10*/  @!P5 IMAD.IADD R13, R13, 0x1, -R4 ;  /* 0x000000010d0dd824 */ /* 0x000fe200078e0a04 */
[----:B------:R-:W-:Y:S01]  /*6e20*/  ISETP.GT.U32.AND P5, PT, R4, R12, PT ;  /* 0x0000000c0400720c */ /* 0x000fe20003fa4070 */
[----:B------:R-:W-:-:S04]  /*6e30*/  IMAD.HI.U32 R17, R5, R9, RZ ;  /* 0x0000000905117227 */ /* 0x000fc800078e00ff */
[----:B------:R-:W-:Y:S02]  /*6e40*/  IMAD.MOV R2, RZ, RZ, -R18 ;  /* 0x000000ffff027224 */ /* 0x000fe400078e0a12 */
[----:B------:R-:W-:Y:S02]  /*6e50*/  VIADD R19, R0, 0x3a ;  /* 0x0000003a00137836 */ /* 0x000fe40000000000 */
[----:B------:R-:W-:Y:S01]  /*6e60*/  @!P6 IMAD.MOV R91, RZ, RZ, -R91 ;  /* 0x000000ffff5be224 */ /* 0x000fe200078e0a5b */
[----:B------:R-:W-:Y:S01]  /*6e70*/  ISETP.GE.AND P6, PT, R10, RZ, PT ;  /* 0x000000ff0a00720c */ /* 0x000fe20003fc6270 */
[----:B------:R-:W-:Y:S02]  /*6e80*/  VIADD R21, R0, 0x3c ;  /* 0x0000003c00157836 */ /* 0x000fe40000000000 */
[----:B------:R-:W-:Y:S02]  /*6e90*/  IMAD.MOV R10, RZ, RZ, -R17 ;  /* 0x000000ffff0a7224 */ /* 0x000fe400078e0a11 */
[----:B------:R-:W-:Y:S01]  /*6ea0*/  IMAD R11, R4, R2, R11 ;  /* 0x00000002040b7224 */ /* 0x000fe200078e020b */
[----:B------:R-:W-:Y:S01]  /*6eb0*/  IABS R2, R19 ;  /* 0x0000001300027213 */ /* 0x000fe20000000000 */
[----:B------:R-:W-:Y:S01]  /*6ec0*/  VIADD R20, R0, 0x39 ;  /* 0x0000003900147836 */ /* 0x000fe20000000000 */
[----:B------:R-:W-:Y:S01]  /*6ed0*/  IABS R15, R21 ;  /* 0x00000015000f7213 */ /* 0x000fe20000000000 */
[----:B------:R-:W-:-:S02]  /*6ee0*/  IMAD R10, R4, R10, R9 ;  /* 0x0000000a040a7224 */ /* 0x000fc400078e0209 */
[----:B------:R-:W-:Y:S01]  /*6ef0*/  IMAD.MOV.U32 R90, RZ, RZ, R8 ;  /* 0x000000ffff5a7224 */ /* 0x000fe200078e0008 */
[----:B------:R-:W-:Y:S01]  /*6f00*/  IABS R9, R20 ;  /* 0x0000001400097213 */ /* 0x000fe20000000000 */
[----:B------:R-:W-:Y:S02]  /*6f10*/  IMAD.MOV.U32 R8, RZ, RZ, R2 ;  /* 0x000000ffff087224 */ /* 0x000fe400078e0002 */
[--C-:B------:R-:W-:Y:S01]  /*6f20*/  @!P1 IMAD.IADD R6, R6, 0x1, -R4.reuse ;  /* 0x0000000106069824 */ /* 0x100fe200078e0a04 */
[----:B------:R-:W-:Y:S01]  /*6f30*/  ISETP.GT.U32.AND P1, PT, R4, R11, PT ;  /* 0x0000000b0400720c */ /* 0x000fe20003f24070 */
[----:B------:R-:W-:Y:S01]  /*6f40*/  @!P5 IMAD.IADD R12, R12, 0x1, -R4 ;  /* 0x000000010c0cd824 */ /* 0x000fe200078e0a04 */
[----:B------:R-:W-:Y:S01]  /*6f50*/  ISETP.GT.U32.AND P5, PT, R4, R10, PT ;  /* 0x0000000a0400720c */ /* 0x000fe20003fa4070 */
[----:B------:R-:W-:Y:S02]  /*6f60*/  IMAD.MOV.U32 R2, RZ, RZ, R15 ;  /* 0x000000ffff027224 */ /* 0x000fe400078e000f */
[----:B------:R-:W-:-:S04]  /*6f70*/  IMAD.HI.U32 R15, R5, R9, RZ ;  /* 0x00000009050f7227 */ /* 0x000fc800078e00ff */
[----:B------:R-:W-:-:S04]  /*6f80*/  IMAD.HI.U32 R17, R5, R8, RZ ;  /* 0x0000000805117227 */ /* 0x000fc800078e00ff */
[----:B------:R-:W-:Y:S01]  /*6f90*/  @!P4 IMAD.MOV R90, RZ, RZ, -R90 ;  /* 0x000000ffff5ac224 */ /* 0x000fe200078e0a5a */
[C---:B------:R-:W-:Y:S01]  /*6fa0*/  ISETP.GT.U32.AND P4, PT, R4.reuse, R13, PT ;  /* 0x0000000d0400720c */ /* 0x040fe20003f84070 */
[----:B------:R-:W-:Y:S02]  /*6fb0*/  IMAD.MOV R15, RZ, RZ, -R15 ;  /* 0x000000ffff0f7224 */ /* 0x000fe400078e0a0f */
[----:B------:R-:W-:Y:S02]  /*6fc0*/  IMAD.MOV R17, RZ, RZ, -R17 ;  /* 0x000000ffff117224 */ /* 0x000fe400078e0a11 */
[C---:B------:R-:W-:Y:S02]  /*6fd0*/  IMAD R9, R4.reuse, R15, R9 ;  /* 0x0000000f04097224 */ /* 0x040fe400078e0209 */
[C---:B------:R-:W-:Y:S02]  /*6fe0*/  IMAD R8, R4.reuse, R17, R8 ;  /* 0x0000001104087224 */ /* 0x040fe400078e0208 */
[--C-:B------:R-:W-:Y:S01]  /*6ff0*/  @!P1 IMAD.IADD R11, R11, 0x1, -R4.reuse ;  /* 0x000000010b0b9824 */ /* 0x100fe200078e0a04 */
[----:B------:R-:W-:Y:S01]  /*7000*/  ISETP.GT.U32.AND P1, PT, R4, R9, PT ;  /* 0x000000090400720c */ /* 0x000fe20003f24070 */
[----:B------:R-:W-:Y:S01]  /*7010*/  @!P5 IMAD.IADD R10, R10, 0x1, -R4 ;  /* 0x000000010a0ad824 */ /* 0x000fe200078e0a04 */
[----:B------:R-:W-:Y:S01]  /*7020*/  ISETP.GT.U32.AND P5, PT, R4, R8, PT ;  /* 0x000000080400720c */ /* 0x000fe20003fa4070 */
[----:B------:R-:W-:-:S02]  /*7030*/  VIADD R18, R0, 0x3b ;  /* 0x0000003b00127836 */ /* 0x000fc40000000000 */
[----:B------:R-:W-:-:S04]  /*7040*/  IMAD.HI.U32 R23, R5, R2, RZ ;  /* 0x0000000205177227 */ /* 0x000fc800078e00ff */
[----:B------:R-:W-:Y:S01]  /*7050*/  @!P4 IMAD.IADD R13, R13, 0x1, -R4 ;  /* 0x000000010d0dc824 */ /* 0x000fe200078e0a04 */
[----:B------:R-:W-:Y:S01]  /*7060*/  ISETP.GE.AND P4, PT, R14, RZ, PT ;  /* 0x000000ff0e00720c */ /* 0x000fe20003f86270 */
[----:B------:R-:W-:Y:S01]  /*7070*/  IMAD.MOV R14, RZ, RZ, -R23 ;  /* 0x000000ffff0e7224 */ /* 0x000fe200078e0a17 */
[----:B------:R-:W-:Y:S01]  /*7080*/  IABS R3, R18 ;  /* 0x0000001200037213 */ /* 0x000fe20000000000 */
[----:B------:R-:W-:Y:S02]  /*7090*/  VIADD R17, R0, 0x3d ;  /* 0x0000003d00117836 */ /* 0x000fe40000000000 */
[----:B------:R-:W-:Y:S02]  /*70a0*/  IMAD R2, R4, R14, R2 ;  /* 0x0000000e04027224 */ /* 0x000fe400078e0202 */
[----:B------:R-:W-:Y:S01]  /*70b0*/  IMAD.HI.U32 R16, R5, R3, RZ ;  /* 0x0000000305107227 */ /* 0x000fe200078e00ff */
[----:B------:R-:W-:-:S03]  /*70c0*/  IABS R14, R17 ;  /* 0x00000011000e7213 */ /* 0x000fc60000000000 */
[----:B------:R-:W-:Y:S02]  /*70d0*/  @!P1 IMAD.IADD R9, R9, 0x1, -R4 ;  /* 0x0000000109099824 */ /* 0x000fe400078e0a04 */
[----:B------:R-:W-:Y:S02]  /*70e0*/  IMAD.MOV.U32 R88, RZ, RZ, R12 ;  /* 0x000000ffff587224 */ /* 0x000fe400078e000c */
[----:B------:R-:W-:Y:S02]  /*70f0*/  @!P5 IMAD.IADD R8, R8, 0x1, -R4 ;  /* 0x000000010808d824 */ /* 0x000fe400078e0a04 */
[----:B------:R-:W-:Y:S02]  /*7100*/  IMAD.MOV R16, RZ, RZ, -R16 ;  /* 0x000000ffff107224 */ /* 0x000fe400078e0a10 */
[----:B------:R-:W-:Y:S02]  /*7110*/  IMAD.MOV.U32 R89, RZ, RZ, R6 ;  /* 0x000000ffff597224 */ /* 0x000fe400078e0006 */
[----:B------:R-:W-:Y:S01]  /*7120*/  IMAD.MOV.U32 R6, RZ, RZ, R14 ;  /* 0x000000ffff067224 */ /* 0x000fe200078e000e */
[C---:B------:R-:W-:Y:S01]  /*7130*/  ISETP.GT.U32.AND P5, PT, R4.reuse, R8, PT ;  /* 0x000000080400720c */ /* 0x040fe20003fa4070 */
[----:B------:R-:W-:Y:S01]  /*7140*/  @!P0 IMAD.MOV R88, RZ, RZ, -R88 ;  /* 0x000000ffff588224 */ /* 0x000fe200078e0a58 */
[C---:B------:R-:W-:Y:S01]  /*7150*/  ISETP.GT.U32.AND P0, PT, R4.reuse, R9, PT ;  /* 0x000000090400720c */ /* 0x040fe20003f04070 */
[C---:B------:R-:W-:Y:S01]  /*7160*/  IMAD R3, R4.reuse, R16, R3 ;  /* 0x0000001004037224 */ /* 0x040fe200078e0203 */
[----:B------:R-:W-:Y:S01]  /*7170*/  ISETP.GT.U32.AND P1, PT, R4, R11, PT ;  /* 0x0000000b0400720c */ /* 0x000fe20003f24070 */
[----:B------:R-:W-:-:S02]  /*7180*/  VIADD R16, R0, 0x3e ;  /* 0x0000003e00107836 */ /* 0x000fc40000000000 */
[----:B------:R-:W-:-:S04]  /*7190*/  IMAD.HI.U32 R12, R5, R6, RZ ;  /* 0x00000006050c7227 */ /* 0x000fc800078e00ff */
[----:B------:R-:W-:Y:S01]  /*71a0*/  IMAD.MOV.U32 R87, RZ, RZ, R13 ;  /* 0x000000ffff577224 */ /* 0x000fe200078e000d */
[----:B------:R-:W-:Y:S01]  /*71b0*/  IABS R23, R16 ;  /* 0x0000001000177213 */ /* 0x000fe20000000000 */
[----:B------:R-:W-:Y:S02]  /*71c0*/  IMAD.MOV R12, RZ, RZ, -R12 ;  /* 0x000000ffff0c7224 */ /* 0x000fe400078e0a0c */
[----:B------:R-:W-:Y:S01]  /*71d0*/  @!P6 IMAD.MOV R87, RZ, RZ, -R87 ;  /* 0x000000ffff57e224 */ /* 0x000fe200078e0a57 */
[C---:B------:R-:W-:Y:S01]  /*71e0*/  ISETP.GT.U32.AND P6, PT, R4.reuse, R3, PT ;  /* 0x000000030400720c */ /* 0x040fe20003fc4070 */
[----:B------:R-:W-:Y:S01]  /*71f0*/  @!P3 IMAD.MOV R89, RZ, RZ, -R89 ;  /* 0x000000ffff59b224 */ /* 0x000fe200078e0a59 */
[C---:B------:R-:W-:Y:S01]  /*7200*/  ISETP.GT.U32.AND P3, PT, R4.reuse, R10, PT ;  /* 0x0000000a0400720c */ /* 0x040fe20003f64070 */
[----:B------:R-:W-:Y:S02]  /*7210*/  IMAD R6, R4, R12, R6 ;  /* 0x0000000c04067224 */ /* 0x000fe400078e0206 */
[----:B------:R-:W-:-:S02]  /*7220*/  IMAD.MOV.U32 R14, RZ, RZ, R23 ;  /* 0x000000ffff0e7224 */ /* 0x000fc400078e0017 */
[--C-:B------:R-:W-:Y:S01]  /*7230*/  @!P0 IMAD.IADD R9, R9, 0x1, -R4.reuse ;  /* 0x0000000109098824 */ /* 0x100fe200078e0a04 */
[----:B------:R-:W-:Y:S01]  /*7240*/  ISETP.GE.AND P0, PT, R20, RZ, PT ;  /* 0x000000ff1400720c */ /* 0x000fe20003f06270 */
[--C-:B------:R-:W-:Y:S01]  /*7250*/  @!P5 IMAD.IADD R8, R8, 0x1, -R4.reuse ;  /* 0x000000010808d824 */ /* 0x100fe200078e0a04 */
[C---:B------:R-:W-:Y:S01]  /*7260*/  ISETP.GT.U32.AND P5, PT, R4.reuse, R6, PT ;  /* 0x000000060400720c */ /* 0x040fe20003fa4070 */
[----:B------:R-:W-:Y:S02]  /*7270*/  @!P1 IMAD.IADD R11, R11, 0x1, -R4 ;  /* 0x000000010b0b9824 */ /* 0x000fe400078e0a04 */
[----:B------:R-:W-:Y:S01]  /*7280*/  IMAD.HI.U32 R12, R5, R14, RZ ;  /* 0x0000000e050c7227 */ /* 0x000fe200078e00ff */
[----:B------:R-:W-:-:S03]  /*7290*/  ISETP.GT.U32.AND P1, PT, R4, R2, PT ;  /* 0x000000020400720c */ /* 0x000fc60003f24070 */
[----:B------:R-:W-:Y:S02]  /*72a0*/  VIADD R15, R0, 0x3f ;  /* 0x0000003f000f7836 */ /* 0x000fe40000000000 */
[----:B------:R-:W-:Y:S02]  /*72b0*/  IMAD.MOV R12, RZ, RZ, -R12 ;  /* 0x000000ffff0c7224 */ /* 0x000fe400078e0a0c */
[--C-:B------:R-:W-:Y:S02]  /*72c0*/  @!P6 IMAD.IADD R3, R3, 0x1, -R4.reuse ;  /* 0x000000010303e824 */ /* 0x100fe400078e0a04 */
[----:B------:R-:W-:Y:S01]  /*72d0*/  IMAD.MOV.U32 R85, RZ, RZ, R11 ;  /* 0x000000ffff557224 */ /* 0x000fe200078e000b */
[----:B------:R-:W-:Y:S01]  /*72e0*/  IABS R24, R15 ;  /* 0x0000000f00187213 */ /* 0x000fe20000000000 */
[----:B------:R-:W-:Y:S01]  /*72f0*/  @!P3 IMAD.IADD R10, R10, 0x1, -R4 ;  /* 0x000000010a0ab824 */ /* 0x000fe200078e0a04 */
[----:B------:R-:W-:Y:S01]  /*7300*/  ISETP.GE.AND P3, PT, R22, RZ, PT ;  /* 0x000000ff1600720c */ /* 0x000fe20003f66270 */
[----:B------:R-:W-:-:S02]  /*7310*/  IMAD R12, R4, R12, R14 ;  /* 0x0000000c040c7224 */ /* 0x000fc400078e020e */
[----:B------:R-:W-:Y:S01]  /*7320*/  @!P4 IMAD.MOV R85, RZ, RZ, -R85 ;  /* 0x000000ffff55c224 */ /* 0x000fe200078e0a55 */
[----:B------:R-:W-:Y:S01]  /*7330*/  ISETP.GT.U32.AND P4, PT, R4, R3, PT ;  /* 0x000000030400720c */ /* 0x000fe20003f84070 */
[----:B------:R-:W-:Y:S02]  /*7340*/  IMAD.MOV.U32 R55, RZ, RZ, R9 ;  /* 0x000000ffff377224 */ /* 0x000fe400078e0009 */
[----:B------:R-:W-:Y:S02]  /*7350*/  IMAD.MOV.U32 R13, RZ, RZ, R24 ;  /* 0x000000ffff0d7224 */ /* 0x000fe400078e0018 */
[----:B------:R-:W-:Y:S02]  /*7360*/  @!P5 IMAD.IADD R6, R6, 0x1, -R4 ;  /* 0x000000010606d824 */ /* 0x000fe400078e0a04 */
[----:B------:R-:W-:Y:S01]  /*7370*/  @!P0 IMAD.MOV R55, RZ, RZ, -R55 ;  /* 0x000000ffff378224 */ /* 0x000fe200078e0a37 */
[C---:B------:R-:W-:Y:S01]  /*7380*/  ISETP.GT.U32.AND P0, PT, R4.reuse, R12, PT ;  /* 0x0000000c0400720c */ /* 0x040fe20003f04070 */
[----:B------:R-:W-:Y:S01]  /*7390*/  IMAD.HI.U32 R22, R5, R13, RZ ;  /* 0x0000000d05167227 */ /* 0x000fe200078e00ff */
[----:B------:R-:W-:-:S03]  /*73a0*/  ISETP.GT.U32.AND P5, PT, R4, R6, PT ;  /* 0x000000060400720c */ /* 0x000fc60003fa4070 */
[----:B------:R-:W-:Y:S01]  /*73b0*/  @!P1 IMAD.IADD R2, R2, 0x1, -R4 ;  /* 0x0000000102029824 */ /* 0x000fe200078e0a04 */
[----:B------:R-:W-:Y:S01]  /*73c0*/  ISETP.GE.AND P1, PT, R18, RZ, PT ;  /* 0x000000ff1200720c */ /* 0x000fe20003f26270 */
[----:B------:R-:W-:Y:S02]  /*73d0*/  IMAD.MOV.U32 R48, RZ, RZ, R10 ;  /* 0x000000ffff307224 */ /* 0x000fe400078e000a */
[----:B------:R-:W-:Y:S02]  /*73e0*/  IMAD.MOV R20, RZ, RZ, -R22 ;  /* 0x000000ffff147224 */ /* 0x000fe400078e0a16 */
[----:B------:R-:W-:Y:S01]  /*73f0*/  @!P3 IMAD.MOV R48, RZ, RZ, -R48 ;  /* 0x000000ffff30b224 */ /* 0x000fe200078e0a30 */
[----:B------:R-:W-:Y:S01]  /*7400*/  ISETP.GT.U32.AND P3, PT, R4, R2, PT ;  /* 0x000000020400720c */ /* 0x000fe20003f64070 */
[C---:B------:R-:W-:Y:S01]  /*7410*/  VIADD R14, R0.reuse, 0x40 ;  /* 0x00000040000e7836 */ /* 0x040fe20000000000 */
[----:B------:R-:W-:Y:S01]  /*7420*/  ISETP.GE.AND P6, PT, R19, RZ, PT ;  /* 0x000000ff1300720c */ /* 0x000fe20003fc6270 */
[----:B------:R-:W-:-:S02]  /*7430*/  VIADD R11, R0, 0x41 ;  /* 0x00000041000b7836 */ /* 0x000fc40000000000 */
[----:B------:R-:W-:Y:S02]  /*7440*/  @!P4 IMAD.IADD R3, R3, 0x1, -R4 ;  /* 0x000000010303c824 */ /* 0x000fe400078e0a04 */
[----:B------:R-:W-:Y:S02]  /*7450*/  IMAD R13, R4, R20, R13 ;  /* 0x00000014040d7224 */ /* 0x000fe400078e020d */
[----:B------:R-:W-:Y:S01]  /*7460*/  IMAD.MOV.U32 R84, RZ, RZ, R8 ;  /* 0x000000ffff547224 */ /* 0x000fe200078e0008 */
[----:B------:R-:W-:Y:S01]  /*7470*/  IABS R8, R14 ;  /* 0x0000000e00087213 */ /* 0x000fe20000000000 */
[--C-:B------:R-:W-:Y:S01]  /*7480*/  @!P0 IMAD.IADD R12, R12, 0x1, -R4.reuse ;  /* 0x000000010c0c8824 */ /* 0x100fe200078e0a04 */
[----:B------:R-:W-:Y:S01]  /*7490*/  IABS R9, R11 ;  /* 0x0000000b00097213 */ /* 0x000fe20000000000 */
[----:B------:R-:W-:Y:S01]  /*74a0*/  IMAD.MOV.U32 R83, RZ, RZ, R3 ;  /* 0x000000ffff537224 */ /* 0x000fe200078e0003 */
[----:B------:R-:W-:Y:S01]  /*74b0*/  ISETP.GT.U32.AND P4, PT, R4, R13, PT ;  /* 0x0000000d0400720c */ /* 0x000fe20003f84070 */
[----:B------:R-:W-:Y:S01]  /*74c0*/  @!P5 IMAD.IADD R6, R6, 0x1, -R4 ;  /* 0x000000010606d824 */ /* 0x000fe200078e0a04 */
[----:B------:R-:W-:Y:S01]  /*74d0*/  ISETP.GE.AND P5, PT, R16, RZ, PT ;  /* 0x000000ff1000720c */ /* 0x000fe20003fa6270 */
[----:B------:R-:W-:Y:S01]  /*74e0*/  @!P1 IMAD.MOV R83, RZ, RZ, -R83 ;  /* 0x000000ffff539224 */ /* 0x000fe200078e0a53 */
[----:B------:R-:W-:Y:S01]  /*74f0*/  ISETP.GT.U32.AND P1, PT, R4, R12, PT ;  /* 0x0000000c0400720c */ /* 0x000fe20003f24070 */
[----:B------:R-:W-:-:S04]  /*7500*/  IMAD.HI.U32 R10, R5, R8, RZ ;  /* 0x00000008050a7227 */ /* 0x000fc800078e00ff */
[----:B------:R-:W-:-:S04]  /*7510*/  IMAD.HI.U32 R16, R5, R9, RZ ;  /* 0x0000000905107227 */ /* 0x000fc800078e00ff */
[----:B------:R-:W-:Y:S01]  /*7520*/  @!P3 IMAD.IADD R2, R2, 0x1, -R4 ;  /* 0x000000010202b824 */ /* 0x000fe200078e0a04 */
[----:B------:R-:W-:Y:S01]  /*7530*/  ISETP.GE.AND P3, PT, R17, RZ, PT ;  /* 0x000000ff1100720c */ /* 0x000fe20003f66270 */
[----:B------:R-:W-:Y:S01]  /*7540*/  @!P6 IMAD.MOV R84, RZ, RZ, -R84 ;  /* 0x000000ffff54e224 */ /* 0x000fe200078e0a54 */
[----:B------:R-:W-:Y:S01]  /*7550*/  ISETP.GE.AND P6, PT, R21, RZ, PT ;  /* 0x000000ff1500720c */ /* 0x000fe20003fc6270 */
[----:B------:R-:W-:Y:S02]  /*7560*/  IMAD.MOV R3, RZ, RZ, -R10 ;  /* 0x000000ffff037224 */ /* 0x000fe400078e0a0a */
[----:B------:R-:W-:Y:S02]  /*7570*/  IMAD.MOV R10, RZ, RZ, -R16 ;  /* 0x000000ffff0a7224 */ /* 0x000fe400078e0a10 */
[----:B------:R-:W-:Y:S02]  /*7580*/  IMAD.MOV.U32 R82, RZ, RZ, R2 ;  /* 0x000000ffff527224 */ /* 0x000fe400078e0002 */
[----:B------:R-:W-:-:S02]  /*7590*/  IMAD R3, R4, R3, R8 ;  /* 0x0000000304037224 */ /* 0x000fc400078e0208 */
[----:B------:R-:W-:Y:S02]  /*75a0*/  IMAD R2, R4, R10, R9 ;  /* 0x0000000a04027224 */ /* 0x000fe400078e0209 */
[----:B------:R-:W-:Y:S02]  /*75b0*/  @!P4 IMAD.IADD R13, R13, 0x1, -R4 ;  /* 0x000000010d0dc824 */ /* 0x000fe400078e0a04 */
[----:B------:R-:W-:Y:S02]  /*75c0*/  VIADD R8, R0, 0x42 ;  /* 0x0000004200087836 */ /* 0x000fe40000000000 */
[----:B------:R-:W-:Y:S02]  /*75d0*/  IMAD.MOV.U32 R81, RZ, RZ, R6 ;  /* 0x000000ffff517224 */ /* 0x000fe400078e0006 */
[----:B------:R-:W-:Y:S01]  /*75e0*/  @!P1 IMAD.IADD R12, R12, 0x1, -R4 ;  /* 0x000000010c0c9824 */ /* 0x000fe200078e0a04 */
[C---:B------:R-:W-:Y:S02]  /*75f0*/  ISETP.GT.U32.AND P1, PT, R4.reuse, R2, PT ;  /* 0x000000020400720c */ /* 0x040fe40003f24070 */
[----:B------:R-:W-:-:S02]  /*7600*/  ISETP.GT.U32.AND P4, PT, R4, R13, PT ;  /* 0x0000000d0400720c */ /* 0x000fc40003f84070 */
[----:B------:R-:W-:Y:S01]  /*7610*/  IABS R9, R8 ;  /* 0x0000000800097213 */ /* 0x000fe20000000000 */
[----:B------:R-:W-:Y:S01]  /*7620*/  @!P3 IMAD.MOV R81, RZ, RZ, -R81 ;  /* 0x000000ffff51b224 */ /* 0x000fe200078e0a51 */
[----:B------:R-:W-:Y:S01]  /*7630*/  ISETP.GE.AND P3, PT, R14, RZ, PT ;  /* 0x000000ff0e00720c */ /* 0x000fe20003f66270 */
[----:B------:R-:W-:Y:S01]  /*7640*/  @!P6 IMAD.MOV R82, RZ, RZ, -R82 ;  /* 0x000000ffff52e224 */ /* 0x000fe200078e0a52 */
[----:B------:R-:W-:Y:S01]  /*7650*/  ISETP.GT.U32.AND P6, PT, R4, R3, PT ;  /* 0x000000030400720c */ /* 0x000fe20003fc4070 */
[----:B------:R-:W-:Y:S02]  /*7660*/  VIADD R14, R0, 0x43 ;  /* 0x00000043000e7836 */ /* 0x000fe40000000000 */
[----:B------:R-:W-:Y:S01]  /*7670*/  IMAD.MOV.U32 R6, RZ, RZ, R9 ;  /* 0x000000ffff067224 */ /* 0x000fe200078e0009 */
[----:B------:R-:W-:Y:S01]  /*7680*/  ISETP.GE.AND P0, PT, R15, RZ, PT ;  /* 0x000000ff0f00720c */ /* 0x000fe20003f06270 */
[----:B------:R-:W-:Y:S01]  /*7690*/  IMAD.MOV.U32 R80, RZ, RZ, R12 ;  /* 0x000000ffff507224 */ /* 0x000fe200078e000c */
[----:B------:R-:W-:Y:S01]  /*76a0*/  IABS R9, R14 ;  /* 0x0000000e00097213 */ /* 0x000fe20000000000 */
[----:B------:R-:W-:-:S04]  /*76b0*/  IMAD.HI.U32 R10, R5, R6, RZ ;  /* 0x00000006050a7227 */ /* 0x000fc800078e00ff */
[----:B------:R-:W-:Y:S01]  /*76c0*/  @!P5 IMAD.MOV R80, RZ, RZ, -R80 ;  /* 0x000000ffff50d224 */ /* 0x000fe200078e0a50 */
[----:B------:R-:W-:Y:S01]  /*76d0*/  ISETP.GE.AND P5, PT, R8, RZ, PT ;  /* 0x000000ff0800720c */ /* 0x000fe20003fa6270 */
[--C-:B------:R-:W-:Y:S02]  /*76e0*/  @!P1 IMAD.IADD R2, R2, 0x1, -R4.reuse ;  /* 0x0000000102029824 */ /* 0x100fe400078e0a04 */
[----:B------:R-:W-:Y:S02]  /*76f0*/  @!P4 IMAD.IADD R13, R13, 0x1, -R4 ;  /* 0x000000010d0dc824 */ /* 0x000fe400078e0a04 */
[----:B------:R-:W-:Y:S02]  /*7700*/  IMAD.MOV R10, RZ, RZ, -R10 ;  /* 0x000000ffff0a7224 */ /* 0x000fe400078e0a0a */
[----:B------:R-:W-:Y:S01]  /*7710*/  IMAD.MOV.U32 R8, RZ, RZ, R9 ;  /* 0x000000ffff087224 */ /* 0x000fe200078e0009 */
[----:B------:R-:W-:Y:S01]  /*7720*/  ISETP.GT.U32.AND P1, PT, R4, R2, PT ;  /* 0x000000020400720c */ /* 0x000fe20003f24070 */
[----:B------:R-:W-:-:S02]  /*7730*/  @!P6 IMAD.IADD R3, R3, 0x1, -R4 ;  /* 0x000000010303e824 */ /* 0x000fc400078e0a04 */
[C---:B------:R-:W-:Y:S02]  /*7740*/  IMAD R6, R4.reuse, R10, R6 ;  /* 0x0000000a04067224 */ /* 0x040fe400078e0206 */
[----:B------:R-:W-:Y:S02]  /*7750*/  IMAD.MOV.U32 R79, RZ, RZ, R13 ;  /* 0x000000ffff4f7224 */ /* 0x000fe400078e000d */
[----:B------:R-:W-:Y:S01]  /*7760*/  IMAD.HI.U32 R12, R5, R8, RZ ;  /* 0x00000008050c7227 */ /* 0x000fe200078e00ff */
[----:B------:R-:W-:-:S03]  /*7770*/  ISETP.GT.U32.AND P6, PT, R4, R3, PT ;  /* 0x000000030400720c */ /* 0x000fc60003fc4070 */
[----:B------:R-:W-:Y:S02]  /*7780*/  VIADD R10, R0, 0x44 ;  /* 0x00000044000a7836 */ /* 0x000fe40000000000 */
[----:B------:R-:W-:Y:S01]  /*7790*/  @!P0 IMAD.MOV R79, RZ, RZ, -R79 ;  /* 0x000000ffff4f8224 */ /* 0x000fe200078e0a4f */
[----:B------:R-:W-:Y:S01]  /*77a0*/  ISETP.GT.U32.AND P0, PT, R4, R6, PT ;  /* 0x000000060400720c */ /* 0x000fe20003f04070 */
[----:B------:R-:W-:Y:S01]  /*77b0*/  IMAD.MOV R12, RZ, RZ, -R12 ;  /* 0x000000ffff0c7224 */ /* 0x000fe200078e0a0c */
[----:B------:R-:W-:-:S03]  /*77c0*/  IABS R9, R10 ;  /* 0x0000000a00097213 */ /* 0x000fc60000000000 */
[----:B------:R-:W-:Y:S01]  /*77d0*/  IMAD R8, R4, R12, R8 ;  /* 0x0000000c04087224 */ /* 0x000fe200078e0208 */
[----:B------:R-:W-:Y:S01]  /*77e0*/  ISETP.GE.AND P4, PT, R11, RZ, PT ;  /* 0x000000ff0b00720c */ /* 0x000fe20003f86270 */
[----:B------:R-:W-:Y:S02]  /*77f0*/  @!P1 IMAD.IADD R2, R2, 0x1, -R4 ;  /* 0x0000000102029824 */ /* 0x000fe400078e0a04 */
[----:B------:R-:W-:Y:S01]  /*7800*/  IMAD.HI.U32 R12, R5, R9, RZ ;  /* 0x00000009050c7227 */ /* 0x000fe200078e00ff */
[----:B------:R-:W-:-:S03]  /*7810*/  ISETP.GT.U32.AND P1, PT, R4, R8, PT ;  /* 0x000000080400720c */ /* 0x000fc60003f24070 */
[C---:B------:R-:W-:Y:S02]  /*7820*/  VIADD R11, R0.reuse, 0x45 ;  /* 0x00000045000b7836 */ /* 0x040fe40000000000 */
[----:B------:R-:W-:Y:S02]  /*7830*/  @!P6 IMAD.IADD R3, R3, 0x1, -R4 ;  /* 0x000000010303e824 */ /* 0x000fe400078e0a04 */
[----:B------:R-:W-:Y:S02]  /*7840*/  VIADD R13, R0, 0x46 ;  /* 0x00000046000d7836 */ /* 0x000fe40000000000 */
[----:B------:R-:W-:Y:S02]  /*7850*/  IMAD.MOV R12, RZ, RZ, -R12 ;  /* 0x000000ffff0c7224 */ /* 0x000fe400078e0a0c */
[----:B------:R-:W-:Y:S01]  /*7860*/  @!P0 IMAD.IADD R6, R6, 0x1, -R4 ;  /* 0x0000000106068824 */ /* 0x000fe200078e0a04 */
[----:B------:R-:W-:Y:S01]  /*7870*/  ISETP.GE.AND P6, PT, R14, RZ, PT ;  /* 0x000000ff0e00720c */ /* 0x000fe20003fc6270 */
[----:B------:R-:W-:Y:S01]  /*7880*/  IMAD.MOV.U32 R47, RZ, RZ, R3 ;  /* 0x000000ffff2f7224 */ /* 0x000fe200078e0003 */
[----:B------:R-:W-:Y:S01]  /*7890*/  IABS R14, R11 ;  /* 0x0000000b000e7213 */ /* 0x000fe20000000000 */
[C---:B------:R-:W-:Y:S01]  /*78a0*/  IMAD R9, R4.reuse, R12, R9 ;  /* 0x0000000c04097224 */ /* 0x040fe200078e0209 */
[----:B------:R-:W-:Y:S01]  /*78b0*/  IABS R15, R13 ;  /* 0x0000000d000f7213 */ /* 0x000fe20000000000 */
[----:B------:R-:W-:Y:S01]  /*78c0*/  IMAD.MOV.U32 R53, RZ, RZ, R2 ;  /* 0x000000ffff357224 */ /* 0x000fe200078e0002 */
[----:B------:R-:W-:Y:S01]  /*78d0*/  ISETP.GT.U32.AND P0, PT, R4, R6, PT ;  /* 0x000000060400720c */ /* 0x000fe20003f04070 */
[----:B------:R-:W-:Y:S01]  /*78e0*/  @!P3 IMAD.MOV R47, RZ, RZ, -R47 ;  /* 0x000000ffff2fb224 */ /* 0x000fe200078e0a2f */
[----:B------:R-:W-:Y:S01]  /*78f0*/  ISETP.GE.AND P3, PT, R10, RZ, PT ;  /* 0x000000ff0a00720c */ /* 0x000fe20003f66270 */
[----:B------:R-:W-:Y:S01]  /*7900*/  @!P4 IMAD.MOV R53, RZ, RZ, -R53 ;  /* 0x000000ffff35c224 */ /* 0x000fe200078e0a35 */
[----:B------:R-:W-:Y:S01]  /*7910*/  ISETP.GT.U32.AND P4, PT, R4, R9, PT ;  /* 0x000000090400720c */ /* 0x000fe20003f84070 */
[----:B------:R-:W-:-:S02]  /*7920*/  IMAD.MOV.U32 R3, RZ, RZ, R14 ;  /* 0x000000ffff037224 */ /* 0x000fc400078e000e */
[----:B------:R-:W-:Y:S02]  /*7930*/  @!P1 IMAD.IADD R8, R8, 0x1, -R4 ;  /* 0x0000000108089824 */ /* 0x000fe400078e0a04 */
[----:B------:R-:W-:Y:S02]  /*7940*/  IMAD.MOV.U32 R10, RZ, RZ, R15 ;  /* 0x000000ffff0a7224 */ /* 0x000fe400078e000f */
[----:B------:R-:W-:Y:S01]  /*7950*/  IMAD.HI.U32 R15, R5, R3, RZ ;  /* 0x00000003050f7227 */ /* 0x000fe200078e00ff */
[----:B------:R-:W-:-:S03]  /*7960*/  ISETP.GT.U32.AND P1, PT, R4, R8, PT ;  /* 0x000000080400720c */ /* 0x000fc60003f24070 */
[----:B------:R-:W-:-:S04]  /*7970*/  IMAD.HI.U32 R14, R5, R10, RZ ;  /* 0x0000000a050e7227 */ /* 0x000fc800078e00ff */
[----:B------:R-:W-:Y:S02]  /*7980*/  IMAD.MOV R2, RZ, RZ, -R15 ;  /* 0x000000ffff027224 */ /* 0x000fe400078e0a0f */
[----:B------:R-:W-:Y:S02]  /*7990*/  VIADD R12, R0, 0x47 ;  /* 0x00000047000c7836 */ /* 0x000fe40000000000 */
[----:B------:R-:W-:Y:S02]  /*79a0*/  IMAD.MOV R14, RZ, RZ, -R14 ;  /* 0x000000ffff0e7224 */ /* 0x000fe400078e0a0e */
[----:B------:R-:W-:Y:S02]  /*79b0*/  @!P0 IMAD.IADD R6, R6, 0x1, -R4 ;  /* 0x0000000106068824 */ /* 0x000fe400078e0a04 */
[C---:B------:R-:W-:Y:S01]  /*79c0*/  IMAD R3, R4.reuse, R2, R3 ;  /* 0x0000000204037224 */ /* 0x040fe200078e0203 */
[----:B------:R-:W-:Y:S01]  /*79d0*/  IABS R16, R12 ;  /* 0x0000000c00107213 */ /* 0x000fe20000000000 */
[----:B------:R-:W-:-:S02]  /*79e0*/  IMAD R2, R4, R14, R10 ;  /* 0x0000000e04027224 */ /* 0x000fc400078e020a */
[----:B------:R-:W-:Y:S02]  /*79f0*/  @!P4 IMAD.IADD R9, R9, 0x1, -R4 ;  /* 0x000000010909c824 */ /* 0x000fe400078e0a04 */
[----:B------:R-:W-:Y:S02]  /*7a00*/  IMAD.MOV.U32 R77, RZ, RZ, R6 ;  /* 0x000000ffff4d7224 */ /* 0x000fe400078e0006 */
[----:B------:R-:W-:Y:S01]  /*7a10*/  VIADD R15, R0, 0x48 ;  /* 0x00000048000f7836 */ /* 0x000fe20000000000 */
[C---:B------:R-:W-:Y:S01]  /*7a20*/  ISETP.GT.U32.AND P4, PT, R4.reuse, R9, PT ;  /* 0x000000090400720c */ /* 0x040fe20003f84070 */
[----:B------:R-:W-:Y:S01]  /*7a30*/  @!P5 IMAD.MOV R77, RZ, RZ, -R77 ;  /* 0x000000ffff4dd224 */ /* 0x000fe200078e0a4d */
[----:B------:R-:W-:Y:S01]  /*7a40*/  ISETP.GT.U32.AND P5, PT, R4, R2, PT ;  /* 0x000000020400720c */ /* 0x000fe20003fa4070 */
[----:B------:R-:W-:Y:S01]  /*7a50*/  @!P1 IMAD.IADD R8, R8, 0x1, -R4 ;  /* 0x0000000108089824 */ /* 0x000fe200078e0a04 */
[----:B------:R-:W-:Y:S01]  /*7a60*/  ISETP.GT.U32.AND P1, PT, R4, R3, PT ;  /* 0x000000030400720c */ /* 0x000fe20003f24070 */
[----:B------:R-:W-:Y:S01]  /*7a70*/  IMAD.MOV.U32 R10, RZ, RZ, R16 ;  /* 0x000000ffff0a7224 */ /* 0x000fe200078e0010 */
[----:B------:R-:W-:-:S02]  /*7a80*/  ISETP.GE.AND P0, PT, R11, RZ, PT ;  /* 0x000000ff0b00720c */ /* 0x000fc40003f06270 */
[----:B------:R-:W-:Y:S01]  /*7a90*/  IABS R11, R15 ;  /* 0x0000000f000b7213 */ /* 0x000fe20000000000 */
[----:B------:R-:W-:-:S04]  /*7aa0*/  IMAD.HI.U32 R6, R5, R10, RZ ;  /* 0x0000000a05067227 */ /* 0x000fc800078e00ff */
[----:B------:R-:W-:Y:S02]  /*7ab0*/  IMAD.MOV.U32 R76, RZ, RZ, R8 ;  /* 0x000000ffff4c7224 */ /* 0x000fe400078e0008 */
[----:B------:R-:W-:Y:S02]  /*7ac0*/  VIADD R14, R0, 0x49 ;  /* 0x00000049000e7836 */ /* 0x000fe40000000000 */
[----:B------:R-:W-:Y:S02]  /*7ad0*/  IMAD.MOV R8, RZ, RZ, -R6 ;  /* 0x000000ffff087224 */ /* 0x000fe400078e0a06 */
[----:B------:R-:W-:Y:S01]  /*7ae0*/  IMAD.HI.U32 R16, R5, R11, RZ ;  /* 0x0000000b05107227 */ /* 0x000fe200078e00ff */
[----:B------:R-:W-:-:S03]  /*7af0*/  IABS R6, R14 ;  /* 0x0000000e00067213 */ /* 0x000fc60000000000 */
[----:B------:R-:W-:Y:S02]  /*7b00*/  IMAD R8, R4, R8, R10 ;  /* 0x0000000804087224 */ /* 0x000fe400078e020a */
[--C-:B------:R-:W-:Y:S02]  /*7b10*/  @!P4 IMAD.IADD R9, R9, 0x1, -R4.reuse ;  /* 0x000000010909c824 */ /* 0x100fe400078e0a04 */
[--C-:B------:R-:W-:Y:S02]  /*7b20*/  @!P5 IMAD.IADD R2, R2, 0x1, -R4.reuse ;  /* 0x000000010202d824 */ /* 0x100fe400078e0a04 */
[----:B------:R-:W-:Y:S02]  /*7b30*/  @!P1 IMAD.IADD R3, R3, 0x1, -R4 ;  /* 0x0000000103039824 */ /* 0x000fe400078e0a04 */
[----:B------:R-:W-:Y:S01]  /*7b40*/  IMAD.MOV R10, RZ, RZ, -R16 ;  /* 0x000000ffff0a7224 */ /* 0x000fe200078e0a10 */
[C---:B------:R-:W-:Y:S01]  /*7b50*/  ISETP.GT.U32.AND P5, PT, R4.reuse, R2, PT ;  /* 0x000000020400720c */ /* 0x040fe20003fa4070 */
[----:B------:R-:W-:Y:S01]  /*7b60*/  IMAD.MOV.U32 R75, RZ, RZ, R9 ;  /* 0x000000ffff4b7224 */ /* 0x000fe200078e0009 */
[C---:B------:R-:W-:Y:S01]  /*7b70*/  ISETP.GT.U32.AND P1, PT, R4.reuse, R3, PT ;  /* 0x000000030400720c */ /* 0x040fe20003f24070 */
[C---:B------:R-:W-:Y:S01]  /*7b80*/  IMAD R9, R4.reuse, R10, R11 ;  /* 0x0000000a04097224 */ /* 0x040fe200078e020b */
[----:B------:R-:W-:Y:S01]  /*7b90*/  ISETP.GT.U32.AND P4, PT, R4, R8, PT ;  /* 0x000000080400720c */ /* 0x000fe20003f84070 */
[----:B------:R-:W-:-:S04]  /*7ba0*/  IMAD.HI.U32 R10, R5, R6, RZ ;  /* 0x00000006050a7227 */ /* 0x000fc800078e00ff */
[----:B------:R-:W-:Y:S01]  /*7bb0*/  @!P6 IMAD.MOV R76, RZ, RZ, -R76 ;  /* 0x000000ffff4ce224 */ /* 0x000fe200078e0a4c */
[----:B------:R-:W-:Y:S01]  /*7bc0*/  ISETP.GE.AND P6, PT, R13, RZ, PT ;  /* 0x000000ff0d00720c */ /* 0x000fe20003fc6270 */
[----:B------:R-:W-:Y:S02]  /*7bd0*/  VIADD R13, R0, 0x4a ;  /* 0x0000004a000d7836 */ /* 0x000fe40000000000 */
[----:B------:R-:W-:-:S03]  /*7be0*/  IMAD.MOV R10, RZ, RZ, -R10 ;  /* 0x000000ffff0a7224 */ /* 0x000fc600078e0a0a */
[----:B------:R-:W-:Y:S01]  /*7bf0*/  IABS R11, R13 ;  /* 0x0000000d000b7213 */ /* 0x000fe20000000000 */
[----:B------:R-:W-:Y:S02]  /*7c00*/  IMAD R6, R4, R10, R6 ;  /* 0x0000000a04067224 */ /* 0x000fe400078e0206 */
[--C-:B------:R-:W-:Y:S02]  /*7c10*/  @!P5 IMAD.IADD R2, R2, 0x1, -R4.reuse ;  /* 0x000000010202d824 */ /* 0x100fe400078e0a04 */
[--C-:B------:R-:W-:Y:S01]  /*7c20*/  @!P1 IMAD.IADD R3, R3, 0x1, -R4.reuse ;  /* 0x0000000103039824 */ /* 0x100fe200078e0a04 */
[----:B------:R-:W-:Y:S01]  /*7c30*/  ISETP.GT.U32.AND P5, PT, R4, R6, PT ;  /* 0x000000060400720c */ /* 0x000fe20003fa4070 */
[----:B------:R-:W-:Y:S02]  /*7c40*/  @!P4 IMAD.IADD R8, R8, 0x1, -R4 ;  /* 0x000000010808c824 */ /* 0x000fe400078e0a04 */
[----:B------:R-:W-:Y:S01]  /*7c50*/  IMAD.MOV.U32 R10, RZ, RZ, R11 ;  /* 0x000000ffff0a7224 */ /* 0x000fe200078e000b */
[C---:B------:R-:W-:Y:S01]  /*7c60*/  ISETP.GT.U32.AND P1, PT, R4.reuse, R9, PT ;  /* 0x000000090400720c */ /* 0x040fe20003f24070 */
[----:B------:R-:W-:Y:S01]  /*7c70*/  IMAD.MOV.U32 R72, RZ, RZ, R3 ;  /* 0x000000ffff487224 */ /* 0x000fe200078e0003 */
[----:B------:R-:W-:Y:S01]  /*7c80*/  ISETP.GT.U32.AND P4, PT, R4, R8, PT ;  /* 0x000000080400720c */ /* 0x000fe20003f84070 */
[----:B------:R-:W-:-:S04]  /*7c90*/  IMAD.HI.U32 R3, R5, R10, RZ ;  /* 0x0000000a05037227 */ /* 0x000fc800078e00ff */
[----:B------:R-:W-:Y:S01]  /*7ca0*/  @!P3 IMAD.MOV R75, RZ, RZ, -R75 ;  /* 0x000000ffff4bb224 */ /* 0x000fe200078e0a4b */
[----:B------:R-:W-:Y:S01]  /*7cb0*/  ISETP.GE.AND P3, PT, R12, RZ, PT ;  /* 0x000000ff0c00720c */ /* 0x000fe20003f66270 */
[----:B------:R-:W-:Y:S02]  /*7cc0*/  VIADD R12, R0, 0x4b ;  /* 0x0000004b000c7836 */ /* 0x000fe40000000000 */
[----:B------:R-:W-:Y:S02]  /*7cd0*/  IMAD.MOV R3, RZ, RZ, -R3 ;  /* 0x000000ffff037224 */ /* 0x000fe400078e0a03 */
[----:B------:R-:W-:Y:S01]  /*7ce0*/  @!P5 IMAD.IADD R6, R6, 0x1, -R4 ;  /* 0x000000010606d824 */ /* 0x000fe200078e0a04 */
[----:B------:R-:W-:Y:S01]  /*7cf0*/  IABS R11, R12 ;  /* 0x0000000c000b7213 */ /* 0x000fe20000000000 */
[C---:B------:R-:W-:Y:S02]  /*7d00*/  IMAD R3, R4.reuse, R3, R10 ;  /* 0x0000000304037224 */ /* 0x040fe400078e020a */
[----:B------:R-:W-:Y:S01]  /*7d10*/  IMAD.MOV.U32 R71, RZ, RZ, R2 ;  /* 0x000000ffff477224 */ /* 0x000fe200078e0002 */
[C---:B------:R-:W-:Y:S01]  /*7d20*/  ISETP.GT.U32.AND P5, PT, R4.reuse, R6, PT ;  /* 0x000000060400720c */ /* 0x040fe20003fa4070 */
[--C-:B------:R-:W-:Y:S01]  /*7d30*/  @!P1 IMAD.IADD R9, R9, 0x1, -R4.reuse ;  /* 0x0000000109099824 */ /* 0x100fe200078e0a04 */
[----:B------:R-:W-:Y:S01]  /*7d40*/  ISETP.GE.AND P1, PT, R15, RZ, PT ;  /* 0x000000ff0f00720c */ /* 0x000fe20003f26270 */
[----:B------:R-:W-:Y:S01]  /*7d50*/  @!P6 IMAD.MOV R71, RZ, RZ, -R71 ;  /* 0x000000ffff47e224 */ /* 0x000fe200078e0a47 */
[----:B------:R-:W-:Y:S01]  /*7d60*/  ISETP.GT.U32.AND P6, PT, R4, R3, PT ;  /* 0x000000030400720c */ /* 0x000fe20003fc4070 */
[----:B------:R-:W-:-:S02]  /*7d70*/  @!P4 IMAD.IADD R8, R8, 0x1, -R4 ;  /* 0x000000010808c824 */ /* 0x000fc400078e0a04 */
[----:B------:R-:W-:-:S04]  /*7d80*/  IMAD.HI.U32 R15, R5, R11, RZ ;  /* 0x0000000b050f7227 */ /* 0x000fc800078e00ff */
[----:B------:R-:W-:Y:S02]  /*7d90*/  IMAD.MOV.U32 R70, RZ, RZ, R8 ;  /* 0x000000ffff467224 */ /* 0x000fe400078e0008 */
[----:B------:R-:W-:Y:S02]  /*7da0*/  IMAD.MOV R2, RZ, RZ, -R15 ;  /* 0x000000ffff027224 */ /* 0x000fe400078e0a0f */
[----:B------:R-:W-:Y:S02]  /*7db0*/  VIADD R8, R0, 0x4c ;  /* 0x0000004c00087836 */ /* 0x000fe40000000000 */
[----:B------:R-:W-:Y:S01]  /*7dc0*/  @!P0 IMAD.MOV R72, RZ, RZ, -R72 ;  /* 0x000000ffff488224 */ /* 0x000fe200078e0a48 */
[C---:B------:R-:W-:Y:S01]  /*7dd0*/  ISETP.GT.U32.AND P0, PT, R4.reuse, R9, PT ;  /* 0x000000090400720c */ /* 0x040fe20003f04070 */
[----:B------:R-:W-:Y:S01]  /*7de0*/  IMAD R2, R4, R2, R11 ;  /* 0x0000000204027224 */ /* 0x000fe200078e020b */
[----:B------:R-:W-:Y:S01]  /*7df0*/  IABS R19, R8 ;  /* 0x0000000800137213 */ /* 0x000fe20000000000 */
[--C-:B------:R-:W-:Y:S01]  /*7e00*/  @!P5 IMAD.IADD R6, R6, 0x1, -R4.reuse ;  /* 0x000000010606d824 */ /* 0x100fe200078e0a04 */
[----:B------:R-:W-:Y:S01]  /*7e10*/  ISETP.GE.AND P4, PT, R14, RZ, PT ;  /* 0x000000ff0e00720c */ /* 0x000fe20003f86270 */
[----:B------:R-:W-:Y:S01]  /*7e20*/  @!P6 IMAD.IADD R3, R3, 0x1, -R4 ;  /* 0x000000010303e824 */ /* 0x000fe200078e0a04 */
[----:B------:R-:W-:-:S02]  /*7e30*/  ISETP.GT.U32.AND P5, PT, R4, R2, PT ;  /* 0x000000020400720c */ /* 0x000fc40003fa4070 */
[----:B------:R-:W-:Y:S01]  /*7e40*/  ISETP.GE.AND P6, PT, R8, RZ, PT ;  /* 0x000000ff0800720c */ /* 0x000fe20003fc6270 */
[----:B------:R-:W-:-:S04]  /*7e50*/  IMAD.HI.U32 R8, R5, R19, RZ ;  /* 0x0000001305087227 */ /* 0x000fc800078e00ff */
[C---:B------:R-:W-:Y:S02]  /*7e60*/  VIADD R10, R0.reuse, 0x4d ;  /* 0x0000004d000a7836 */ /* 0x040fe40000000000 */
[----:B------:R-:W-:Y:S02]  /*7e70*/  VIADD R11, R0, 0x4e ;  /* 0x0000004e000b7836 */ /* 0x000fe40000000000 */
[----:B------:R-:W-:Y:S01]  /*7e80*/  IMAD.MOV R8, RZ, RZ, -R8 ;  /* 0x000000ffff087224 */ /* 0x000fe200078e0a08 */
[----:B------:R-:W-:Y:S01]  /*7e90*/  STL [R1+0x734], R93 ;  /* 0x0007345d01007387 */ /* 0x000fe20000100800 */
[----:B------:R-:W-:Y:S01]  /*7ea0*/  @!P0 IMAD.IADD R9, R9, 0x1, -R4 ;  /* 0x0000000109098824 */ /* 0x000fe200078e0a04 */
[----:B------:R-:W-:Y:S01]  /*7eb0*/  IABS R20, R10 ;  /* 0x0000000a00147213 */ /* 0x000fe20000000000 */
[----:B------:R-:W-:Y:S01]  /*7ec0*/  IMAD R19, R4, R8, R19 ;  /* 0x0000000804137224 */ /* 0x000fe200078e0213 */
[----:B------:R-:W-:Y:S01]  /*7ed0*/  STL [R1+0x738], R92 ;  /* 0x0007385c01007387 */ /* 0x000fe20000100800 */
[----:B------:R-:W-:Y:S01]  /*7ee0*/  IMAD.MOV.U32 R46, RZ, RZ, R6 ;  /* 0x000000ffff2e7224 */ /* 0x000fe200078e0006 */
[----:B------:R-:W-:-:S02]  /*7ef0*/  IABS R21, R11 ;  /* 0x0000000b00157213 */ /* 0x000fc40000000000 */
[----:B------:R0:W-:Y:S01]  /*7f00*/  STL [R1+0x73c], R91 ;  /* 0x00073c5b01007387 */ /* 0x0001e20000100800 */
[----:B------:R-:W-:Y:S01]  /*7f10*/  @!P3 IMAD.MOV R70, RZ, RZ, -R70 ;  /* 0x000000ffff46b224 */ /* 0x000fe200078e0a46 */
[----:B------:R-:W-:Y:S01]  /*7f20*/  ISETP.GE.AND P3, PT, R13, RZ, PT ;  /* 0x000000ff0d00720c */ /* 0x000fe20003f66270 */
[----:B------:R-:W-:Y:S01]  /*7f30*/  @!P5 IMAD.IADD R2, R2, 0x1, -R4 ;  /* 0x000000010202d824 */ /* 0x000fe200078e0a04 */
[C---:B------:R-:W-:Y:S01]  /*7f40*/  ISETP.GT.U32.AND P5, PT, R4.reuse, R3, PT ;  /* 0x000000030400720c */ /* 0x040fe20003fa4070 */
[----:B------:R-:W-:Y:S01]  /*7f50*/  @!P4 IMAD.MOV R46, RZ, RZ, -R46 ;  /* 0x000000ffff2ec224 */ /* 0x000fe200078e0a2e */
[----:B------:R-:W-:Y:S01]  /*7f60*/  ISETP.GT.U32.AND P4, PT, R4, R19, PT ;  /* 0x000000130400720c */ /* 0x000fe20003f84070 */
[----:B------:R-:W-:-:S04]  /*7f70*/  IMAD.HI.U32 R13, R5, R21, RZ ;  /* 0x00000015050d7227 */ /* 0x000fc800078e00ff */
[----:B0-----:R-:W-:Y:S02]  /*7f80*/  IMAD.MOV.U32 R91, RZ, RZ, R27 ;  /* 0x000000ffff5b7224 */ /* 0x001fe400078e001b */
[----:B------:R-:W-:Y:S02]  /*7f90*/  IMAD.MOV.U32 R27, RZ, RZ, R9 ;  /* 0x000000ffff1b7224 */ /* 0x000fe400078e0009 */
[----:B------:R-:W-:-:S04]  /*7fa0*/  IMAD.HI.U32 R9, R5, R20, RZ ;  /* 0x0000001405097227 */ /* 0x000fc800078e00ff */
[----:B------:R-:W-:Y:S02]  /*7fb0*/  IMAD.MOV R6, RZ, RZ, -R9 ;  /* 0x000000ffff067224 */ /* 0x000fe400078e0a09 */
[----:B------:R-:W-:Y:S01]  /*7fc0*/  IMAD.MOV R9, RZ, RZ, -R13 ;  /* 0x000000ffff097224 */ /* 0x000fe200078e0a0d */
[----:B------:R-:W-:-:S03]  /*7fd0*/  ISETP.GE.AND P0, PT, R12, RZ, PT ;  /* 0x000000ff0c00720c */ /* 0x000fc60003f06270 */
[----:B------:R-:W-:Y:S02]  /*7fe0*/  IMAD R21, R4, R9, R21 ;  /* 0x0000000904157224 */ /* 0x000fe400078e0215 */
[----:B------:R-:W-:Y:S02]  /*7ff0*/  VIADD R12, R0, 0x4f ;  /* 0x0000004f000c7836 */ /* 0x000fe40000000000 */
[--C-:B------:R-:W-:Y:S02]  /*8000*/  @!P5 IMAD.IADD R3, R3, 0x1, -R4.reuse ;  /* 0x000000010303d824 */ /* 0x100fe400078e0a04 */
[----:B------:R-:W-:Y:S01]  /*8010*/  @!P4 IMAD.IADD R19, R19, 0x1, -R4 ;  /* 0x000000011313c824 */ /* 0x000fe200078e0a04 */
[----:B------:R-:W-:Y:S01]  /*8020*/  ISETP.GT.U32.AND P4, PT, R4, R21, PT ;  /* 0x000000150400720c */ /* 0x000fe20003f84070 */
[----:B------:R-:W-:Y:S01]  /*8030*/  IMAD.MOV.U32 R69, RZ, RZ, R3 ;  /* 0x000000ffff457224 */ /* 0x000fe200078e0003 */
[----:B------:R-:W-:Y:S01]  /*8040*/  IABS R22, R12 ;  /* 0x0000000c00167213 */ /* 0x000fe20000000000 */
[----:B------:R-:W-:-:S02]  /*8050*/  VIADD R42, R0, 0x50 ;  /* 0x00000050002a7836 */ /* 0x000fc40000000000 */
[----:B------:R-:W-:Y:S01]  /*8060*/  @!P3 IMAD.MOV R69, RZ, RZ, -R69 ;  /* 0x000000ffff45b224 */ /* 0x000fe200078e0a45 */
[----:B------:R-:W-:Y:S01]  /*8070*/  ISETP.GT.U32.AND P3, PT, R4, R19, PT ;  /* 0x000000130400720c */ /* 0x000fe20003f64070 */
[----:B------:R-:W-:Y:S01]  /*8080*/  IMAD.HI.U32 R8, R5, R22, RZ ;  /* 0x0000001605087227 */ /* 0x000fe200078e00ff */
[----:B------:R-:W-:-:S03]  /*8090*/  IABS R18, R42 ;  /* 0x0000002a00127213 */ /* 0x000fc60000000000 */
[----:B------:R-:W-:Y:S02]  /*80a0*/  IMAD R20, R4, R6, R20 ;  /* 0x0000000604147224 */ /* 0x000fe400078e0214 */
[----:B------:R-:W-:Y:S02]  /*80b0*/  IMAD.MOV R6, RZ, RZ, -R8 ;  /* 0x000000ffff067224 */ /* 0x000fe400078e0a08 */
[----:B------:R-:W-:Y:S02]  /*80c0*/  VIADD R41, R0, 0x51 ;  /* 0x0000005100297836 */ /* 0x000fe40000000000 */
[----:B------:R-:W-:Y:S02]  /*80d0*/  @!P4 IMAD.IADD R21, R21, 0x1, -R4 ;  /* 0x000000011515c824 */ /* 0x000fe400078e0a04 */
[C---:B------:R-:W-:Y:S01]  /*80e0*/  IMAD R22, R4.reuse, R6, R22 ;  /* 0x0000000604167224 */ /* 0x040fe200078e0216 */
[----:B------:R-:W-:Y:S01]  /*80f0*/  IABS R17, R41 ;  /* 0x0000002900117213 */ /* 0x000fe20000000000 */
[----:B------:R-:W-:Y:S01]  /*8100*/  IMAD.HI.U32 R3, R5, R18, RZ ;  /* 0x0000001205037227 */ /* 0x000fe200078e00ff */
[----:B------:R-:W-:-:S03]  /*8110*/  ISETP.GT.U32.AND P4, PT, R4, R21, PT ;  /* 0x000000150400720c */ /* 0x000fc60003f84070 */
[----:B------:R-:W-:Y:S01]  /*8120*/  @!P3 IMAD.IADD R19, R19, 0x1, -R4 ;  /* 0x000000011313b824 */ /* 0x000fe200078e0a04 */
[----:B------:R-:W-:Y:S01]  /*8130*/  ISETP.GT.U32.AND P3, PT, R4, R22, PT ;  /* 0x000000160400720c */ /* 0x000fe20003f64070 */
[----:B------:R-:W-:-:S04]  /*8140*/  IMAD.HI.U32 R6, R5, R17, RZ ;  /* 0x0000001105067227 */ /* 0x000fc800078e00ff */
        /* <DEDUP_REMOVED lines=9> */
[----:B------:R-:W-:-:S03]  /*81e0*/  VIADD R43, R0, 0x53 ;  /* 0x00000053002b7836 */ /* 0x000fc60000000000 */
[----:B------:R-:W-:Y:S02]  /*81f0*/  IABS R16, R40 ;  /* 0x0000002800107213 */ /* 0x000fe40000000000 */
[----:B------:R-:W-:-:S03]  /*8200*/  IABS R15, R43 ;  /* 0x0000002b000f7213 */ /* 0x000fc60000000000 */
[----:B------:R-:W-:Y:S01]  /*8210*/  @!P4 IMAD.IADD R18, R18, 0x1, -R4 ;  /* 0x000000011212c824 */ /* 0x000fe200078e0a04 */
[----:B------:R-:W-:Y:S01]  /*8220*/  ISETP.GT.U32.AND P4, PT, R4, R22, PT ;  /* 0x000000160400720c */ /* 0x000fe20003f84070 */
[----:B------:R-:W-:Y:S01]  /*8230*/  IMAD.HI.U32 R9, R5, R16, RZ ;  /* 0x0000001005097227 */ /* 0x000fe200078e00ff */
[----:B------:R-:W-:-:S03]  /*8240*/  ISETP.GE.AND P5, PT, R10, RZ, PT ;  /* 0x000000ff0a00720c */ /* 0x000fc60003fa6270 */
[----:B------:R-:W-:Y:S01]  /*8250*/  @!P3 IMAD.IADD R17, R17, 0x1, -R4 ;  /* 0x000000011111b824 */ /* 0x000fe200078e0a04 */
[----:B------:R-:W-:Y:S01]  /*8260*/  ISETP.GT.U32.AND P3, PT, R4, R18, PT ;  /* 0x000000120400720c */ /* 0x000fe20003f64070 */
[----:B------:R-:W-:-:S04]  /*8270*/  IMAD.HI.U32 R10, R5, R15, RZ ;  /* 0x0000000f050a7227 */ /* 0x000fc800078e00ff */
[----:B------:R-:W-:Y:S02]  /*8280*/  IMAD.MOV R3, RZ, RZ, -R9 ;  /* 0x000000ffff037224 */ /* 0x000fe400078e0a09 */
[----:B------:R-:W-:Y:S02]  /*8290*/  IMAD.MOV R6, RZ, RZ, -R10 ;  /* 0x000000ffff067224 */ /* 0x000fe400078e0a0a */
[C---:B------:R-:W-:Y:S02]  /*82a0*/  IMAD R16, R4.reuse, R3, R16 ;  /* 0x0000000304107224 */ /* 0x040fe400078e0210 */
[----:B------:R-:W-:Y:S02]  /*82b0*/  IMAD R15, R4, R6, R15 ;  /* 0x00000006040f7224 */ /* 0x000fe400078e020f */
[--C-:B------:R-:W-:Y:S01]  /*82c0*/  @!P4 IMAD.IADD R22, R22, 0x1, -R4.reuse ;  /* 0x000000011616c824 */ /* 0x100fe200078e0a04 */
[C---:B------:R-:W-:Y:S01]  /*82d0*/  ISETP.GT.U32.AND P4, PT, R4.reuse, R16, PT ;  /* 0x000000100400720c */ /* 0x040fe20003f84070 */
[----:B------:R-:W-:Y:S01]  /*82e0*/  @!P1 IMAD.MOV R27, RZ, RZ, -R27 ;  /* 0x000000ffff1b9224 */ /* 0x000fe200078e0a1b */
[----:B------:R-:W-:Y:S01]  /*82f0*/  ISETP.GT.U32.AND P1, PT, R4, R2, PT ;  /* 0x000000020400720c */ /* 0x000fe20003f24070 */
[----:B------:R-:W-:Y:S01]  /*8300*/  @!P3 IMAD.IADD R18, R18, 0x1, -R4 ;  /* 0x000000011212b824 */ /* 0x000fe200078e0a04 */
[----:B------:R-:W-:Y:S01]  /*8310*/  ISETP.GT.U32.AND P3, PT, R4, R15, PT ;  /* 0x0000000f0400720c */ /* 0x000fe20003f64070 */
[----:B------:R-:W-:-:S02]  /*8320*/  VIADD R37, R0, 0x54 ;  /* 0x0000005400257836 */ /* 0x000fc40000000000 */
[----:B------:R-:W-:-:S03]  /*8330*/  VIADD R39, R0, 0x55 ;  /* 0x0000005500277836 */ /* 0x000fc60000000000 */
[----:B------:R-:W-:Y:S02]  /*8340*/  IABS R3, R37 ;  /* 0x0000002500037213 */ /* 0x000fe40000000000 */
[----:B------:R-:W-:Y:S01]  /*8350*/  IABS R6, R39 ;  /* 0x0000002700067213 */ /* 0x000fe20000000000 */
[--C-:B------:R-:W-:Y:S02]  /*8360*/  @!P4 IMAD.IADD R16, R16, 0x1, -R4.reuse ;  /* 0x000000011010c824 */ /* 0x100fe400078e0a04 */
[--C-:B------:R-:W-:Y:S01]  /*8370*/  @!P1 IMAD.IADD R2, R2, 0x1, -R4.reuse ;  /* 0x0000000102029824 */ /* 0x100fe200078e0a04 */
[C---:B------:R-:W-:Y:S01]  /*8380*/  ISETP.GT.U32.AND P1, PT, R4.reuse, R20, PT ;  /* 0x000000140400720c */ /* 0x040fe20003f24070 */
[----:B------:R-:W-:Y:S01]  /*8390*/  @!P3 IMAD.IADD R15, R15, 0x1, -R4 ;  /* 0x000000010f0fb824 */ /* 0x000fe200078e0a04 */
[----:B------:R-:W-:Y:S01]  /*83a0*/  ISETP.GT.U32.AND P4, PT, R4, R16, PT ;  /* 0x000000100400720c */ /* 0x000fe20003f84070 */
[----:B------:R-:W-:Y:S02]  /*83b0*/  IMAD.MOV.U32 R66, RZ, RZ, R2 ;  /* 0x000000ffff427224 */ /* 0x000fe400078e0002 */
[----:B------:R-:W-:-:S02]  /*83c0*/  IMAD.MOV.U32 R2, RZ, RZ, R6 ;  /* 0x000000ffff027224 */ /* 0x000fc400078e0006 */
[----:B------:R-:W-:Y:S01]  /*83d0*/  IMAD.HI.U32 R9, R5, R3, RZ ;  /* 0x0000000305097227 */ /* 0x000fe200078e00ff */
[----:B------:R-:W-:-:S03]  /*83e0*/  ISETP.GT.U32.AND P3, PT, R4, R15, PT ;  /* 0x0000000f0400720c */ /* 0x000fc60003f64070 */
[----:B------:R-:W-:-:S04]  /*83f0*/  IMAD.HI.U32 R8, R5, R2, RZ ;  /* 0x0000000205087227 */ /* 0x000fc800078e00ff */
[----:B------:R-:W-:Y:S02]  /*8400*/  IMAD.MOV R10, RZ, RZ, -R9 ;  /* 0x000000ffff0a7224 */ /* 0x000fe400078e0a09 */
[----:B------:R-:W-:Y:S02]  /*8410*/  IMAD.MOV R9, RZ, RZ, -R8 ;  /* 0x000000ffff097224 */ /* 0x000fe400078e0a08 */
[----:B------:R-:W-:Y:S02]  /*8420*/  IMAD R3, R4, R10, R3 ;  /* 0x0000000a04037224 */ /* 0x000fe400078e0203 */
[----:B------:R-:W-:Y:S02]  /*8430*/  @!P1 IMAD.IADD R20, R20, 0x1, -R4 ;  /* 0x0000000114149824 */ /* 0x000fe400078e0a04 */
[----:B------:R-:W-:Y:S02]  /*8440*/  IMAD R2, R4, R9, R2 ;  /* 0x0000000904027224 */ /* 0x000fe400078e0202 */
[--C-:B------:R-:W-:Y:S01]  /*8450*/  @!P4 IMAD.IADD R16, R16, 0x1, -R4.reuse ;  /* 0x000000011010c824 */ /* 0x100fe200078e0a04 */
[C---:B------:R-:W-:Y:S01]  /*8460*/  ISETP.GT.U32.AND P4, PT, R4.reuse, R3, PT ;  /* 0x000000030400720c */ /* 0x040fe20003f84070 */
[----:B------:R-:W-:Y:S01]  /*8470*/  @!P3 IMAD.IADD R15, R15, 0x1, -R4 ;  /* 0x000000010f0fb824 */ /* 0x000fe200078e0a04 */
[----:B------:R-:W-:-:S02]  /*8480*/  ISETP.GT.U32.AND P1, PT, R4, R20, PT ;  /* 0x000000140400720c */ /* 0x000fc40003f24070 */
[----:B------:R-:W-:Y:S01]  /*8490*/  ISETP.GT.U32.AND P3, PT, R4, R2, PT ;  /* 0x000000020400720c */ /* 0x000fe20003f64070 */
[C---:B------:R-:W-:Y:S02]  /*84a0*/  VIADD R38, R0.reuse, 0x56 ;  /* 0x0000005600267836 */ /* 0x040fe40000000000 */
[----:B------:R-:W-:-:S03]  /*84b0*/  VIADD R44, R0, 0x57 ;  /* 0x00000057002c7836 */ /* 0x000fc60000000000 */
[----:B------:R-:W-:Y:S02]  /*84c0*/  IABS R14, R38 ;  /* 0x00000026000e7213 */ /* 0x000fe40000000000 */
[----:B------:R-:W-:Y:S01]  /*84d0*/  IABS R23, R44 ;  /* 0x0000002c00177213 */ /* 0x000fe20000000000 */
[--C-:B------:R-:W-:Y:S02]  /*84e0*/  @!P4 IMAD.IADD R3, R3, 0x1, -R4.reuse ;  /* 0x000000010303c824 */ /* 0x100fe400078e0a04 */
[--C-:B------:R-:W-:Y:S01]  /*84f0*/  @!P1 IMAD.IADD R20, R20, 0x1, -R4.reuse ;  /* 0x0000000114149824 */ /* 0x100fe200078e0a04 */
[----:B------:R-:W-:Y:S01]  /*8500*/  ISETP.GE.AND P1, PT, R11, RZ, PT ;  /* 0x000000ff0b00720c */ /* 0x000fe20003f26270 */
[----:B------:R-:W-:Y:S01]  /*8510*/  @!P3 IMAD.IADD R2, R2, 0x1, -R4 ;  /* 0x000000010202b824 */ /* 0x000fe200078e0a04 */
[C---:B------:R-:W-:Y:S01]  /*8520*/  ISETP.GT.U32.AND P4, PT, R4.reuse, R3, PT ;  /* 0x000000030400720c */ /* 0x040fe20003f84070 */
[C---:B------:R-:W-:Y:S01]  /*8530*/  IMAD.HI.U32 R6, R5.reuse, R14, RZ ;  /* 0x0000000e05067227 */ /* 0x040fe200078e00ff */
[----:B------:R-:W-:Y:S03]  /*8540*/  STL [R1+0x740], R90 ;  /* 0x0007405a01007387 */ /* 0x000fe60000100800 */
[----:B------:R-:W-:Y:S01]  /*8550*/  IMAD.HI.U32 R11, R5, R23, RZ ;  /* 0x00000017050b7227 */ /* 0x000fe200078e00ff */
[----:B------:R0:W-:Y:S01]  /*8560*/  STL [R1+0x744], R89 ;  /* 0x0007445901007387 */ /* 0x0001e20000100800 */
[----:B------:R-:W-:-:S02]  /*8570*/  ISETP.GT.U32.AND P3, PT, R4, R2, PT ;  /* 0x000000020400720c */ /* 0x000fc40003f64070 */
[----:B------:R-:W-:Y:S01]  /*8580*/  @!P0 IMAD.MOV R66, RZ, RZ, -R66 ;  /* 0x000000ffff428224 */ /* 0x000fe200078e0a42 */
[----:B------:R-:W-:Y:S01]  /*8590*/  ISETP.GT.U32.AND P0, PT, R4, R17, PT ;  /* 0x000000110400720c */ /* 0x000fe20003f04070 */
[----:B------:R-:W-:Y:S02]  /*85a0*/  IMAD.MOV R8, RZ, RZ, -R6 ;  /* 0x000000ffff087224 */ /* 0x000fe400078e0a06 */
[----:B------:R-:W-:Y:S02]  /*85b0*/  IMAD.MOV R6, RZ, RZ, -R11 ;  /* 0x000000ffff067224 */ /* 0x000fe400078e0a0b */
[----:B0-----:R-:W-:Y:S02]  /*85c0*/  IMAD.MOV.U32 R89, RZ, RZ, R30 ;  /* 0x000000ffff597224 */ /* 0x001fe400078e001e */
[----:B------:R-:W-:Y:S02]  /*85d0*/  VIADD R30, R0, 0x58 ;  /* 0x00000058001e7836 */ /* 0x000fe40000000000 */
[----:B------:R-:W-:-:S02]  /*85e0*/  IMAD.MOV.U32 R90, RZ, RZ, R31 ;  /* 0x000000ffff5a7224 */ /* 0x000fc400078e001f */
[C---:B------:R-:W-:Y:S02]  /*85f0*/  IMAD R14, R4.reuse, R8, R14 ;  /* 0x00000008040e7224 */ /* 0x040fe400078e020e */
[----:B------:R-:W-:Y:S01]  /*8600*/  IMAD R23, R4, R6, R23 ;  /* 0x0000000604177224 */ /* 0x000fe200078e0217 */
[----:B------:R-:W-:Y:S01]  /*8610*/  IABS R6, R30 ;  /* 0x0000001e00067213 */ /* 0x000fe20000000000 */
[----:B------:R-:W-:Y:S02]  /*8620*/  VIADD R31, R0, 0x59 ;  /* 0x00000059001f7836 */ /* 0x000fe40000000000 */
[----:B------:R-:W-:Y:S01]  /*8630*/  @!P4 IMAD.IADD R3, R3, 0x1, -R4 ;  /* 0x000000010303c824 */ /* 0x000fe200078e0a04 */
[----:B------:R-:W-:Y:S01]  /*8640*/  ISETP.GT.U32.AND P4, PT, R4, R14, PT ;  /* 0x0000000e0400720c */ /* 0x000fe20003f84070 */
[----:B------:R-:W-:Y:S01]  /*8650*/  IMAD.HI.U32 R10, R5, R6, RZ ;  /* 0x00000006050a7227 */ /* 0x000fe200078e00ff */
[----:B------:R-:W-:-:S03]  /*8660*/  IABS R8, R31 ;  /* 0x0000001f00087213 */ /* 0x000fc60000000000 */
[--C-:B------:R-:W-:Y:S01]  /*8670*/  @!P0 IMAD.IADD R17, R17, 0x1, -R4.reuse ;  /* 0x0000000111118824 */ /* 0x100fe200078e0a04 */
[----:B------:R-:W-:Y:S01]  /*8680*/  ISETP.GE.AND P0, PT, R12, RZ, PT ;  /* 0x000000ff0c00720c */ /* 0x000fe20003f06270 */
[----:B------:R-:W-:Y:S01]  /*8690*/  @!P3 IMAD.IADD R2, R2, 0x1, -R4 ;  /* 0x000000010202b824 */ /* 0x000fe200078e0a04 */
[----:B------:R-:W-:Y:S01]  /*86a0*/  ISETP.GT.U32.AND P3, PT, R4, R23, PT ;  /* 0x000000170400720c */ /* 0x000fe20003f64070 */
[C---:B------:R-:W-:Y:S02]  /*86b0*/  VIADD R32, R0.reuse, 0x61 ;  /* 0x0000006100207836 */ /* 0x040fe40000000000 */
[C---:B------:R-:W-:Y:S02]  /*86c0*/  VIADD R45, R0.reuse, 0x5a ;  /* 0x0000005a002d7836 */ /* 0x040fe40000000000 */
[----:B------:R-:W-:Y:S02]  /*86d0*/  VIADD R33, R0, 0x60 ;  /* 0x0000006000217836 */ /* 0x000fe40000000000 */
[----:B------:R-:W-:-:S02]  /*86e0*/  IMAD.MOV R10, RZ, RZ, -R10 ;  /* 0x000000ffff0a7224 */ /* 0x000fc400078e0a0a */
[----:B------:R-:W-:Y:S01]  /*86f0*/  IMAD.HI.U32 R12, R5, R8, RZ ;  /* 0x00000008050c7227 */ /* 0x000fe200078e00ff */
[----:B------:R-:W-:Y:S02]  /*8700*/  IABS R11, R32 ;  /* 0x00000020000b7213 */ /* 0x000fe40000000000 */
[----:B------:R-:W-:Y:S01]  /*8710*/  IABS R24, R45 ;  /* 0x0000002d00187213 */ /* 0x000fe20000000000 */
[----:B------:R-:W-:Y:S01]  /*8720*/  IMAD R6, R4, R10, R6 ;  /* 0x0000000a04067224 */ /* 0x000fe200078e0206 */
[----:B------:R-:W-:Y:S01]  /*8730*/  IABS R9, R33 ;  /* 0x0000002100097213 */ /* 0x000fe20000000000 */
[----:B------:R-:W-:Y:S02]  /*8740*/  IMAD.MOV R12, RZ, RZ, -R12 ;  /* 0x000000ffff0c7224 */ /* 0x000fe400078e0a0c */
[----:B------:R-:W-:Y:S01]  /*8750*/  @!P4 IMAD.IADD R14, R14, 0x1, -R4 ;  /* 0x000000010e0ec824 */ /* 0x000fe200078e0a04 */
[C---:B------:R-:W-:Y:S01]  /*8760*/  ISETP.GT.U32.AND P4, PT, R4.reuse, R6, PT ;  /* 0x000000060400720c */ /* 0x040fe20003f84070 */
[----:B------:R-:W-:-:S02]  /*8770*/  IMAD R8, R4, R12, R8 ;  /* 0x0000000c04087224 */ /* 0x000fc400078e0208 */
[----:B------:R-:W-:Y:S02]  /*8780*/  IMAD.MOV.U32 R10, RZ, RZ, R11 ;  /* 0x000000ffff0a7224 */ /* 0x000fe400078e000b */
[----:B------:R-:W-:-:S04]  /*8790*/  IMAD.HI.U32 R11, R5, R24, RZ ;  /* 0x00000018050b7227 */ /* 0x000fc800078e00ff */
[----:B------:R-:W-:-:S04]  /*87a0*/  IMAD.HI.U32 R13, R5, R9, RZ ;  /* 0x00000009050d7227 */ /* 0x000fc800078e00ff */
[----:B------:R-:W-:Y:S01]  /*87b0*/  @!P3 IMAD.IADD R23, R23, 0x1, -R4 ;  /* 0x000000011717b824 */ /* 0x000fe200078e0a04 */
[----:B------:R-:W-:Y:S01]  /*87c0*/  ISETP.GT.U32.AND P3, PT, R4, R8, PT ;  /* 0x000000080400720c */ /* 0x000fe20003f64070 */
[----:B------:R-:W-:Y:S02]  /*87d0*/  IMAD.MOV R11, RZ, RZ, -R11 ;  /* 0x000000ffff0b7224 */ /* 0x000fe400078e0a0b */
[----:B------:R-:W-:Y:S02]  /*87e0*/  IMAD.MOV R13, RZ, RZ, -R13 ;  /* 0x000000ffff0d7224 */ /* 0x000fe400078e0a0d */
[----:B------:R-:W-:Y:S01]  /*87f0*/  IMAD.HI.U32 R25, R5, R10, RZ ;  /* 0x0000000a05197227 */ /* 0x000fe200078e00ff */
[----:B------:R0:W-:Y:S03]  /*8800*/  STL [R1+0x748], R88 ;  /* 0x0007485801007387 */ /* 0x0001e60000100800 */
[----:B------:R-:W-:-:S02]  /*8810*/  IMAD.MOV.U32 R93, RZ, RZ, R29 ;  /* 0x000000ffff5d7224 */ /* 0x000fc400078e001d */
[C---:B------:R-:W-:Y:S02]  /*8820*/  IMAD R24, R4.reuse, R11, R24 ;  /* 0x0000000b04187224 */ /* 0x040fe400078e0218 */
[----:B------:R-:W-:Y:S02]  /*8830*/  IMAD R9, R4, R13, R9 ;  /* 0x0000000d04097224 */ /* 0x000fe400078e0209 */
[----:B------:R-:W-:Y:S02]  /*8840*/  IMAD.MOV R11, RZ, RZ, -R25 ;  /* 0x000000ffff0b7224 */ /* 0x000fe400078e0a19 */
[----:B0-----:R-:W-:Y:S02]  /*8850*/  IMAD.MOV.U32 R88, RZ, RZ, R28 ;  /* 0x000000ffff587224 */ /* 0x001fe400078e001c */
[C---:B------:R-:W-:Y:S02]  /*8860*/  VIADD R28, R0.reuse, 0x68 ;  /* 0x00000068001c7836 */ /* 0x040fe40000000000 */
[----:B------:R-:W-:-:S02]  /*8870*/  VIADD R29, R0, 0x69 ;  /* 0x00000069001d7836 */ /* 0x000fc40000000000 */
[----:B------:R-:W-:Y:S01]  /*8880*/  @!P4 IMAD.IADD R6, R6, 0x1, -R4 ;  /* 0x000000010606c824 */ /* 0x000fe200078e0a04 */
[C---:B------:R-:W-:Y:S01]  /*8890*/  ISETP.GT.U32.AND P4, PT, R4.reuse, R9, PT ;  /* 0x000000090400720c */ /* 0x040fe20003f84070 */
[----:B------:R-:W-:Y:S01]  /*88a0*/  IMAD R10, R4, R11, R10 ;  /* 0x0000000b040a7224 */ /* 0x000fe200078e020a */
[----:B------:R-:W-:Y:S01]  /*88b0*/  IABS R11, R28 ;  /* 0x0000001c000b7213 */ /* 0x000fe20000000000 */
[----:B------:R-:W-:Y:S01]  /*88c0*/  VIADD R36, R0, 0x70 ;  /* 0x0000007000247836 */ /* 0x000fe20000000000 */
[----:B------:R-:W-:Y:S01]  /*88d0*/  IABS R12, R29 ;  /* 0x0000001d000c7213 */ /* 0x000fe20000000000 */
[----:B------:R-:W-:Y:S01]  /*88e0*/  @!P3 IMAD.IADD R8, R8, 0x1, -R4 ;  /* 0x000000010808b824 */ /* 0x000fe200078e0a04 */
[----:B------:R-:W-:Y:S01]  /*88f0*/  ISETP.GT.U32.AND P3, PT, R4, R14, PT ;  /* 0x0000000e0400720c */ /* 0x000fe20003f64070 */
[C---:B------:R-:W-:Y:S01]  /*8900*/  VIADD R35, R0.reuse, 0x71 ;  /* 0x0000007100237836 */ /* 0x040fe20000000000 */
[----:B------:R-:W-:Y:S01]  /*8910*/  IABS R13, R36 ;  /* 0x00000024000d7213 */ /* 0x000fe20000000000 */
[----:B------:R-:W-:-:S02]  /*8920*/  VIADD R34, R0, 0x78 ;  /* 0x0000007800227836 */ /* 0x000fc40000000000 */
[----:B------:R-:W-:Y:S02]  /*8930*/  IMAD.MOV.U32 R61, RZ, RZ, R21 ;  /* 0x000000ffff3d7224 */ /* 0x000fe400078e0015 */
[----:B------:R-:W-:-:S04]  /*8940*/  IMAD.HI.U32 R49, R5, R11, RZ ;  /* 0x0000000b05317227 */ /* 0x000fc800078e00ff */
[----:B------:R-:W-:Y:S01]  /*8950*/  IMAD.HI.U32 R25, R5, R12, RZ ;  /* 0x0000000c05197227 */ /* 0x000fe200078e00ff */
[----:B------:R-:W-:-:S03]  /*8960*/  IABS R51, R34 ;  /* 0x0000002200337213 */ /* 0x000fc60000000000 */
[----:B------:R-:W-:Y:S01]  /*8970*/  IMAD.MOV.U32 R92, RZ, RZ, R26 ;  /* 0x000000ffff5c7224 */ /* 0x000fe200078e001a */
[----:B------:R-:W-:Y:S01]  /*8980*/  IABS R26, R35 ;  /* 0x00000023001a7213 */ /* 0x000fe20000000000 */
[----:B------:R-:W-:Y:S02]  /*8990*/  IMAD.MOV.U32 R62, RZ, RZ, R20 ;  /* 0x000000ffff3e7224 */ /* 0x000fe400078e0014 */
[----:B------:R-:W-:Y:S01]  /*89a0*/  @!P1 IMAD.MOV R61, RZ, RZ, -R61 ;  /* 0x000000ffff3d9224 */ /* 0x000fe200078e0a3d */
[----:B------:R-:W-:Y:S01]  /*89b0*/  ISETP.GT.U32.AND P1, PT, R4, R8, PT ;  /* 0x000000080400720c */ /* 0x000fe20003f24070 */
[----:B------:R-:W-:-:S04]  /*89c0*/  IMAD.HI.U32 R50, R5, R13, RZ ;  /* 0x0000000d05327227 */ /* 0x000fc800078e00ff */
[----:B------:R-:W-:Y:S02]  /*89d0*/  IMAD.MOV R49, RZ, RZ, -R49 ;  /* 0x000000ffff317224 */ /* 0x000fe400078e0a31 */
[----:B------:R-:W-:Y:S02]  /*89e0*/  IMAD.MOV R25, RZ, RZ, -R25 ;  /* 0x000000ffff197224 */ /* 0x000fe400078e0a19 */
[----:B------:R-:W-:Y:S01]  /*89f0*/  @!P5 IMAD.MOV R62, RZ, RZ, -R62 ;  /* 0x000000ffff3ed224 */ /* 0x000fe200078e0a3e */
[C---:B------:R-:W-:Y:S01]  /*8a00*/  ISETP.GT.U32.AND P5, PT, R4.reuse, R23, PT ;  /* 0x000000170400720c */ /* 0x040fe20003fa4070 */
[----:B------:R-:W-:Y:S01]  /*8a10*/  @!P4 IMAD.IADD R9, R9, 0x1, -R4 ;  /* 0x000000010909c824 */ /* 0x000fe200078e0a04 */
[C---:B------:R-:W-:Y:S01]  /*8a20*/  ISETP.GT.U32.AND P4, PT, R4.reuse, R24, PT ;  /* 0x000000180400720c */ /* 0x040fe20003f84070 */
[----:B------:R-:W-:Y:S02]  /*8a30*/  IMAD.MOV R50, RZ, RZ, -R50 ;  /* 0x000000ffff327224 */ /* 0x000fe400078e0a32 */
[----:B------:R-:W-:-:S02]  /*8a40*/  IMAD R11, R4, R49, R11 ;  /* 0x00000031040b7224 */ /* 0x000fc400078e020b */
[----:B------:R-:W-:Y:S02]  /*8a50*/  IMAD R12, R4, R25, R12 ;  /* 0x00000019040c7224 */ /* 0x000fe400078e020c */
[----:B------:R-:W-:Y:S02]  /*8a60*/  IMAD.MOV.U32 R25, RZ, RZ, R51 ;  /* 0x000000ffff197224 */ /* 0x000fe400078e0033 */
[----:B------:R-:W-:-:S04]  /*8a70*/  IMAD.HI.U32 R49, R5, R26, RZ ;  /* 0x0000001a05317227 */ /* 0x000fc800078e00ff */
[----:B------:R-:W-:Y:S01]  /*8a80*/  @!P3 IMAD.IADD R14, R14, 0x1, -R4 ;  /* 0x000000010e0eb824 */ /* 0x000fe200078e0a04 */
[C---:B------:R-:W-:Y:S01]  /*8a90*/  ISETP.GT.U32.AND P3, PT, R4.reuse, R10, PT ;  /* 0x0000000a0400720c */ /* 0x040fe20003f64070 */
[----:B------:R-:W-:Y:S02]  /*8aa0*/  IMAD R13, R4, R50, R13 ;  /* 0x00000032040d7224 */ /* 0x000fe400078e020d */
[----:B------:R-:W-:Y:S02]  /*8ab0*/  IMAD.MOV.U32 R63, RZ, RZ, R19 ;  /* 0x000000ffff3f7224 */ /* 0x000fe400078e0013 */
[----:B------:R-:W-:-:S04]  /*8ac0*/  IMAD.HI.U32 R50, R5, R25, RZ ;  /* 0x0000001905327227 */ /* 0x000fc800078e00ff */
[----:B------:R-:W-:Y:S02]  /*8ad0*/  IMAD.MOV R19, RZ, RZ, -R49 ;  /* 0x000000ffff137224 */ /* 0x000fe400078e0a31 */
[----:B------:R-:W-:Y:S02]  /*8ae0*/  IMAD.MOV R20, RZ, RZ, -R50 ;  /* 0x000000ffff147224 */ /* 0x000fe400078e0a32 */
[----:B------:R-:W-:Y:S02]  /*8af0*/  IMAD R19, R4, R19, R26 ;  /* 0x0000001304137224 */ /* 0x000fe400078e021a */
[--C-:B------:R-:W-:Y:S01]  /*8b00*/  @!P1 IMAD.IADD R8, R8, 0x1, -R4.reuse ;  /* 0x0000000108089824 */ /* 0x100fe200078e0a04 */
[C---:B------:R-:W-:Y:S01]  /*8b10*/  ISETP.GT.U32.AND P1, PT, R4.reuse, R13, PT ;  /* 0x0000000d0400720c */ /* 0x040fe20003f24070 */
[----:B------:R-:W-:Y:S01]  /*8b20*/  @!P6 IMAD.MOV R63, RZ, RZ, -R63 ;  /* 0x000000ffff3fe224 */ /* 0x000fe200078e0a3f */
[C---:B------:R-:W-:Y:S01]  /*8b30*/  ISETP.GT.U32.AND P6, PT, R4.reuse, R6, PT ;  /* 0x000000060400720c */ /* 0x040fe20003fc4070 */
[----:B------:R-:W-:Y:S01]  /*8b40*/  @!P5 IMAD.IADD R23, R23, 0x1, -R4 ;  /* 0x000000011717d824 */ /* 0x000fe200078e0a04 */
[C---:B------:R-:W-:Y:S01]  /*8b50*/  ISETP.GT.U32.AND P5, PT, R4.reuse, R11, PT ;  /* 0x0000000b0400720c */ /* 0x040fe20003fa4070 */
[----:B------:R-:W-:-:S02]  /*8b60*/  IMAD R20, R4, R20, R25 ;  /* 0x0000001404147224 */ /* 0x000fc400078e0219 */
[--C-:B------:R-:W-:Y:S01]  /*8b70*/  @!P4 IMAD.IADD R24, R24, 0x1, -R4.reuse ;  /* 0x000000011818c824 */ /* 0x100fe200078e0a04 */
[----:B------:R-:W-:Y:S01]  /*8b80*/  ISETP.GT.U32.AND P4, PT, R4, R19, PT ;  /* 0x000000130400720c */ /* 0x000fe20003f84070 */
[----:B------:R-:W-:Y:S01]  /*8b90*/  @!P3 IMAD.IADD R10, R10, 0x1, -R4 ;  /* 0x000000010a0ab824 */ /* 0x000fe200078e0a04 */
[----:B------:R-:W-:-:S03]  /*8ba0*/  ISETP.GT.U32.AND P3, PT, R4, R20, PT ;  /* 0x000000140400720c */ /* 0x000fc60003f64070 */
[--C-:B------:R-:W-:Y:S01]  /*8bb0*/  @!P1 IMAD.IADD R13, R13, 0x1, -R4.reuse ;  /* 0x000000010d0d9824 */ /* 0x100fe200078e0a04 */
[----:B------:R-:W-:Y:S01]  /*8bc0*/  ISETP.GE.AND P1, PT, R43, RZ, PT ;  /* 0x000000ff2b00720c */ /* 0x000fe20003f26270 */
[----:B------:R0:W-:Y:S01]  /*8bd0*/  STL [R1+0x74c], R87 ;  /* 0x00074c5701007387 */ /* 0x0001e20000100800 */
[--C-:B------:R-:W-:Y:S01]  /*8be0*/  @!P6 IMAD.IADD R6, R6, 0x1, -R4.reuse ;  /* 0x000000010606e824 */ /* 0x100fe200078e0a04 */
[----:B------:R-:W-:Y:S01]  /*8bf0*/  ISETP.GT.U32.AND P6, PT, R4, R12, PT ;  /* 0x0000000c0400720c */ /* 0x000fe20003fc4070 */
[----:B------:R-:W-:-:S03]  /*8c00*/  @!P5 IMAD.IADD R11, R11, 0x1, -R4 ;  /* 0x000000010b0bd824 */ /* 0x000fc600078e0a04 */
[--C-:B------:R-:W-:Y:S01]  /*8c10*/  @!P4 IMAD.IADD R19, R19, 0x1, -R4.reuse ;  /* 0x000000011313c824 */ /* 0x100fe200078e0a04 */
[----:B------:R-:W-:Y:S01]  /*8c20*/  ISETP.GE.AND P4, PT, R37, RZ, PT ;  /* 0x000000ff2500720c */ /* 0x000fe20003f86270 */
[----:B0-----:R-:W0:Y:S01]  /*8c30*/  S2R R87, SR_TID.X ;  /* 0x0000000000577919 */ /* 0x001e220000002100 */
[----:B------:R-:W-:Y:S01]  /*8c40*/  @!P3 IMAD.IADD R20, R20, 0x1, -R4 ;  /* 0x000000011414b824 */ /* 0x000fe200078e0a04 */
[C---:B------:R-:W-:Y:S01]  /*8c50*/  ISETP.GT.U32.AND P3, PT, R4.reuse, R11, PT ;  /* 0x0000000b0400720c */ /* 0x040fe20003f64070 */
[----:B------:R-:W-:Y:S01]  /*8c60*/  IMAD.MOV.U32 R60, RZ, RZ, R22 ;  /* 0x000000ffff3c7224 */ /* 0x000fe200078e0016 */
[----:B------:R-:W-:Y:S01]  /*8c70*/  IABS R21, R0 ;  /* 0x0000000000157213 */ /* 0x000fe20000000000 */
[----:B------:R-:W-:Y:S02]  /*8c80*/  IMAD.MOV.U32 R50, RZ, RZ, R15 ;  /* 0x000000ffff327224 */ /* 0x000fe400078e000f */
[----:B------:R-:W-:Y:S01]  /*8c90*/  @!P0 IMAD.MOV R60, RZ, RZ, -R60 ;  /* 0x000000ffff3c8224 */ /* 0x000fe200078e0a3c */
[----:B------:R-:W-:Y:S01]  /*8ca0*/  ISETP.GT.U32.AND P0, PT, R4, R9, PT ;  /* 0x000000090400720c */ /* 0x000fe20003f04070 */
[----:B------:R-:W-:-:S02]  /*8cb0*/  IMAD.MOV.U32 R49, RZ, RZ, R3 ;  /* 0x000000ffff317224 */ /* 0x000fc400078e0003 */
[----:B------:R-:W-:Y:S01]  /*8cc0*/  @!P1 IMAD.MOV R50, RZ, RZ, -R50 ;  /* 0x000000ffff329224 */ /* 0x000fe200078e0a32 */
[----:B------:R-:W-:Y:S01]  /*8cd0*/  ISETP.GT.U32.AND P1, PT, R4, R13, PT ;  /* 0x0000000d0400720c */ /* 0x000fe20003f24070 */
[----:B------:R-:W-:-:S04]  /*8ce0*/  IMAD.HI.U32 R25, R5, R21, RZ ;  /* 0x0000001505197227 */ /* 0x000fc800078e00ff */
[--C-:B------:R-:W-:Y:S01]  /*8cf0*/  @!P6 IMAD.IADD R12, R12, 0x1, -R4.reuse ;  /* 0x000000010c0ce824 */ /* 0x100fe200078e0a04 */
[----:B------:R-:W-:Y:S01]  /*8d00*/  ISETP.GE.AND P6, PT, R40, RZ, PT ;  /* 0x000000ff2800720c */ /* 0x000fe20003fc6270 */
[----:B------:R-:W-:Y:S01]  /*8d10*/  @!P4 IMAD.MOV R49, RZ, RZ, -R49 ;  /* 0x000000ffff31c224 */ /* 0x000fe200078e0a31 */
[----:B------:R-:W-:Y:S01]  /*8d20*/  ISETP.GT.U32.AND P4, PT, R4, R20, PT ;  /* 0x000000140400720c */ /* 0x000fe20003f84070 */
[----:B------:R-:W-:Y:S02]  /*8d30*/  IMAD.MOV R15, RZ, RZ, -R25 ;  /* 0x000000ffff0f7224 */ /* 0x000fe400078e0a19 */
[----:B------:R-:W-:Y:S01]  /*8d40*/  @!P3 IMAD.IADD R11, R11, 0x1, -R4 ;  /* 0x000000010b0bb824 */ /* 0x000fe200078e0a04 */
[----:B------:R-:W-:Y:S01]  /*8d50*/  ISETP.GE.AND P3, PT, R38, RZ, PT ;  /* 0x000000ff2600720c */ /* 0x000fe20003f66270 */
[----:B------:R-:W-:Y:S02]  /*8d60*/  IMAD R15, R4, R15, R21 ;  /* 0x0000000f040f7224 */ /* 0x000fe400078e0215 */
[----:B------:R-:W-:-:S02]  /*8d70*/  IMAD.MOV.U32 R51, RZ, RZ, R16 ;  /* 0x000000ffff337224 */ /* 0x000fc400078e0010 */
[--C-:B------:R-:W-:Y:S01]  /*8d80*/  @!P0 IMAD.IADD R9, R9, 0x1, -R4.reuse ;  /* 0x0000000109098824 */ /* 0x100fe200078e0a04 */
[----:B------:R-:W-:Y:S01]  /*8d90*/  ISETP.GE.AND P0, PT, R42, RZ, PT ;  /* 0x000000ff2a00720c */ /* 0x000fe20003f06270 */
[--C-:B------:R-:W-:Y:S01]  /*8da0*/  @!P1 IMAD.IADD R13, R13, 0x1, -R4.reuse ;  /* 0x000000010d0d9824 */ /* 0x100fe200078e0a04 */
[C---:B------:R-:W-:Y:S01]  /*8db0*/  ISETP.GT.U32.AND P1, PT, R4.reuse, R15, PT ;  /* 0x0000000f0400720c */ /* 0x040fe20003f24070 */
[----:B------:R-:W-:Y:S01]  /*8dc0*/  @!P6 IMAD.MOV R51, RZ, RZ, -R51 ;  /* 0x000000ffff33e224 */ /* 0x000fe200078e0a33 */
[----:B------:R-:W-:Y:S01]  /*8dd0*/  ISETP.GT.U32.AND P6, PT, R4, R19, PT ;  /* 0x000000130400720c */ /* 0x000fe20003fc4070 */
[----:B------:R-:W-:Y:S01]  /*8de0*/  @!P4 IMAD.IADD R20, R20, 0x1, -R4 ;  /* 0x000000011414c824 */ /* 0x000fe200078e0a04 */
[----:B------:R-:W-:Y:S01]  /*8df0*/  ISETP.GE.AND P4, PT, R31, RZ, PT ;  /* 0x000000ff1f00720c */ /* 0x000fe20003f86270 */
[----:B------:R-:W-:Y:S01]  /*8e00*/  IMAD.MOV.U32 R42, RZ, RZ, R14 ;  /* 0x000000ffff2a7224 */ /* 0x000fe200078e000e */
[----:B0-----:R-:W-:-:S03]  /*8e10*/  LOP3.LUT R87, R87, 0x7f, RZ, 0xc0, !PT ;  /* 0x0000007f57577812 */ /* 0x001fc600078ec0ff */
[----:B------:R-:W-:Y:S01]  /*8e20*/  @!P3 IMAD.MOV R42, RZ, RZ, -R42 ;  /* 0x000000ffff2ab224 */ /* 0x000fe200078e0a2a */
[----:B------:R-:W-:Y:S01]  /*8e30*/  ISETP.GE.AND P3, PT, R28, RZ, PT ;  /* 0x000000ff1c00720c */ /* 0x000fe20003f66270 */
[----:B------:R-:W-:Y:S02]  /*8e40*/  IMAD.MOV.U32 R22, RZ, RZ, R17 ;  /* 0x000000ffff167224 */ /* 0x000fe400078e0011 */
[----:B------:R-:W-:Y:S02]  /*8e50*/  IMAD R16, R87, UR13, RZ ;  /* 0x0000000d57107c24 */ /* 0x000fe4000f8e02ff */
[----:B------:R-:W-:Y:S01]  /*8e60*/  @!P0 IMAD.MOV R18, RZ, RZ, -R18 ;  /* 0x000000ffff128224 */ /* 0x000fe200078e0a12 */
[----:B------:R-:W-:Y:S01]  /*8e70*/  ISETP.GT.U32.AND P0, PT, R4, R10, PT ;  /* 0x0000000a0400720c */ /* 0x000fe20003f04070 */
[----:B------:R-:W-:Y:S02]  /*8e80*/  @!P1 IMAD.IADD R15, R15, 0x1, -R4 ;  /* 0x000000010f0f9824 */ /* 0x000fe400078e0a04 */
[----:B------:R-:W-:-:S02]  /*8e90*/  IMAD.MOV.U32 R17, RZ, RZ, R8 ;  /* 0x000000ffff117224 */ /* 0x000fc400078e0008 */
[----:B------:R-:W-:Y:S01]  /*8ea0*/  @!P6 IMAD.IADD R19, R19, 0x1, -R4 ;  /* 0x000000011313e824 */ /* 0x000fe200078e0a04 */
[----:B------:R-:W-:Y:S01]  /*8eb0*/  IADD3 R3, P6, PT, R16, UR18, RZ ;  /* 0x0000001210037c10 */ /* 0x000fe2000ffde0ff */
[----:B------:R-:W-:Y:S01]  /*8ec0*/  @!P4 IMAD.MOV R17, RZ, RZ, -R17 ;  /* 0x000000ffff11c224 */ /* 0x000fe200078e0a11 */
[----:B------:R-:W-:Y:S01]  /*8ed0*/  ISETP.GT.U32.AND P4, PT, R4, R15, PT ;  /* 0x0000000f0400720c */ /* 0x000fe20003f84070 */
[----:B------:R-:W-:Y:S01]  /*8ee0*/  IMAD.MOV.U32 R43, RZ, RZ, R2 ;  /* 0x000000ffff2b7224 */ /* 0x000fe200078e0002 */
[----:B------:R-:W-:Y:S01]  /*8ef0*/  LEA.HI.X.SX32 R2, R16, UR19, 0x1, P6 ;  /* 0x0000001310027c11 */ /* 0x000fe2000b0f0eff */
[----:B------:R-:W-:Y:S01]  /*8f00*/  @!P3 IMAD.MOV R11, RZ, RZ, -R11 ;  /* 0x000000ffff0bb224 */ /* 0x000fe200078e0a0b */
[----:B------:R-:W-:Y:S02]  /*8f10*/  ISETP.GE.AND P6, PT, R32, RZ, PT ;  /* 0x000000ff2000720c */ /* 0x000fe40003fc6270 */
[----:B------:R-:W-:Y:S01]  /*8f20*/  ISETP.GE.AND P3, PT, R0, RZ, PT ;  /* 0x000000ff0000720c */ /* 0x000fe20003f66270 */
[----:B------:R-:W-:-:S04]  /*8f30*/  @!P0 IMAD.IADD R10, R10, 0x1, -R4 ;  /* 0x000000010a0a8824 */ /* 0x000fc800078e0a04 */
[----:B------:R-:W-:Y:S02]  /*8f40*/  IMAD.MOV.U32 R16, RZ, RZ, R10 ;  /* 0x000000ffff107224 */ /* 0x000fe400078e000a */
[----:B------:R-:W-:Y:S01]  /*8f50*/  @!P4 IMAD.IADD R15, R15, 0x1, -R4 ;  /* 0x000000010f0fc824 */ /* 0x000fe200078e0a04 */
[----:B------:R-:W-:Y:S02]  /*8f60*/  ISETP.NE.AND P4, PT, R7, RZ, PT ;  /* 0x000000ff0700720c */ /* 0x000fe40003f85270 */
[----:B------:R-:W-:Y:S01]  /*8f70*/  LOP3.LUT R10, RZ, R7, RZ, 0x33, !PT ;  /* 0x00000007ff0a7212 */ /* 0x000fe200078e33ff */
[----:B------:R-:W-:Y:S01]  /*8f80*/  @!P6 IMAD.MOV R16, RZ, RZ, -R16 ;  /* 0x000000ffff10e224 */ /* 0x000fe200078e0a10 */
[----:B------:R-:W-:Y:S01]  /*8f90*/  ISETP.GE.AND P6, PT, R35, RZ, PT ;  /* 0x000000ff2300720c */ /* 0x000fe20003fc6270 */
[----:B------:R-:W-:Y:S01]  /*8fa0*/  @!P3 IMAD.MOV R15, RZ, RZ, -R15 ;  /* 0x000000ffff0fb224 */ /* 0x000fe200078e0a0f */
[----:B------:R-:W-:-:S04]  /*8fb0*/  PLOP3.LUT P3, PT, PT, PT, UP1, 0x80, 0x8 ;  /* 0x000000000008781c */ /* 0x000fc80003f6f018 */
[----:B------:R-:W-:Y:S02]  /*8fc0*/  SEL R15, R10, R15, !P4 ;  /* 0x0000000f0a0f7207 */ /* 0x000fe40006000000 */
[----:B------:R-:W-:-:S03]  /*8fd0*/  ISETP.LT.AND P3, PT, R87, UR15, P3 ;  /* 0x0000000f57007c0c */ /* 0x000fc60009f61270 */
[----:B------:R-:W-:Y:S02]  /*8fe0*/  IMAD R21, R15, UR14, RZ ;  /* 0x0000000e0f157c24 */ /* 0x000fe4000f8e02ff */
[----:B------:R-:W-:Y:S01]  /*8ff0*/  @!P6 IMAD.MOV R19, RZ, RZ, -R19 ;  /* 0x000000ffff13e224 */ /* 0x000fe200078e0a13 */
[----:B------:R-:W-:Y:S02]  /*9000*/  ISETP.GE.AND P5, PT, R41, RZ, PT ;  /* 0x000000ff2900720c */ /* 0x000fe40003fa6270 */
[----:B------:R-:W-:Y:S02]  /*9010*/  IADD3 R28, P6, PT, R21, R3, RZ ;  /* 0x00000003151c7210 */ /* 0x000fe40007fde0ff */
[----:B------:R-:W-:Y:S02]  /*9020*/  ISETP.GE.AND P1, PT, R29, RZ, PT ;  /* 0x000000ff1d00720c */ /* 0x000fe40003f26270 */
[----:B------:R-:W-:Y:S02]  /*9030*/  PRMT R41, RZ, 0x7610, R41 ;  /* 0x00007610ff297816 */ /* 0x000fe40000000029 */
[----:B------:R-:W-:-:S05]  /*9040*/  LEA.HI.X.SX32 R29, R21, R2, 0x1, P6 ;  /* 0x00000002151d7211 */ /* 0x000fca00030f0eff */
[----:B------:R0:W2:Y:S01]  /*9050*/  @P3 LDG.E.U8 R41, desc[UR22][R28.64] ;  /* 0x000000161c293981 */ /* 0x0000a2000c1e1100 */
[----:B------:R-:W-:Y:S01]  /*9060*/  @!P5 IMAD.MOV R22, RZ, RZ, -R22 ;  /* 0x000000ffff16d224 */ /* 0x000fe200078e0a16 */
[----:B------:R-:W-:Y:S02]  /*9070*/  ISETP.GT.U32.AND P5, PT, R4, R12, PT ;  /* 0x0000000c0400720c */ /* 0x000fe40003fa4070 */
[----:B------:R-:W-:-:S11]  /*9080*/  ISETP.GE.AND P0, PT, R39, RZ, PT ;  /* 0x000000ff2700720c */ /* 0x000fd60003f06270 */
[----:B------:R-:W-:Y:S01]  /*9090*/  @!P5 IMAD.IADD R12, R12, 0x1, -R4 ;  /* 0x000000010c0cd824 */ /* 0x000fe200078e0a04 */
[----:B------:R-:W-:-:S03]  /*90a0*/  ISETP.GE.AND P5, PT, R30, RZ, PT ;  /* 0x000000ff1e00720c */ /* 0x000fc60003fa6270 */
[----:B------:R-:W-:Y:S01]  /*90b0*/  @!P1 IMAD.MOV R12, RZ, RZ, -R12 ;  /* 0x000000ffff0c9224 */ /* 0x000fe200078e0a0c */
[----:B------:R-:W-:Y:S02]  /*90c0*/  ISETP.GE.AND P1, PT, R34, RZ, PT ;  /* 0x000000ff2200720c */ /* 0x000fe40003f26270 */
[----:B------:R-:W-:Y:S01]  /*90d0*/  SEL R15, R10, R74, !P4 ;  /* 0x0000004a0a0f7207 */ /* 0x000fe20006000000 */
[----:B------:R-:W-:Y:S01]  /*90e0*/  @!P0 IMAD.MOV R43, RZ, RZ, -R43 ;  /* 0x000000ffff2b8224 */ /* 0x000fe200078e0a2b */
[----:B------:R-:W-:Y:S01]  /*90f0*/  ISETP.GE.AND P0, PT, R33, RZ, PT ;  /* 0x000000ff2100720c */ /* 0x000fe20003f06270 */
[----:B------:R-:W-:Y:S02]  /*9100*/  IMAD.MOV.U32 R14, RZ, RZ, R6 ;  /* 0x000000ffff0e7224 */ /* 0x000fe400078e0006 */
[----:B------:R-:W-:Y:S02]  /*9110*/  VIADD R8, R0, 0x5b ;  /* 0x0000005b00087836 */ /* 0x000fe40000000000 */
[----:B------:R-:W-:Y:S01]  /*9120*/  IMAD R25, R15, UR14, RZ ;  /* 0x0000000e0f197c24 */ /* 0x000fe2000f8e02ff */
[----:B------:R-:W-:Y:S01]  /*9130*/  STL [R1+0x750], R85 ;  /* 0x0007505501007387 */ /* 0x000fe20000100800 */
[----:B------:R-:W-:Y:S01]  /*9140*/  @!P5 IMAD.MOV R14, RZ, RZ, -R14 ;  /* 0x000000ffff0ed224 */ /* 0x000fe200078e0a0e */
[----:B------:R-:W-:Y:S01]  /*9150*/  ISETP.GE.AND P5, PT, R36, RZ, PT ;  /* 0x000000ff2400720c */ /* 0x000fe20003fa6270 */
[----:B------:R-:W-:Y:S01]  /*9160*/  @!P1 IMAD.MOV R20, RZ, RZ, -R20 ;  /* 0x000000ffff149224 */ /* 0x000fe200078e0a14 */
[----:B------:R-:W-:Y:S01]  /*9170*/  IABS R6, R8 ;  /* 0x0000000800067213 */ /* 0x000fe20000000000 */
[----:B------:R1:W-:Y:S01]  /*9180*/  STL [R1+0x754], R84 ;  /* 0x0007545401007387 */ /* 0x0003e20000100800 */
[----:B------:R-:W-:-:S02]  /*9190*/  ISETP.GE.AND P1, PT, R8, RZ, PT ;  /* 0x000000ff0800720c */ /* 0x000fc40003f26270 */
[----:B------:R-:W-:Y:S01]  /*91a0*/  SEL R8, R10, R67, !P4 ;  /* 0x000000430a087207 */ /* 0x000fe20006000000 */
[----:B------:R0:W-:Y:S01]  /*91b0*/  STL [R1+0xc4], R28 ;  /* 0x0000c41c01007387 */ /* 0x0001e20000100800 */
[----:B-1----:R-:W-:-:S03]  /*91c0*/  IADD3 R84, P6, PT, R25, R3, RZ ;  /* 0x0000000319547210 */ /* 0x002fc60007fde0ff */
[----:B------:R-:W-:Y:S01]  /*91d0*/  IMAD R15, R8, UR14, RZ ;  /* 0x0000000e080f7c24 */ /* 0x000fe2000f8e02ff */
[----:B------:R1:W-:Y:S01]  /*91e0*/  STL [R1+0xc0], R29 ;  /* 0x0000c01d01007387 */ /* 0x0003e20000100800 */
[----:B0-----:R-:W-:Y:S01]  /*91f0*/  LEA.HI.X.SX32 R28, R25, R2, 0x1, P6 ;  /* 0x00000002191c7211 */ /* 0x001fe200030f0eff */
[----:B------:R-:W-:Y:S02]  /*9200*/  @!P0 IMAD.MOV R9, RZ, RZ, -R9 ;  /* 0x000000ffff098224 */ /* 0x000fe400078e0a09 */
[----:B------:R-:W-:Y:S01]  /*9210*/  STL [R1+0x4bc], R84 ;  /* 0x0004bc5401007387 */ /* 0x000fe20000100800 */
[----:B------:R-:W-:Y:S02]  /*9220*/  ISETP.GE.AND P0, PT, R44, RZ, PT ;  /* 0x000000ff2c00720c */ /* 0x000fe40003f06270 */
[----:B------:R-:W-:Y:S01]  /*9230*/  PRMT R44, RZ, 0x7610, R44 ;  /* 0x00007610ff2c7816 */ /* 0x000fe2000000002c */
[----:B------:R-:W-:Y:S02]  /*9240*/  @!P5 IMAD.MOV R13, RZ, RZ, -R13 ;  /* 0x000000ffff0dd224 */ /* 0x000fe400078e0a0d */
[----:B-1----:R-:W-:Y:S01]  /*9250*/  @P3 IMAD.MOV.U32 R29, RZ, RZ, R28 ;  /* 0x000000ffff1d3224 */ /* 0x002fe200078e001c */
[----:B------:R-:W-:-:S02]  /*9260*/  ISETP.GE.AND P5, PT, R45, RZ, PT ;  /* 0x000000ff2d00720c */ /* 0x000fc40003fa6270 */
[----:B------:R-:W-:Y:S01]  /*9270*/  PRMT R39, RZ, 0x7610, R39 ;  /* 0x00007610ff277816 */ /* 0x000fe20000000027 */
[----:B--2---:R0:W-:Y:S04]  /*9280*/  STL [R1+0x1e8], R41 ;  /* 0x0001e82901007387 */ /* 0x0041e80000100800 */
[----:B------:R1:W-:Y:S01]  /*9290*/  STL [R1+0x4b8], R28 ;  /* 0x0004b81c01007387 */ /* 0x0003e20000100800 */
[----:B0-----:R-:W-:Y:S01]  /*92a0*/  IADD3 R41, P6, PT, R15, R3, RZ ;  /* 0x000000030f297210 */ /* 0x001fe20007fde0ff */
[----:B-1----:R-:W-:-:S03]  /*92b0*/  @P3 IMAD.MOV.U32 R28, RZ, RZ, R84 ;  /* 0x000000ffff1c3224 */ /* 0x002fc600078e0054 */
[----:B------:R-:W-:Y:S02]  /*92c0*/  LEA.HI.X.SX32 R45, R15, R2, 0x1, P6 ;  /* 0x000000020f2d7211 */ /* 0x000fe400030f0eff */
[----:B------:R0:W2:Y:S02]  /*92d0*/  @P3 LDG.E.U8 R44, desc[UR22][R28.64] ;  /* 0x000000161c2c3981 */ /* 0x0000a4000c1e1100 */
[----:B0-----:R-:W-:Y:S02]  /*92e0*/  @P3 IMAD.MOV.U32 R28, RZ, RZ, R41 ;  /* 0x000000ffff1c3224 */ /* 0x001fe400078e0029 */
[----:B------:R-:W-:-:S05]  /*92f0*/  @P3 IMAD.MOV.U32 R29, RZ, RZ, R45 ;  /* 0x000000ffff1d3224 */ /* 0x000fca00078e002d */
[----:B------:R0:W3:Y:S01]  /*9300*/  @P3 LDG.E.U8 R39, desc[UR22][R28.64] ;  /* 0x000000161c273981 */ /* 0x0000e2000c1e1100 */
[----:B------:R-:W-:-:S04]  /*9310*/  IMAD.HI.U32 R7, R5, R6, RZ ;  /* 0x0000000605077227 */ /* 0x000fc800078e00ff */
[----:B------:R-:W-:-:S04]  /*9320*/  IMAD.MOV R7, RZ, RZ, -R7 ;  /* 0x000000ffff077224 */ /* 0x000fc800078e0a07 */
[----:B------:R-:W-:Y:S01]  /*9330*/  IMAD R6, R4, R7, R6 ;  /* 0x0000000704067224 */ /* 0x000fe200078e0206 */
[C---:B------:R-:W-:Y:S01]  /*9340*/  SEL R7, R10.reuse, R64, !P4 ;  /* 0x000000400a077207 */ /* 0x040fe20006000000 */
[----:B------:R-:W-:Y:S01]  /*9350*/  STL [R1+0x104], R41 ;  /* 0x0001042901007387 */ /* 0x000fe20000100800 */
[----:B------:R-:W-:-:S03]  /*9360*/  SEL R8, R10, R59, !P4 ;  /* 0x0000003b0a087207 */ /* 0x000fc60006000000 */
[----:B------:R-:W-:Y:S01]  /*9370*/  IMAD R21, R7, UR14, RZ ;  /* 0x0000000e07157c24 */ /* 0x000fe2000f8e02ff */
[----:B------:R-:W-:Y:S01]  /*9380*/  STL [R1+0x100], R45 ;  /* 0x0001002d01007387 */ /* 0x000fe20000100800 */
[----:B------:R-:W-:Y:S01]  /*9390*/  IMAD R15, R8, UR14, RZ ;  /* 0x0000000e080f7c24 */ /* 0x000fe2000f8e02ff */
[----:B------:R-:W-:Y:S02]  /*93a0*/  PRMT R40, RZ, 0x7610, R40 ;  /* 0x00007610ff287816 */ /* 0x000fe40000000028 */
[----:B------:R-:W-:Y:S01]  /*93b0*/  PRMT R37, RZ, 0x7610, R37 ;  /* 0x00007610ff257816 */ /* 0x000fe20000000025 */
[----:B--2---:R1:W-:Y:S02]  /*93c0*/  STL [R1+0x2c0], R44 ;  /* 0x0002c02c01007387 */ /* 0x0043e40000100800 */
[----:B-1----:R-:W-:-:S04]  /*93d0*/  IADD3 R44, P6, PT, R21, R3, RZ ;  /* 0x00000003152c7210 */ /* 0x002fc80007fde0ff */
[----:B------:R-:W-:Y:S01]  /*93e0*/  LEA.HI.X.SX32 R45, R21, R2, 0x1, P6 ;  /* 0x00000002152d7211 */ /* 0x000fe200030f0eff */
[----:B------:R-:W-:Y:S01]  /*93f0*/  STL [R1+0x144], R44 ;  /* 0x0001442c01007387 */ /* 0x000fe20000100800 */
[----:B0-----:R-:W-:-:S03]  /*9400*/  @P3 IMAD.MOV.U32 R28, RZ, RZ, R44 ;  /* 0x000000ffff1c3224 */ /* 0x001fc600078e002c */
[----:B---3--:R0:W-:Y:S01]  /*9410*/  STL [R1+0x1c4], R39 ;  /* 0x0001c42701007387 */ /* 0x0081e20000100800 */
[----:B------:R-:W-:-:S05]  /*9420*/  @P3 IMAD.MOV.U32 R29, RZ, RZ, R45 ;  /* 0x000000ffff1d3224 */ /* 0x000fca00078e002d */
[----:B------:R1:W2:Y:S01]  /*9430*/  @P3 LDG.E.U8 R40, desc[UR22][R28.64] ;  /* 0x000000161c283981 */ /* 0x0002a2000c1e1100 */
[----:B0-----:R-:W-:-:S04]  /*9440*/  IADD3 R39, P6, PT, R15, R3, RZ ;  /* 0x000000030f277210 */ /* 0x001fc80007fde0ff */
[----:B------:R-:W-:Y:S01]  /*9450*/  LEA.HI.X.SX32 R41, R15, R2, 0x1, P6 ;  /* 0x000000020f297211 */ /* 0x000fe200030f0eff */
[----:B-1----:R-:W-:-:S04]  /*9460*/  @P3 IMAD.MOV.U32 R28, RZ, RZ, R39 ;  /* 0x000000ffff1c3224 */ /* 0x002fc800078e0027 */
[----:B------:R-:W-:-:S05]  /*9470*/  @P3 IMAD.MOV.U32 R29, RZ, RZ, R41 ;  /* 0x000000ffff1d3224 */ /* 0x000fca00078e0029 */
[----:B------:R0:W3:Y:S01]  /*9480*/  @P3 LDG.E.U8 R37, desc[UR22][R28.64] ;  /* 0x000000161c253981 */ /* 0x0000e2000c1e1100 */
[----:B------:R-:W-:-:S03]  /*9490*/  SEL R7, R10, R56, !P4 ;  /* 0x000000380a077207 */ /* 0x000fc60006000000 */
[----:B------:R-:W-:Y:S02]  /*94a0*/  STL [R1+0x140], R45 ;  /* 0x0001402d01007387 */ /* 0x000fe40000100800 */
[----:B------:R-:W-:Y:S01]  /*94b0*/  IMAD R21, R7, UR14, RZ ;  /* 0x0000000e07157c24 */ /* 0x000fe2000f8e02ff */
[----:B------:R-:W-:Y:S01]  /*94c0*/  SEL R8, R10, R54, !P4 ;  /* 0x000000360a087207 */ /* 0x000fe20006000000 */
[----:B------:R-:W-:Y:S04]  /*94d0*/  STL [R1+0x18c], R39 ;  /* 0x00018c2701007387 */ /* 0x000fe80000100800 */
[----:B------:R-:W-:Y:S01]  /*94e0*/  STL [R1+0x188], R41 ;  /* 0x0001882901007387 */ /* 0x000fe20000100800 */
[----:B------:R-:W-:Y:S01]  /*94f0*/  IMAD R15, R8, UR14, RZ ;  /* 0x0000000e080f7c24 */ /* 0x000fe2000f8e02ff */
[----:B------:R-:W-:-:S02]  /*9500*/  PRMT R26, RZ, 0x7610, R26 ;  /* 0x00007610ff1a7816 */ /* 0x000fc4000000001a */
[----:B------:R-:W-:Y:S01]  /*9510*/  PRMT R35, RZ, 0x7610, R35 ;  /* 0x00007610ff237816 */ /* 0x000fe20000000023 */
[----:B--2---:R1:W-:Y:S02]  /*9520*/  STL [R1+0x1c0], R40 ;  /* 0x0001c02801007387 */ /* 0x0043e40000100800 */
[----:B-1----:R-:W-:-:S04]  /*9530*/  IADD3 R40, P6, PT, R21, R3, RZ ;  /* 0x0000000315287210 */ /* 0x002fc80007fde0ff */
[----:B0-----:R-:W-:Y:S01]  /*9540*/  LEA.HI.X.SX32 R28, R21, R2, 0x1, P6 ;  /* 0x00000002151c7211 */ /* 0x001fe200030f0eff */
[----:B------:R-:W-:Y:S04]  /*9550*/  STL [R1+0x1cc], R40 ;  /* 0x0001cc2801007387 */ /* 0x000fe80000100800 */
[----:B---3--:R0:W-:Y:S01]  /*9560*/  STL [R1+0x160], R37 ;  /* 0x0001602501007387 */ /* 0x0081e20000100800 */
[----:B------:R-:W-:-:S03]  /*9570*/  @P3 IMAD.MOV.U32 R29, RZ, RZ, R28 ;  /* 0x000000ffff1d3224 */ /* 0x000fc600078e001c */
[----:B------:R1:W-:Y:S01]  /*9580*/  STL [R1+0x1c8], R28 ;  /* 0x0001c81c01007387 */ /* 0x0003e20000100800 */
[----:B0-----:R-:W-:Y:S01]  /*9590*/  IADD3 R37, P6, PT, R15, R3, RZ ;  /* 0x000000030f257210 */ /* 0x001fe20007fde0ff */
[----:B-1----:R-:W-:-:S03]  /*95a0*/  @P3 IMAD.MOV.U32 R28, RZ, RZ, R40 ;  /* 0x000000ffff1c3224 */ /* 0x002fc600078e0028 */
[----:B------:R-:W-:Y:S02]  /*95b0*/  LEA.HI.X.SX32 R39, R15, R2, 0x1, P6 ;  /* 0x000000020f277211 */ /* 0x000fe400030f0eff */
[----:B------:R0:W2:Y:S02]  /*95c0*/  @P3 LDG.E.U8 R26, desc[UR22][R28.64] ;  /* 0x000000161c1a3981 */ /* 0x0000a4000c1e1100 */
[----:B0-----:R-:W-:Y:S02]  /*95d0*/  @P3 IMAD.MOV.U32 R28, RZ, RZ, R37 ;  /* 0x000000ffff1c3224 */ /* 0x001fe400078e0025 */
[----:B------:R-:W-:-:S05]  /*95e0*/  @P3 IMAD.MOV.U32 R29, RZ, RZ, R39 ;  /* 0x000000ffff1d3224 */ /* 0x000fca00078e0027 */
[----:B------:R-:W3:Y:S01]  /*95f0*/  @P3 LDG.E.U8 R35, desc[UR22][R28.64] ;  /* 0x000000161c233981 */ /* 0x000ee2000c1e1100 */
[C---:B------:R-:W-:Y:S02]  /*9600*/  SEL R7, R10.reuse, R52, !P4 ;  /* 0x000000340a077207 */ /* 0x040fe40006000000 */
[----:B------:R-:W-:Y:S01]  /*9610*/  SEL R8, R10, R48, !P4 ;  /* 0x000000300a087207 */ /* 0x000fe20006000000 */
[----:B------:R-:W-:Y:S02]  /*9620*/  STL [R1+0x20c], R37 ;  /* 0x00020c2501007387 */ /* 0x000fe40000100800 */
[----:B------:R-:W-:Y:S02]  /*9630*/  IMAD R21, R7, UR14, RZ ;  /* 0x0000000e07157c24 */ /* 0x000fe4000f8e02ff */
[----:B------:R-:W-:Y:S01]  /*9640*/  STL [R1+0x208], R39 ;  /* 0x0002082701007387 */ /* 0x000fe20000100800 */
[----:B------:R-:W-:Y:S01]  /*9650*/  IMAD R15, R8, UR14, RZ ;  /* 0x0000000e080f7c24 */ /* 0x000fe2000f8e02ff */
[----:B------:R-:W-:-:S02]  /*9660*/  PRMT R38, RZ, 0x7610, R38 ;  /* 0x00007610ff267816 */ /* 0x000fc40000000026 */
[----:B------:R-:W-:Y:S02]  /*9670*/  SEL R8, R10, R27, !P4 ;  /* 0x0000001b0a087207 */ /* 0x000fe40006000000 */
[----:B------:R-:W-:Y:S01]  /*9680*/  PRMT R34, RZ, 0x7610, R34 ;  /* 0x00007610ff227816 */ /* 0x000fe20000000022 */
[----:B--2---:R0:W-:Y:S02]  /*9690*/  STL [R1+0x1ac], R26 ;  /* 0x0001ac1a01007387 */ /* 0x0041e40000100800 */
[----:B0-----:R-:W-:-:S04]  /*96a0*/  IADD3 R26, P6, PT, R21, R3, RZ ;  /* 0x00000003151a7210 */ /* 0x001fc80007fde0ff */
[----:B------:R-:W-:Y:S01]  /*96b0*/  LEA.HI.X.SX32 R39, R21, R2, 0x1, P6 ;  /* 0x0000000215277211 */ /* 0x000fe200030f0eff */
[----:B------:R-:W-:Y:S04]  /*96c0*/  STL [R1+0x24c], R26 ;  /* 0x00024c1a01007387 */ /* 0x000fe80000100800 */
[----:B---3--:R0:W-:Y:S01]  /*96d0*/  STL [R1+0x1a8], R35 ;  /* 0x0001a82301007387 */ /* 0x0081e20000100800 */
[----:B------:R-:W-:-:S05]  /*96e0*/  @P3 IMAD.MOV.U32 R27, RZ, RZ, R39 ;  /* 0x000000ffff1b3224 */ /* 0x000fca00078e0027 */
[----:B------:R1:W2:Y:S01]  /*96f0*/  @P3 LDG.E.U8 R38, desc[UR22][R26.64] ;  /* 0x000000161a263981 */ /* 0x0002a2000c1e1100 */
[----:B0-----:R-:W-:-:S04]  /*9700*/  IADD3 R35, P6, PT, R15, R3, RZ ;  /* 0x000000030f237210 */ /* 0x001fc80007fde0ff */
[----:B------:R-:W-:Y:S01]  /*9710*/  LEA.HI.X.SX32 R37, R15, R2, 0x1, P6 ;  /* 0x000000020f257211 */ /* 0x000fe200030f0eff */
[----:B-1----:R-:W-:-:S04]  /*9720*/  @P3 IMAD.MOV.U32 R26, RZ, RZ, R35 ;  /* 0x000000ffff1a3224 */ /* 0x002fc800078e0023 */
[----:B------:R-:W-:-:S05]  /*9730*/  @P3 IMAD.MOV.U32 R27, RZ, RZ, R37 ;  /* 0x000000ffff1b3224 */ /* 0x000fca00078e0025 */
[----:B------:R-:W3:Y:S01]  /*9740*/  @P3 LDG.E.U8 R34, desc[UR22][R26.64] ;  /* 0x000000161a223981 */ /* 0x000ee2000c1e1100 */
[----:B------:R-:W-:-:S05]  /*9750*/  SEL R7, R10, R47, !P4 ;  /* 0x0000002f0a077207 */ /* 0x000fca0006000000 */
[----:B------:R-:W-:Y:S01]  /*9760*/  IMAD R7, R7, UR14, RZ ;  /* 0x0000000e07077c24 */ /* 0x000fe2000f8e02ff */
[----:B------:R-:W-:Y:S01]  /*9770*/  STL [R1+0x248], R39 ;  /* 0x0002482701007387 */ /* 0x000fe20000100800 */
[----:B------:R-:W-:-:S03]  /*9780*/  IMAD R8, R8, UR14, RZ ;  /* 0x0000000e08087c24 */ /* 0x000fc6000f8e02ff */
[----:B------:R-:W-:Y:S01]  /*9790*/  IADD3 R15, P6, PT, R7, R3, RZ ;  /* 0x00000003070f7210 */ /* 0x000fe20007fde0ff */
[----:B------:R-:W-:Y:S04]  /*97a0*/  STL [R1+0x28c], R35 ;  /* 0x00028c2301007387 */ /* 0x000fe80000100800 */
[----:B------:R0:W-:Y:S04]  /*97b0*/  STL [R1+0x288], R37 ;  /* 0x0002882501007387 */ /* 0x0001e80000100800 */
[----:B------:R1:W-:Y:S01]  /*97c0*/  STL [R1+0x2cc], R15 ;  /* 0x0002cc0f01007387 */ /* 0x0003e20000100800 */
[----:B------:R-:W-:-:S02]  /*97d0*/  PRMT R36, RZ, 0x7610, R36 ;  /* 0x00007610ff247816 */ /* 0x000fc40000000024 */
[----:B0-----:R-:W-:Y:S02]  /*97e0*/  LEA.HI.X.SX32 R37, R7, R2, 0x1, P6 ;  /* 0x0000000207257211 */ /* 0x001fe400030f0eff */
[----:B------:R-:W-:Y:S01]  /*97f0*/  SEL R7, R10, R14, !P4 ;  /* 0x0000000e0a077207 */ /* 0x000fe20006000000 */
[----:B------:R-:W-:Y:S02]  /*9800*/  @P3 IMAD.MOV.U32 R14, RZ, RZ, R15 ;  /* 0x000000ffff0e3224 */ /* 0x000fe400078e000f */
[----:B-1----:R-:W-:Y:S01]  /*9810*/  @P3 IMAD.MOV.U32 R15, RZ, RZ, R37 ;  /* 0x000000ffff0f3224 */ /* 0x002fe200078e0025 */
[----:B------:R-:W-:-:S04]  /*9820*/  PRMT R31, RZ, 0x7610, R31 ;  /* 0x00007610ff1f7816 */ /* 0x000fc8000000001f */
[----:B------:R0:W4:Y:S04]  /*9830*/  @P3 LDG.E.U8 R36, desc[UR22][R14.64] ;  /* 0x000000160e243981 */ /* 0x000128000c1e1100 */
[----:B---3--:R1:W-:Y:S02]  /*9840*/  STL [R1+0x1b8], R34 ;  /* 0x0001b82201007387 */ /* 0x0083e40000100800 */
[----:B-1----:R-:W-:-:S04]  /*9850*/  IADD3 R34, P6, PT, R8, R3, RZ ;  /* 0x0000000308227210 */ /* 0x002fc80007fde0ff */
[----:B------:R-:W-:Y:S01]  /*9860*/  LEA.HI.X.SX32 R35, R8, R2, 0x1, P6 ;  /* 0x0000000208237211 */ /* 0x000fe200030f0eff */
[----:B0-----:R-:W-:-:S04]  /*9870*/  @P3 IMAD.MOV.U32 R14, RZ, RZ, R34 ;  /* 0x000000ffff0e3224 */ /* 0x001fc800078e0022 */
[----:B------:R-:W-:-:S05]  /*9880*/  @P3 IMAD.MOV.U32 R15, RZ, RZ, R35 ;  /* 0x000000ffff0f3224 */ /* 0x000fca00078e0023 */
[----:B------:R0:W3:Y:S01]  /*9890*/  @P3 LDG.E.U8 R31, desc[UR22][R14.64] ;  /* 0x000000160e1f3981 */ /* 0x0000e2000c1e1100 */
[----:B------:R-:W-:-:S05]  /*98a0*/  SEL R18, R10, R18, !P4 ;  /* 0x000000120a127207 */ /* 0x000fca0006000000 */
[----:B------:R-:W-:Y:S01]  /*98b0*/  IMAD R18, R18, UR14, RZ ;  /* 0x0000000e12127c24 */ /* 0x000fe2000f8e02ff */
[----:B------:R-:W-:Y:S01]  /*98c0*/  STL [R1+0x2c8], R37 ;  /* 0x0002c82501007387 */ /* 0x000fe20000100800 */
[----:B------:R-:W-:-:S03]  /*98d0*/  SEL R9, R10, R9, !P4 ;  /* 0x000000090a097207 */ /* 0x000fc60006000000 */
[----:B------:R-:W-:Y:S01]  /*98e0*/  IADD3 R8, P6, PT, R18, R3, RZ ;  /* 0x0000000312087210 */ /* 0x000fe20007fde0ff */
[----:B------:R-:W-:Y:S01]  /*98f0*/  STL [R1+0x30c], R34 ;  /* 0x00030c2201007387 */ /* 0x000fe20000100800 */
[----:B------:R-:W-:-:S03]  /*9900*/  IMAD R7, R7, UR14, RZ ;  /* 0x0000000e07077c24 */ /* 0x000fc6000f8e02ff */
[----:B------:R1:W-:Y:S01]  /*9910*/  STL [R1+0x308], R35 ;  /* 0x0003082301007387 */ /* 0x0003e20000100800 */
[----:B------:R-:W-:Y:S01]  /*9920*/  PRMT R33, RZ, 0x7610, R33 ;  /* 0x00007610ff217816 */ /* 0x000fe20000000021 */
[----:B0-----:R-:W-:Y:S02]  /*9930*/  IMAD R14, R9, UR14, RZ ;  /* 0x0000000e090e7c24 */ /* 0x001fe4000f8e02ff */
[----:B--2---:R-:W-:Y:S01]  /*9940*/  STL [R1+0x1bc], R38 ;  /* 0x0001bc2601007387 */ /* 0x004fe20000100800 */
[----:B-1----:R-:W-:-:S03]  /*9950*/  LEA.HI.X.SX32 R35, R18, R2, 0x1, P6 ;  /* 0x0000000212237211 */ /* 0x002fc600030f0eff */
[----:B------:R-:W-:Y:S02]  /*9960*/  STL [R1+0x34c], R8 ;  /* 0x00034c0801007387 */ /* 0x000fe40000100800 */
[----:B------:R-:W-:Y:S01]  /*9970*/  @P3 IMAD.MOV.U32 R9, RZ, RZ, R35 ;  /* 0x000000ffff093224 */ /* 0x000fe200078e0023 */
[----:B------:R-:W-:-:S04]  /*9980*/  PRMT R29, RZ, 0x7610, R29 ;  /* 0x00007610ff1d7816 */ /* 0x000fc8000000001d */
[----:B------:R0:W2:Y:S04]  /*9990*/  @P3 LDG.E.U8 R33, desc[UR22][R8.64] ;  /* 0x0000001608213981 */ /* 0x0000a8000c1e1100 */
[----:B---3--:R1:W-:Y:S02]  /*99a0*/  STL [R1+0x1b0], R31 ;  /* 0x0001b01f01007387 */ /* 0x0083e40000100800 */
[----:B-1----:R-:W-:-:S04]  /*99b0*/  IADD3 R31, P6, PT, R7, R3, RZ ;  /* 0x00000003071f7210 */ /* 0x002fc80007fde0ff */
[----:B------:R-:W-:Y:S01]  /*99c0*/  LEA.HI.X.SX32 R34, R7, R2, 0x1, P6 ;  /* 0x0000000207227211 */ /* 0x000fe200030f0eff */
[----:B0-----:R-:W-:-:S04]  /*99d0*/  @P3 IMAD.MOV.U32 R8, RZ, RZ, R31 ;  /* 0x000000ffff083224 */ /* 0x001fc800078e001f */
[----:B------:R-:W-:-:S05]  /*99e0*/  @P3 IMAD.MOV.U32 R9, RZ, RZ, R34 ;  /* 0x000000ffff093224 */ /* 0x000fca00078e0022 */
[----:B------:R0:W3:Y:S04]  /*99f0*/  @P3 LDG.E.U8 R29, desc[UR22][R8.64] ;  /* 0x00000016081d3981 */ /* 0x0000e8000c1e1100 */
[----:B------:R-:W-:Y:S04]  /*9a00*/  STL [R1+0x348], R35 ;  /* 0x0003482301007387 */ /* 0x000fe80000100800 */
[----:B------:R-:W-:Y:S04]  /*9a10*/  STL [R1+0x38c], R31 ;  /* 0x00038c1f01007387 */ /* 0x000fe80000100800 */
[----:B------:R-:W-:Y:S04]  /*9a20*/  STL [R1+0x388], R34 ;  /* 0x0003882201007387 */ /* 0x000fe80000100800 */
[----:B--2---:R1:W-:Y:S01]  /*9a30*/  STL [R1+0x184], R33 ;  /* 0x0001842101007387 */ /* 0x0043e20000100800 */
[----:B------:R-:W-:-:S02]  /*9a40*/  PRMT R32, RZ, 0x7610, R32 ;  /* 0x00007610ff207816 */ /* 0x000fc40000000020 */
[----:B-1----:R-:W-:-:S04]  /*9a50*/  IADD3 R33, P6, PT, R14, R3, RZ ;  /* 0x000000030e217210 */ /* 0x002fc80007fde0ff */
[----:B0-----:R-:W-:Y:S01]  /*9a60*/  LEA.HI.X.SX32 R8, R14, R2, 0x1, P6 ;  /* 0x000000020e087211 */ /* 0x001fe200030f0eff */
[----:B------:R-:W-:Y:S04]  /*9a70*/  STL [R1+0x484], R33 ;  /* 0x0004842101007387 */ /* 0x000fe80000100800 */
[----:B----4-:R-:W-:Y:S01]  /*9a80*/  STL [R1+0x1b4], R36 ;  /* 0x0001b42401007387 */ /* 0x010fe20000100800 */
[----:B------:R-:W-:-:S03]  /*9a90*/  @P3 IMAD.MOV.U32 R9, RZ, RZ, R8 ;  /* 0x000000ffff093224 */ /* 0x000fc600078e0008 */
[----:B---3--:R-:W-:Y:S04]  /*9aa0*/  STL [R1+0x180], R29 ;  /* 0x0001801d01007387 */ /* 0x008fe80000100800 */
[----:B------:R0:W-:Y:S02]  /*9ab0*/  STL [R1+0x480], R8 ;  /* 0x0004800801007387 */ /* 0x0001e40000100800 */
[----:B0-----:R-:W-:-:S05]  /*9ac0*/  @P3 IMAD.MOV.U32 R8, RZ, RZ, R33 ;  /* 0x000000ffff083224 */ /* 0x001fca00078e0021 */
[----:B------:R0:W2:Y:S01]  /*9ad0*/  @P3 LDG.E.U8 R32, desc[UR22][R8.64] ;  /* 0x0000001608203981 */ /* 0x0000a2000c1e1100 */
[----:B------:R-:W-:-:S05]  /*9ae0*/  SEL R11, R10, R11, !P4 ;  /* 0x0000000b0a0b7207 */ /* 0x000fca0006000000 */
[----:B------:R-:W-:Y:S01]  /*9af0*/  IMAD R11, R11, UR14, RZ ;  /* 0x0000000e0b0b7c24 */ /* 0x000fe2000f8e02ff */
[----:B------:R-:W-:-:S04]  /*9b00*/  SEL R13, R10, R13, !P4 ;  /* 0x0000000d0a0d7207 */ /* 0x000fc80006000000 */
[----:B------:R-:W-:Y:S01]  /*9b10*/  IADD3 R29, P6, PT, R11, R3, RZ ;  /* 0x000000030b1d7210 */ /* 0x000fe20007fde0ff */
[----:B------:R-:W-:-:S03]  /*9b20*/  IMAD R13, R13, UR14, RZ ;  /* 0x0000000e0d0d7c24 */ /* 0x000fc6000f8e02ff */
[----:B------:R-:W-:Y:S01]  /*9b30*/  LEA.HI.X.SX32 R31, R11, R2, 0x1, P6 ;  /* 0x000000020b1f7211 */ /* 0x000fe200030f0eff */
[----:B------:R-:W-:Y:S01]  /*9b40*/  STL [R1+0x494], R29 ;  /* 0x0004941d01007387 */ /* 0x000fe20000100800 */
[----:B------:R-:W-:Y:S01]  /*9b50*/  PRMT R7, RZ, 0x7610, R7 ;  /* 0x00007610ff077816 */ /* 0x000fe20000000007 */
[----:B0-----:R-:W-:Y:S01]  /*9b60*/  @P3 IMAD.MOV.U32 R8, RZ, RZ, R29 ;  /* 0x000000ffff083224 */ /* 0x001fe200078e001d */
[----:B------:R-:W-:Y:S01]  /*9b70*/  SEL R20, R10, R20, !P4 ;  /* 0x000000140a147207 */ /* 0x000fe20006000000 */
[----:B------:R-:W-:Y:S01]  /*9b80*/  STL [R1+0x490], R31 ;  /* 0x0004901f01007387 */ /* 0x000fe20000100800 */
[----:B------:R-:W-:-:S03]  /*9b90*/  @P3 IMAD.MOV.U32 R9, RZ, RZ, R31 ;  /* 0x000000ffff093224 */ /* 0x000fc600078e001f */
[----:B------:R-:W-:Y:S02]  /*9ba0*/  IMAD R20, R20, UR14, RZ ;  /* 0x0000000e14147c24 */ /* 0x000fe4000f8e02ff */
[----:B------:R0:W3:Y:S01]  /*9bb0*/  @P3 LDG.E.U8 R7, desc[UR22][R8.64] ;  /* 0x0000001608073981 */ /* 0x0000e2000c1e1100 */
[----:B------:R-:W-:Y:S02]  /*9bc0*/  PRMT R30, RZ, 0x7610, R30 ;  /* 0x00007610ff1e7816 */ /* 0x000fe4000000001e */
[----:B------:R-:W-:Y:S01]  /*9bd0*/  PRMT R27, RZ, 0x7610, R27 ;  /* 0x00007610ff1b7816 */ /* 0x000fe2000000001b */
[----:B--2---:R1:W-:Y:S02]  /*9be0*/  STL [R1+0x17c], R32 ;  /* 0x00017c2001007387 */ /* 0x0043e40000100800 */
[----:B-1----:R-:W-:-:S04]  /*9bf0*/  IADD3 R32, P6, PT, R13, R3, RZ ;  /* 0x000000030d207210 */ /* 0x002fc80007fde0ff */
[----:B------:R-:W-:Y:S01]  /*9c00*/  LEA.HI.X.SX32 R13, R13, R2, 0x1, P6 ;  /* 0x000000020d0d7211 */ /* 0x000fe200030f0eff */
[----:B0-----:R-:W-:Y:S01]  /*9c10*/  @P3 IMAD.MOV.U32 R8, RZ, RZ, R32 ;  /* 0x000000ffff083224 */ /* 0x001fe200078e0020 */
[----:B------:R-:W-:-:S03]  /*9c20*/  IADD3 R29, P6, PT, R20, R3, RZ ;  /* 0x00000003141d7210 */ /* 0x000fc60007fde0ff */
[----:B------:R-:W-:Y:S01]  /*9c30*/  @P3 IMAD.MOV.U32 R9, RZ, RZ, R13 ;  /* 0x000000ffff093224 */ /* 0x000fe200078e000d */
[----:B------:R-:W-:-:S04]  /*9c40*/  LEA.HI.X.SX32 R31, R20, R2, 0x1, P6 ;  /* 0x00000002141f7211 */ /* 0x000fc800030f0eff */
[----:B------:R0:W2:Y:S02]  /*9c50*/  @P3 LDG.E.U8 R30, desc[UR22][R8.64] ;  /* 0x00000016081e3981 */ /* 0x0000a4000c1e1100 */
[----:B0-----:R-:W-:Y:S02]  /*9c60*/  @P3 IMAD.MOV.U32 R8, RZ, RZ, R29 ;  /* 0x000000ffff083224 */ /* 0x001fe400078e001d */
[----:B------:R-:W-:-:S05]  /*9c70*/  @P3 IMAD.MOV.U32 R9, RZ, RZ, R31 ;  /* 0x000000ffff093224 */ /* 0x000fca00078e001f */
[----:B------:R0:W4:Y:S04]  /*9c80*/  @P3 LDG.E.U8 R27, desc[UR22][R8.64] ;  /* 0x00000016081b3981 */ /* 0x000128000c1e1100 */
[----:B------:R-:W-:Y:S04]  /*9c90*/  STL [R1+0x4a4], R32 ;  /* 0x0004a42001007387 */ /* 0x000fe80000100800 */
[----:B---3--:R1:W-:Y:S04]  /*9ca0*/  STL [R1+0x178], R7 ;  /* 0x0001780701007387 */ /* 0x0083e80000100800 */
[----:B------:R3:W-:Y:S01]  /*9cb0*/  STL [R1+0x4a0], R13 ;  /* 0x0004a00d01007387 */ /* 0x0007e20000100800 */
[----:B-1----:R-:W-:-:S03]  /*9cc0*/  SEL R7, R10, R86, !P4 ;  /* 0x000000560a077207 */ /* 0x002fc60006000000 */
[----:B------:R-:W-:Y:S02]  /*9cd0*/  STL [R1+0x4b4], R29 ;  /* 0x0004b41d01007387 */ /* 0x000fe40000100800 */
[----:B------:R-:W-:Y:S02]  /*9ce0*/  IMAD R14, R7, UR14, RZ ;  /* 0x0000000e070e7c24 */ /* 0x000fe4000f8e02ff */
[----:B------:R-:W-:Y:S01]  /*9cf0*/  STL [R1+0x4b0], R31 ;  /* 0x0004b01f01007387 */ /* 0x000fe20000100800 */
[----:B------:R-:W-:-:S05]  /*9d00*/  SEL R11, R10, R78, !P4 ;  /* 0x0000004e0a0b7207 */ /* 0x000fca0006000000 */
[----:B---3--:R-:W-:Y:S01]  /*9d10*/  IMAD R13, R11, UR14, RZ ;  /* 0x0000000e0b0d7c24 */ /* 0x008fe2000f8e02ff */
[----:B------:R-:W-:Y:S02]  /*9d20*/  PRMT R28, RZ, 0x7610, R28 ;  /* 0x00007610ff1c7816 */ /* 0x000fe4000000001c */
[----:B------:R-:W-:Y:S01]  /*9d30*/  PRMT R25, RZ, 0x7610, R25 ;  /* 0x00007610ff197816 */ /* 0x000fe20000000019 */
[----:B--2---:R1:W-:Y:S02]  /*9d40*/  STL [R1+0x174], R30 ;  /* 0x0001741e01007387 */ /* 0x0043e40000100800 */
[----:B-1----:R-:W-:-:S04]  /*9d50*/  IADD3 R30, P6, PT, R14, R3, RZ ;  /* 0x000000030e1e7210 */ /* 0x002fc80007fde0ff */
[----:B0-----:R-:W-:Y:S01]  /*9d60*/  LEA.HI.X.SX32 R8, R14, R2, 0x1, P6 ;  /* 0x000000020e087211 */ /* 0x001fe200030f0eff */
[----:B------:R-:W-:Y:S04]  /*9d70*/  STL [R1+0xcc], R30 ;  /* 0x0000cc1e01007387 */ /* 0x000fe80000100800 */
[----:B----4-:R0:W-:Y:S01]  /*9d80*/  STL [R1+0x170], R27 ;  /* 0x0001701b01007387 */ /* 0x0101e20000100800 */
        /* <DEDUP_REMOVED lines=9> */
[----:B------:R-:W-:-:S03]  /*9e20*/  SEL R7, R10, R73, !P4 ;  /* 0x000000490a077207 */ /* 0x000fc60006000000 */
[----:B------:R-:W-:Y:S02]  /*9e30*/  STL [R1+0x10c], R27 ;  /* 0x00010c1b01007387 */ /* 0x000fe40000100800 */
[----:B------:R-:W-:Y:S01]  /*9e40*/  IMAD R14, R7, UR14, RZ ;  /* 0x0000000e070e7c24 */ /* 0x000fe2000f8e02ff */
[----:B------:R-:W-:Y:S01]  /*9e50*/  SEL R11, R10, R68, !P4 ;  /* 0x000000440a0b7207 */ /* 0x000fe20006000000 */
[----:B------:R-:W-:Y:S04]  /*9e60*/  STL [R1+0x108], R29 ;  /* 0x0001081d01007387 */ /* 0x000fe80000100800 */
        /* <DEDUP_REMOVED lines=18> */
[----:B------:R-:W-:Y:S02]  /*9f90*/  IMAD R14, R7, UR14, RZ ;  /* 0x0000000e070e7c24 */ /* 0x000fe4000f8e02ff */
[----:B------:R-:W-:Y:S04]  /*9fa0*/  STL [R1+0x194], R25 ;  /* 0x0001941901007387 */ /* 0x000fe80000100800 */
[----:B------:R-:W-:Y:S01]  /*9fb0*/  STL [R1+0x190], R27 ;  /* 0x0001901b01007387 */ /* 0x000fe20000100800 */
[----:B------:R-:W-:Y:S02]  /*9fc0*/  SEL R11, R10, R58, !P4 ;  /* 0x0000003a0a0b7207 */ /* 0x000fe40006000000 */
[----:B------:R-:W-:-:S03]  /*9fd0*/  PRMT R20, RZ, 0x7610, R20 ;  /* 0x00007610ff147816 */ /* 0x000fc60000000014 */
[----:B------:R-:W-:Y:S01]  /*9fe0*/  IMAD R13, R11, UR14, RZ ;  /* 0x0000000e0b0d7c24 */ /* 0x000fe2000f8e02ff */
        /* <DEDUP_REMOVED lines=15> */
[C---:B------:R-:W-:Y:S02]  /*a0e0*/  SEL R7, R10.reuse, R57, !P4 ;  /* 0x000000390a077207 */ /* 0x040fe40006000000 */
[C---:B------:R-:W-:Y:S01]  /*a0f0*/  SEL R11, R10.reuse, R55, !P4 ;  /* 0x000000370a0b7207 */ /* 0x040fe20006000000 */
[----:B------:R-:W-:Y:S02]  /*a100*/  STL [R1+0x214], R21 ;  /* 0x0002141501007387 */ /* 0x000fe40000100800 */
[----:B------:R-:W-:Y:S02]  /*a110*/  IMAD R14, R7, UR14, RZ ;  /* 0x0000000e070e7c24 */ /* 0x000fe4000f8e02ff */
[----:B------:R-:W-:Y:S01]  /*a120*/  STL [R1+0x210], R25 ;  /* 0x0002101901007387 */ /* 0x000fe20000100800 */
[----:B------:R-:W-:Y:S01]  /*a130*/  IMAD R11, R11, UR14, RZ ;  /* 0x0000000e0b0b7c24 */ /* 0x000fe2000f8e02ff */
[----:B------:R-:W-:-:S02]  /*a140*/  SEL R7, R10, R53, !P4 ;  /* 0x000000350a077207 */ /* 0x000fc40006000000 */
[----:B------:R-:W-:-:S03]  /*a150*/  PRMT R18, RZ, 0x7610, R18 ;  /* 0x00007610ff127816 */ /* 0x000fc60000000012 */
[----:B------:R-:W-:Y:S01]  /*a160*/  IMAD R7, R7, UR14, RZ ;  /* 0x0000000e07077c24 */ /* 0x000fe2000f8e02ff */
[----:B------:R-:W-:Y:S02]  /*a170*/  PRMT R86, RZ, 0x7610, R86 ;  /* 0x00007610ff567816 */ /* 0x000fe40000000056 */
[----:B------:R-:W-:Y:S01]  /*a180*/  PRMT R78, RZ, 0x7610, R78 ;  /* 0x00007610ff4e7816 */ /* 0x000fe2000000004e */
[----:B--2---:R1:W-:Y:S02]  /*a190*/  STL [R1+0x130], R20 ;  /* 0x0001301401007387 */ /* 0x0043e40000100800 */
[----:B-1----:R-:W-:-:S04]  /*a1a0*/  IADD3 R20, P6, PT, R14, R3, RZ ;  /* 0x000000030e147210 */ /* 0x002fc80007fde0ff */
[----:B------:R-:W-:Y:S02]  /*a1b0*/  LEA.HI.X.SX32 R14, R14, R2, 0x1, P6 ;  /* 0x000000020e0e7211 */ /* 0x000fe400030f0eff */
[----:B------:R-:W-:Y:S01]  /*a1c0*/  IADD3 R13, P6, PT, R11, R3, RZ ;  /* 0x000000030b0d7210 */ /* 0x000fe20007fde0ff */
[----:B------:R-:W-:Y:S01]  /*a1d0*/  STL [R1+0x254], R20 ;  /* 0x0002541401007387 */ /* 0x000fe20000100800 */
[----:B0-----:R-:W-:-:S03]  /*a1e0*/  @P3 IMAD.MOV.U32 R8, RZ, RZ, R20 ;  /* 0x000000ffff083224 */ /* 0x001fc600078e0014 */
[----:B------:R-:W-:Y:S01]  /*a1f0*/  STL [R1+0x250], R14 ;  /* 0x0002500e01007387 */ /* 0x000fe20000100800 */
[----:B------:R-:W-:-:S03]  /*a200*/  @P3 IMAD.MOV.U32 R9, RZ, RZ, R14 ;  /* 0x000000ffff093224 */ /* 0x000fc600078e000e */
[----:B------:R-:W-:Y:S04]  /*a210*/  STL [R1+0x294], R13 ;  /* 0x0002940d01007387 */ /* 0x000fe80000100800 */
[----:B---3--:R0:W-:Y:S04]  /*a220*/  STL [R1+0x12c], R15 ;  /* 0x00012c0f01007387 */ /* 0x0081e80000100800 */
[----:B------:R1:W2:Y:S01]  /*a230*/  @P3 LDG.E.U8 R18, desc[UR22][R8.64] ;  /* 0x0000001608123981 */ /* 0x0002a2000c1e1100 */
[----:B0-----:R-:W-:Y:S02]  /*a240*/  LEA.HI.X.SX32 R15, R11, R2, 0x1, P6 ;  /* 0x000000020b0f7211 */ /* 0x001fe400030f0eff */
[----:B------:R-:W-:Y:S01]  /*a250*/  IADD3 R11, P6, PT, R7, R3, RZ ;  /* 0x00000003070b7210 */ /* 0x000fe20007fde0ff */
[----:B-1----:R-:W-:-:S02]  /*a260*/  @P3 IMAD.MOV.U32 R8, RZ, RZ, R13 ;  /* 0x000000ffff083224 */ /* 0x002fc400078e000d */
[----:B------:R-:W-:Y:S01]  /*a270*/  @P3 IMAD.MOV.U32 R9, RZ, RZ, R15 ;  /* 0x000000ffff093224 */ /* 0x000fe200078e000f */
[----:B------:R-:W-:-:S04]  /*a280*/  LEA.HI.X.SX32 R7, R7, R2, 0x1, P6 ;  /* 0x0000000207077211 */ /* 0x000fc800030f0eff */
[----:B------:R0:W3:Y:S02]  /*a290*/  @P3 LDG.E.U8 R86, desc[UR22][R8.64] ;  /* 0x0000001608563981 */ /* 0x0000e4000c1e1100 */
[----:B0-----:R-:W-:Y:S02]  /*a2a0*/  @P3 IMAD.MOV.U32 R8, RZ, RZ, R11 ;  /* 0x000000ffff083224 */ /* 0x001fe400078e000b */
[----:B------:R-:W-:-:S05]  /*a2b0*/  @P3 IMAD.MOV.U32 R9, RZ, RZ, R7 ;  /* 0x000000ffff093224 */ /* 0x000fca00078e0007 */
[----:B------:R0:W4:Y:S01]  /*a2c0*/  @P3 LDG.E.U8 R78, desc[UR22][R8.64] ;  /* 0x00000016084e3981 */ /* 0x000122000c1e1100 */
[----:B------:R-:W-:-:S05]  /*a2d0*/  SEL R46, R10, R46, !P4 ;  /* 0x0000002e0a2e7207 */ /* 0x000fca0006000000 */
[----:B------:R-:W-:Y:S01]  /*a2e0*/  IMAD R46, R46, UR14, RZ ;  /* 0x0000000e2e2e7c24 */ /* 0x000fe2000f8e02ff */
[----:B------:R-:W-:-:S04]  /*a2f0*/  SEL R22, R10, R22, !P4 ;  /* 0x000000160a167207 */ /* 0x000fc80006000000 */
[----:B------:R-:W-:-:S04]  /*a300*/  IADD3 R13, P6, PT, R46, R3, RZ ;  /* 0x000000032e0d7210 */ /* 0x000fc80007fde0ff */
[----:B------:R-:W-:Y:S01]  /*a310*/  LEA.HI.X.SX32 R14, R46, R2, 0x1, P6 ;  /* 0x000000022e0e7211 */ /* 0x000fe200030f0eff */
[----:B------:R-:W-:Y:S01]  /*a320*/  IMAD R22, R22, UR14, RZ ;  /* 0x0000000e16167c24 */ /* 0x000fe2000f8e02ff */
[----:B------:R-:W-:Y:S01]  /*a330*/  PRMT R74, RZ, 0x7610, R74 ;  /* 0x00007610ff4a7816 */ /* 0x000fe2000000004a */
[----:B0-----:R-:W-:Y:S02]  /*a340*/  @P3 IMAD.MOV.U32 R8, RZ, RZ, R13 ;  /* 0x000000ffff083224 */ /* 0x001fe400078e000d */
[----:B------:R-:W-:Y:S01]  /*a350*/  @P3 IMAD.MOV.U32 R9, RZ, RZ, R14 ;  /* 0x000000ffff093224 */ /* 0x000fe200078e000e */
[----:B------:R-:W-:Y:S04]  /*a360*/  STL [R1+0x290], R15 ;  /* 0x0002900f01007387 */ /* 0x000fe80000100800 */
[----:B------:R0:W-:Y:S04]  /*a370*/  STL [R1+0x2d4], R11 ;  /* 0x0002d40b01007387 */ /* 0x0001e80000100800 */
[----:B------:R1:W2:Y:S01]  /*a380*/  @P3 LDG.E.U8 R74, desc[UR22][R8.64] ;  /* 0x00000016084a3981 */ /* 0x0002a2000c1e1100 */
[----:B0-----:R-:W-:-:S02]  /*a390*/  IADD3 R11, P6, PT, R22, R3, RZ ;  /* 0x00000003160b7210 */ /* 0x001fc40007fde0ff */
[----:B------:R-:W-:-:S03]  /*a3a0*/  PRMT R73, RZ, 0x7610, R73 ;  /* 0x00007610ff497816 */ /* 0x000fc60000000049 */
[----:B-1----:R-:W-:Y:S01]  /*a3b0*/  @P3 IMAD.MOV.U32 R8, RZ, RZ, R11 ;  /* 0x000000ffff083224 */ /* 0x002fe200078e000b */
[----:B---3--:R-:W-:Y:S04]  /*a3c0*/  STL [R1+0x724], R86 ;  /* 0x0007245601007387 */ /* 0x008fe80000100800 */
[----:B------:R-:W-:Y:S04]  /*a3d0*/  STL [R1+0x2d0], R7 ;  /* 0x0002d00701007387 */ /* 0x000fe80000100800 */
[----:B------:R-:W-:Y:S04]  /*a3e0*/  STL [R1+0x314], R13 ;  /* 0x0003140d01007387 */ /* 0x000fe80000100800 */
[----:B----4-:R-:W-:Y:S04]  /*a3f0*/  STL [R1+0x728], R78 ;  /* 0x0007284e01007387 */ /* 0x010fe80000100800 */
[----:B------:R0:W-:Y:S02]  /*a400*/  STL [R1+0x310], R14 ;  /* 0x0003100e01007387 */ /* 0x0001e40000100800 */
[----:B0-----:R-:W-:-:S05]  /*a410*/  LEA.HI.X.SX32 R14, R22, R2, 0x1, P6 ;  /* 0x00000002160e7211 */ /* 0x001fca00030f0eff */
[----:B------:R-:W-:-:S05]  /*a420*/  @P3 IMAD.MOV.U32 R9, RZ, RZ, R14 ;  /* 0x000000ffff093224 */ /* 0x000fca00078e000e */
[----:B------:R0:W3:Y:S01]  /*a430*/  @P3 LDG.E.U8 R73, desc[UR22][R8.64] ;  /* 0x0000001608493981 */ /* 0x0000e2000c1e1100 */
[C---:B------:R-:W-:Y:S02]  /*a440*/  SEL R17, R10.reuse, R17, !P4 ;  /* 0x000000110a117207 */ /* 0x040fe40006000000 */
[----:B------:R-:W-:-:S03]  /*a450*/  SEL R16, R10, R16, !P4 ;  /* 0x000000100a107207 */ /* 0x000fc60006000000 */
[----:B------:R-:W-:Y:S02]  /*a460*/  IMAD R17, R17, UR14, RZ ;  /* 0x0000000e11117c24 */ /* 0x000fe4000f8e02ff */
[----:B------:R-:W-:-:S03]  /*a470*/  IMAD R16, R16, UR14, RZ ;  /* 0x0000000e10107c24 */ /* 0x000fc6000f8e02ff */
[C---:B------:R-:W-:Y:S01]  /*a480*/  IADD3 R7, P6, PT, R17.reuse, R3, RZ ;  /* 0x0000000311077210 */ /* 0x040fe20007fde0ff */
[----:B--2---:R-:W-:Y:S01]  /*a490*/  STL [R1+0x128], R18 ;  /* 0x0001281201007387 */ /* 0x004fe20000100800 */
[----:B------:R-:W-:Y:S02]  /*a4a0*/  SEL R12, R10, R12, !P4 ;  /* 0x0000000c0a0c7207 */ /* 0x000fe40006000000 */
[----:B------:R-:W-:Y:S01]  /*a4b0*/  LEA.HI.X.SX32 R13, R17, R2, 0x1, P6 ;  /* 0x00000002110d7211 */ /* 0x000fe200030f0eff */
[----:B------:R-:W-:Y:S01]  /*a4c0*/  STL [R1+0x72c], R74 ;  /* 0x00072c4a01007387 */ /* 0x000fe20000100800 */
[----:B------:R-:W-:-:S03]  /*a4d0*/  PRMT R67, RZ, 0x7610, R67 ;  /* 0x00007610ff437816 */ /* 0x000fc60000000043 */
[----:B------:R1:W-:Y:S01]  /*a4e0*/  STL [R1+0x354], R11 ;  /* 0x0003540b01007387 */ /* 0x0003e20000100800 */
[----:B------:R-:W-:Y:S01]  /*a4f0*/  IMAD R12, R12, UR14, RZ ;  /* 0x0000000e0c0c7c24 */ /* 0x000fe2000f8e02ff */
[----:B------:R-:W-:Y:S01]  /*a500*/  SEL R19, R10, R19, !P4 ;  /* 0x000000130a137207 */ /* 0x000fe20006000000 */
[----:B0-----:R-:W-:Y:S01]  /*a510*/  @P3 IMAD.MOV.U32 R8, RZ, RZ, R7 ;  /* 0x000000ffff083224 */ /* 0x001fe200078e0007 */
[----:B------:R-:W-:Y:S01]  /*a520*/  STL [R1+0x350], R14 ;  /* 0x0003500e01007387 */ /* 0x000fe20000100800 */
[----:B------:R-:W-:Y:S01]  /*a530*/  @P3 IMAD.MOV.U32 R9, RZ, RZ, R13 ;  /* 0x000000ffff093224 */ /* 0x000fe200078e000d */
[C---:B-1----:R-:W-:Y:S02]  /*a540*/  IADD3 R11, P6, PT, R16.reuse, R3, RZ ;  /* 0x00000003100b7210 */ /* 0x042fe40007fde0ff */
[----:B------:R-:W-:Y:S02]  /*a550*/  STL [R1+0x474], R7 ;  /* 0x0004740701007387 */ /* 0x000fe40000100800 */
[----:B------:R-:W-:-:S02]  /*a560*/  LEA.HI.X.SX32 R15, R16, R2, 0x1, P6 ;  /* 0x00000002100f7211 */ /* 0x000fc400030f0eff */
[----:B------:R0:W-:Y:S01]  /*a570*/  STL [R1+0x390], R13 ;  /* 0x0003900d01007387 */ /* 0x0001e20000100800 */
[----:B------:R-:W-:Y:S01]  /*a580*/  IMAD R19, R19, UR14, RZ ;  /* 0x0000000e13137c24 */ /* 0x000fe2000f8e02ff */
[----:B------:R-:W-:Y:S02]  /*a590*/  PRMT R65, RZ, 0x7610, R65 ;  /* 0x00007610ff417816 */ /* 0x000fe40000000041 */
[----:B------:R1:W2:Y:S01]  /*a5a0*/  @P3 LDG.E.U8 R67, desc[UR22][R8.64] ;  /* 0x0000001608433981 */ /* 0x0002a2000c1e1100 */
[----:B0-----:R-:W-:Y:S01]  /*a5b0*/  IADD3 R13, P6, PT, R12, R3, RZ ;  /* 0x000000030c0d7210 */ /* 0x001fe20007fde0ff */
[----:B------:R-:W-:Y:S02]  /*a5c0*/  VIADD R7, R0, 0x5c ;  /* 0x0000005c00077836 */ /* 0x000fe40000000000 */
[----:B-1----:R-:W-:Y:S02]  /*a5d0*/  @P3 IMAD.MOV.U32 R8, RZ, RZ, R11 ;  /* 0x000000ffff083224 */ /* 0x002fe400078e000b */
[----:B------:R-:W-:Y:S01]  /*a5e0*/  @P3 IMAD.MOV.U32 R9, RZ, RZ, R15 ;  /* 0x000000ffff093224 */ /* 0x000fe200078e000f */
[----:B------:R-:W-:-:S02]  /*a5f0*/  LEA.HI.X.SX32 R14, R12, R2, 0x1, P6 ;  /* 0x000000020c0e7211 */ /* 0x000fc400030f0eff */
[----:B------:R-:W-:Y:S02]  /*a600*/  IADD3 R12, P6, PT, R19, R3, RZ ;  /* 0x00000003130c7210 */ /* 0x000fe40007fde0ff */
[----:B------:R0:W4:Y:S01]  /*a610*/  @P3 LDG.E.U8 R65, desc[UR22][R8.64] ;  /* 0x0000001608413981 */ /* 0x000122000c1e1100 */
[----:B------:R-:W-:Y:S01]  /*a620*/  PRMT R64, RZ, 0x7610, R64 ;  /* 0x00007610ff407816 */ /* 0x000fe20000000040 */
[----:B------:R-:W-:Y:S02]  /*a630*/  IMAD.MOV.U32 R38, RZ, RZ, R23 ;  /* 0x000000ffff267224 */ /* 0x000fe400078e0017 */
[----:B0-----:R-:W-:Y:S02]  /*a640*/  @P3 IMAD.MOV.U32 R8, RZ, RZ, R13 ;  /* 0x000000ffff083224 */ /* 0x001fe400078e000d */
[----:B------:R-:W-:Y:S02]  /*a650*/  @P3 IMAD.MOV.U32 R9, RZ, RZ, R14 ;  /* 0x000000ffff093224 */ /* 0x000fe400078e000e */
[----:B------:R-:W-:-:S03]  /*a660*/  @!P0 IMAD.MOV R38, RZ, RZ, -R38 ;  /* 0x000000ffff268224 */ /* 0x000fc600078e0a26 */
[----:B------:R0:W2:Y:S01]  /*a670*/  @P3 LDG.E.U8 R64, desc[UR22][R8.64] ;  /* 0x0000001608403981 */ /* 0x0000a2000c1e1100 */
[----:B------:R-:W-:Y:S02]  /*a680*/  ISETP.GT.U32.AND P0, PT, R4, R6, PT ;  /* 0x000000060400720c */ /* 0x000fe40003f04070 */
[----:B------:R-:W-:-:S11]  /*a690*/  PRMT R59, RZ, 0x7610, R59 ;  /* 0x00007610ff3b7816 */ /* 0x000fd6000000003b */
[----:B------:R-:W-:-:S05]  /*a6a0*/  @!P0 IMAD.IADD R6, R6, 0x1, -R4 ;  /* 0x0000000106068824 */ /* 0x000fca00078e0a04 */
[----:B------:R-:W-:-:S13]  /*a6b0*/  ISETP.GT.U32.AND P0, PT, R4, R6, PT ;  /* 0x000000060400720c */ /* 0x000fda0003f04070 */
[----:B------:R-:W-:-:S04]  /*a6c0*/  @!P0 IMAD.IADD R6, R6, 0x1, -R4 ;  /* 0x0000000106068824 */ /* 0x000fc800078e0a04 */
[----:B------:R-:W-:-:S04]  /*a6d0*/  IMAD.MOV.U32 R35, RZ, RZ, R6 ;  /* 0x000000ffff237224 */ /* 0x000fc800078e0006 */
[----:B------:R-:W-:Y:S01]  /*a6e0*/  @!P1 IMAD.MOV R35, RZ, RZ, -R35 ;  /* 0x000000ffff239224 */ /* 0x000fe200078e0a23 */
[----:B---3--:R-:W-:Y:S04]  /*a6f0*/  STL [R1+0x730], R73 ;  /* 0x0007304901007387 */ /* 0x008fe80000100800 */
[----:B------:R1:W-:Y:S04]  /*a700*/  STL [R1+0x48c], R11 ;  /* 0x00048c0b01007387 */ /* 0x0003e80000100800 */
[----:B------:R-:W-:Y:S04]  /*a710*/  STL [R1+0x488], R15 ;  /* 0x0004880f01007387 */ /* 0x000fe80000100800 */
[----:B------:R3:W-:Y:S01]  /*a720*/  STL [R1+0x49c], R13 ;  /* 0x00049c0d01007387 */ /* 0x0007e20000100800 */
[----:B-1----:R-:W-:-:S02]  /*a730*/  IABS R11, R7 ;  /* 0x00000007000b7213 */ /* 0x002fc40000000000 */
[----:B---3--:R-:W-:Y:S02]  /*a740*/  LEA.HI.X.SX32 R13, R19, R2, 0x1, P6 ;  /* 0x00000002130d7211 */ /* 0x008fe400030f0eff */
[----:B------:R-:W-:Y:S01]  /*a750*/  ISETP.GT.U32.AND P6, PT, R4, R24, PT ;  /* 0x000000180400720c */ /* 0x000fe20003fc4070 */
[----:B0-----:R-:W-:Y:S01]  /*a760*/  IMAD.MOV.U32 R9, RZ, RZ, R11 ;  /* 0x000000ffff097224 */ /* 0x001fe200078e000b */
[----:B------:R-:W-:Y:S03]  /*a770*/  STL [R1+0x498], R14 ;  /* 0x0004980e01007387 */ /* 0x000fe60000100800 */
[----:B------:R-:W-:Y:S01]  /*a780*/  IMAD.HI.U32 R11, R5, R9, RZ ;  /* 0x00000009050b7227 */ /* 0x000fe200078e00ff */
[----:B------:R0:W-:Y:S03]  /*a790*/  STL [R1+0x4ac], R12 ;  /* 0x0004ac0c01007387 */ /* 0x0001e60000100800 */
[----:B------:R-:W-:Y:S01]  /*a7a0*/  IMAD.MOV R11, RZ, RZ, -R11 ;  /* 0x000000ffff0b7224 */ /* 0x000fe200078e0a0b */
[----:B------:R0:W3:Y:S03]  /*a7b0*/  @P3 LDG.E.U8 R59, desc[UR22][R12.64] ;  /* 0x000000160c3b3981 */ /* 0x0000e6000c1e1100 */
[----:B------:R-:W-:Y:S01]  /*a7c0*/  @!P6 IMAD.IADD R24, R24, 0x1, -R4 ;  /* 0x000000011818e824 */ /* 0x000fe200078e0a04 */
[----:B------:R-:W-:Y:S01]  /*a7d0*/  ISETP.GE.AND P6, PT, R7, RZ, PT ;  /* 0x000000ff0700720c */ /* 0x000fe20003fc6270 */
[----:B------:R-:W-:-:S02]  /*a7e0*/  IMAD R7, R4, R11, R9 ;  /* 0x0000000b04077224 */ /* 0x000fc400078e0209 */
[----:B------:R-:W-:Y:S02]  /*a7f0*/  IMAD.MOV.U32 R37, RZ, RZ, R24 ;  /* 0x000000ffff257224 */ /* 0x000fe400078e0018 */
[----:B0-----:R-:W-:Y:S02]  /*a800*/  VIADD R12, R0, 0x5d ;  /* 0x0000005d000c7836 */ /* 0x001fe40000000000 */
[----:B------:R-:W-:Y:S01]  /*a810*/  @!P5 IMAD.MOV R37, RZ, RZ, -R37 ;  /* 0x000000ffff25d224 */ /* 0x000fe200078e0a25 */
[----:B------:R-:W-:Y:S02]  /*a820*/  ISETP.GT.U32.AND P5, PT, R4, R7, PT ;  /* 0x000000070400720c */ /* 0x000fe40003fa4070 */
[----:B------:R-:W-:-:S05]  /*a830*/  IABS R8, R12 ;  /* 0x0000000c00087213 */ /* 0x000fca0000000000 */
[----:B------:R-:W-:-:S04]  /*a840*/  IMAD.HI.U32 R9, R5, R8, RZ ;  /* 0x0000000805097227 */ /* 0x000fc800078e00ff */
[----:B------:R-:W-:Y:S02]  /*a850*/  IMAD.MOV R9, RZ, RZ, -R9 ;  /* 0x000000ffff097224 */ /* 0x000fe400078e0a09 */
[----:B------:R-:W-:Y:S02]  /*a860*/  VIADD R11, R0, 0x5e ;  /* 0x0000005e000b7836 */ /* 0x000fe40000000000 */
[C---:B------:R-:W-:Y:S02]  /*a870*/  IMAD R8, R4.reuse, R9, R8 ;  /* 0x0000000904087224 */ /* 0x040fe400078e0208 */
[----:B------:R-:W-:Y:S01]  /*a880*/  @!P5 IMAD.IADD R7, R7, 0x1, -R4 ;  /* 0x000000010707d824 */ /* 0x000fe200078e0a04 */
[----:B------:R-:W-:Y:S01]  /*a890*/  IABS R9, R11 ;  /* 0x0000000b00097213 */ /* 0x000fe20000000000 */
[----:B------:R0:W-:Y:S01]  /*a8a0*/  STL [R1+0x4a8], R13 ;  /* 0x0004a80d01007387 */ /* 0x0001e20000100800 */
[C---:B------:R-:W-:Y:S02]  /*a8b0*/  ISETP.GT.U32.AND P0, PT, R4.reuse, R8, PT ;  /* 0x000000080400720c */ /* 0x040fe40003f04070 */
[----:B------:R-:W-:Y:S01]  /*a8c0*/  ISETP.GT.U32.AND P5, PT, R4, R7, PT ;  /* 0x000000070400720c */ /* 0x000fe20003fa4070 */
[----:B0-----:R-:W-:-:S04]  /*a8d0*/  IMAD.HI.U32 R13, R5, R9, RZ ;  /* 0x00000009050d7227 */ /* 0x001fc800078e00ff */
[----:B------:R-:W-:-:S04]  /*a8e0*/  IMAD.MOV R6, RZ, RZ, -R13 ;  /* 0x000000ffff067224 */ /* 0x000fc800078e0a0d */
[----:B------:R-:W-:Y:S02]  /*a8f0*/  IMAD R6, R4, R6, R9 ;  /* 0x0000000604067224 */ /* 0x000fe400078e0209 */
[--C-:B------:R-:W-:Y:S02]  /*a900*/  @!P0 IMAD.IADD R8, R8, 0x1, -R4.reuse ;  /* 0x0000000108088824 */ /* 0x100fe400078e0a04 */
[----:B------:R-:W-:Y:S01]  /*a910*/  @!P5 IMAD.IADD R7, R7, 0x1, -R4 ;  /* 0x000000010707d824 */ /* 0x000fe200078e0a04 */
[----:B------:R-:W-:Y:S01]  /*a920*/  ISETP.GT.U32.AND P5, PT, R4, R6, PT ;  /* 0x000000060400720c */ /* 0x000fe20003fa4070 */
[----:B------:R-:W-:Y:S01]  /*a930*/  VIADD R9, R0, 0x5f ;  /* 0x0000005f00097836 */ /* 0x000fe20000000000 */
[----:B------:R-:W-:Y:S02]  /*a940*/  ISETP.GT.U32.AND P0, PT, R4, R8, PT ;  /* 0x000000080400720c */ /* 0x000fe40003f04070 */
[----:B------:R-:W-:Y:S02]  /*a950*/  ISETP.GE.AND P1, PT, R12, RZ, PT ;  /* 0x000000ff0c00720c */ /* 0x000fe40003f26270 */
[----:B------:R-:W-:Y:S01]  /*a960*/  IABS R12, R9 ;  /* 0x00000009000c7213 */ /* 0x000fe20000000000 */
[----:B------:R-:W-:-:S04]  /*a970*/  IMAD.MOV.U32 R34, RZ, RZ, R7 ;  /* 0x000000ffff227224 */ /* 0x000fc800078e0007 */
[----:B------:R-:W-:Y:S02]  /*a980*/  IMAD.MOV.U32 R7, RZ, RZ, R12 ;  /* 0x000000ffff077224 */ /* 0x000fe400078e000c */
[----:B------:R-:W-:Y:S01]  /*a990*/  @!P6 IMAD.MOV R34, RZ, RZ, -R34 ;  /* 0x000000ffff22e224 */ /* 0x000fe200078e0a22 */
[----:B------:R-:W-:Y:S01]  /*a9a0*/  ISETP.GE.AND P6, PT, R11, RZ, PT ;  /* 0x000000ff0b00720c */ /* 0x000fe20003fc6270 */
[----:B------:R-:W-:Y:S02]  /*a9b0*/  @!P5 IMAD.IADD R6, R6, 0x1, -R4 ;  /* 0x000000010606d824 */ /* 0x000fe400078e0a04 */
[----:B------:R-:W-:-:S04]  /*a9c0*/  IMAD.HI.U32 R11, R5, R7, RZ ;  /* 0x00000007050b7227 */ /* 0x000fc800078e00ff */
[----:B------:R-:W-:Y:S01]  /*a9d0*/  @!P0 IMAD.IADD R8, R8, 0x1, -R4 ;  /* 0x0000000108088824 */ /* 0x000fe200078e0a04 */
[----:B------:R-:W-:Y:S01]  /*a9e0*/  ISETP.GE.AND P0, PT, R9, RZ, PT ;  /* 0x000000ff0900720c */ /* 0x000fe20003f06270 */
[----:B------:R-:W-:Y:S01]  /*a9f0*/  IMAD.MOV R9, RZ, RZ, -R11 ;  /* 0x000000ffff097224 */ /* 0x000fe200078e0a0b */
[C---:B------:R-:W-:Y:S01]  /*aa00*/  ISETP.GT.U32.AND P5, PT, R4.reuse, R6, PT ;  /* 0x000000060400720c */ /* 0x040fe20003fa4070 */
[----:B------:R-:W-:Y:S02]  /*aa10*/  IMAD.MOV.U32 R31, RZ, RZ, R8 ;  /* 0x000000ffff1f7224 */ /* 0x000fe400078e0008 */
[----:B------:R-:W-:Y:S02]  /*aa20*/  IMAD R7, R4, R9, R7 ;  /* 0x0000000904077224 */ /* 0x000fe400078e0207 */
[----:B------:R-:W-:Y:S02]  /*aa30*/  VIADD R9, R0, 0x62 ;  /* 0x0000006200097836 */ /* 0x000fe40000000000 */
[----:B------:R-:W-:Y:S01]  /*aa40*/  @!P1 IMAD.MOV R31, RZ, RZ, -R31 ;  /* 0x000000ffff1f9224 */ /* 0x000fe200078e0a1f */
[----:B------:R-:W-:-:S02]  /*aa50*/  ISETP.GT.U32.AND P1, PT, R4, R7, PT ;  /* 0x000000070400720c */ /* 0x000fc40003f24070 */
[----:B------:R-:W-:-:S03]  /*aa60*/  IABS R8, R9 ;  /* 0x0000000900087213 */ /* 0x000fc60000000000 */
[----:B------:R-:W-:Y:S01]  /*aa70*/  @!P5 IMAD.IADD R6, R6, 0x1, -R4 ;  /* 0x000000010606d824 */ /* 0x000fe200078e0a04 */
[----:B------:R-:W-:Y:S01]  /*aa80*/  ISETP.GE.AND P5, PT, R9, RZ, PT ;  /* 0x000000ff0900720c */ /* 0x000fe20003fa6270 */
[----:B------:R-:W-:-:S04]  /*aa90*/  IMAD.HI.U32 R9, R5, R8, RZ ;  /* 0x0000000805097227 */ /* 0x000fc800078e00ff */
[----:B------:R-:W-:Y:S02]  /*aaa0*/  IMAD.MOV R9, RZ, RZ, -R9 ;  /* 0x000000ffff097224 */ /* 0x000fe400078e0a09 */
[----:B------:R-:W-:Y:S02]  /*aab0*/  @!P1 IMAD.IADD R7, R7, 0x1, -R4 ;  /* 0x0000000107079824 */ /* 0x000fe400078e0a04 */
[C---:B------:R-:W-:Y:S02]  /*aac0*/  IMAD R8, R4.reuse, R9, R8 ;  /* 0x0000000904087224 */ /* 0x040fe400078e0208 */
[----:B------:R-:W-:Y:S01]  /*aad0*/  IMAD.MOV.U32 R30, RZ, RZ, R6 ;  /* 0x000000ffff1e7224 */ /* 0x000fe200078e0006 */
[----:B------:R-:W-:-:S03]  /*aae0*/  ISETP.GT.U32.AND P1, PT, R4, R7, PT ;  /* 0x000000070400720c */ /* 0x000fc60003f24070 */
[----:B------:R-:W-:Y:S01]  /*aaf0*/  @!P6 IMAD.MOV R30, RZ, RZ, -R30 ;  /* 0x000000ffff1ee224 */ /* 0x000fe200078e0a1e */
[----:B------:R-:W-:Y:S01]  /*ab00*/  ISETP.GT.U32.AND P6, PT, R4, R8, PT ;  /* 0x000000080400720c */ /* 0x000fe20003fc4070 */
[----:B------:R-:W-:-:S05]  /*ab10*/  VIADD R9, R0, 0x63 ;  /* 0x0000006300097836 */ /* 0x000fca0000000000 */
[----:B------:R-:W-:-:S03]  /*ab20*/  IABS R6, R9 ;  /* 0x0000000900067213 */ /* 0x000fc60000000000 */
[----:B------:R-:W-:Y:S01]  /*ab30*/  @!P1 IMAD.IADD R7, R7, 0x1, -R4 ;  /* 0x0000000107079824 */ /* 0x000fe200078e0a04 */
[----:B------:R-:W-:Y:S01]  /*ab40*/  ISETP.GE.AND P1, PT, R9, RZ, PT ;  /* 0x000000ff0900720c */ /* 0x000fe20003f26270 */
[----:B------:R-:W-:-:S04]  /*ab50*/  IMAD.HI.U32 R9, R5, R6, RZ ;  /* 0x0000000605097227 */ /* 0x000fc800078e00ff */
[----:B------:R-:W-:Y:S02]  /*ab60*/  @!P6 IMAD.IADD R8, R8, 0x1, -R4 ;  /* 0x000000010808e824 */ /* 0x000fe400078e0a04 */
[----:B------:R-:W-:-:S03]  /*ab70*/  IMAD.MOV R9, RZ, RZ, -R9 ;  /* 0x000000ffff097224 */ /* 0x000fc600078e0a09 */
[C---:B------:R-:W-:Y:S01]  /*ab80*/  ISETP.GT.U32.AND P6, PT, R4.reuse, R8, PT ;  /* 0x000000080400720c */ /* 0x040fe20003fc4070 */
[----:B------:R-:W-:Y:S02]  /*ab90*/  IMAD R6, R4, R9, R6 ;  /* 0x0000000904067224 */ /* 0x000fe400078e0206 */
[----:B------:R-:W-:Y:S02]  /*aba0*/  VIADD R9, R0, 0x64 ;  /* 0x0000006400097836 */ /* 0x000fe40000000000 */
[----:B------:R-:W-:-:S03]  /*abb0*/  IMAD.MOV.U32 R29, RZ, RZ, R7 ;  /* 0x000000ffff1d7224 */ /* 0x000fc600078e0007 */
[----:B------:R-:W-:Y:S01]  /*abc0*/  IABS R7, R9 ;  /* 0x0000000900077213 */ /* 0x000fe20000000000 */
[----:B------:R-:W-:Y:S01]  /*abd0*/  @!P0 IMAD.MOV R29, RZ, RZ, -R29 ;  /* 0x000000ffff1d8224 */ /* 0x000fe200078e0a1d */
[----:B------:R-:W-:-:S03]  /*abe0*/  ISETP.GT.U32.AND P0, PT, R4, R6, PT ;  /* 0x000000060400720c */ /* 0x000fc60003f04070 */
[----:B------:R-:W-:Y:S01]  /*abf0*/  @!P6 IMAD.IADD R8, R8, 0x1, -R4 ;  /* 0x000000010808e824 */ /* 0x000fe200078e0a04 */
[----:B------:R-:W-:Y:S01]  /*ac00*/  ISETP.GE.AND P6, PT, R9, RZ, PT ;  /* 0x000000ff0900720c */ /* 0x000fe20003fc6270 */
[----:B------:R-:W-:-:S04]  /*ac10*/  IMAD.HI.U32 R9, R5, R7, RZ ;  /* 0x0000000705097227 */ /* 0x000fc800078e00ff */
[----:B------:R-:W-:Y:S02]  /*ac20*/  IMAD.MOV R9, RZ, RZ, -R9 ;  /* 0x000000ffff097224 */ /* 0x000fe400078e0a09 */
[----:B------:R-:W-:Y:S02]  /*ac30*/  IMAD.MOV.U32 R28, RZ, RZ, R8 ;  /* 0x000000ffff1c7224 */ /* 0x000fe400078e0008 */
[----:B------:R-:W-:Y:S02]  /*ac40*/  IMAD R7, R4, R9, R7 ;  /* 0x0000000904077224 */ /* 0x000fe400078e0207 */
[----:B------:R-:W-:Y:S02]  /*ac50*/  @!P0 IMAD.IADD R6, R6, 0x1, -R4 ;  /* 0x0000000106068824 */ /* 0x000fe400078e0a04 */
[----:B------:R-:W-:Y:S01]  /*ac60*/  @!P5 IMAD.MOV R28, RZ, RZ, -R28 ;  /* 0x000000ffff1cd224 */ /* 0x000fe200078e0a1c */
[----:B------:R-:W-:Y:S01]  /*ac70*/  ISETP.GT.U32.AND P5, PT, R4, R7, PT ;  /* 0x000000070400720c */ /* 0x000fe20003fa4070 */
[----:B------:R-:W-:Y:S01]  /*ac80*/  VIADD R11, R0, 0x65 ;  /* 0x00000065000b7836 */ /* 0x000fe20000000000 */
[----:B------:R-:W-:-:S04]  /*ac90*/  ISETP.GT.U32.AND P0, PT, R4, R6, PT ;  /* 0x000000060400720c */ /* 0x000fc80003f04070 */
[----:B------:R-:W-:-:S05]  /*aca0*/  IABS R9, R11 ;  /* 0x0000000b00097213 */ /* 0x000fca0000000000 */
[----:B------:R-:W-:-:S04]  /*acb0*/  IMAD.HI.U32 R8, R5, R9, RZ ;  /* 0x0000000905087227 */ /* 0x000fc800078e00ff */
[--C-:B------:R-:W-:Y:S02]  /*acc0*/  @!P5 IMAD.IADD R7, R7, 0x1, -R4.reuse ;  /* 0x000000010707d824 */ /* 0x100fe400078e0a04 */
[----:B------:R-:W-:Y:S02]  /*acd0*/  @!P0 IMAD.IADD R6, R6, 0x1, -R4 ;  /* 0x0000000106068824 */ /* 0x000fe400078e0a04 */
[----:B------:R-:W-:Y:S01]  /*ace0*/  IMAD.MOV R8, RZ, RZ, -R8 ;  /* 0x000000ffff087224 */ /* 0x000fe200078e0a08 */
[C---:B------:R-:W-:Y:S01]  /*acf0*/  ISETP.GT.U32.AND P5, PT, R4.reuse, R7, PT ;  /* 0x000000070400720c */ /* 0x040fe20003fa4070 */
[----:B------:R-:W-:Y:S02]  /*ad00*/  IMAD.MOV.U32 R27, RZ, RZ, R6 ;  /* 0x000000ffff1b7224 */ /* 0x000fe400078e0006 */
[----:B------:R-:W-:Y:S02]  /*ad10*/  IMAD R9, R4, R8, R9 ;  /* 0x0000000804097224 */ /* 0x000fe400078e0209 */
[----:B------:R-:W-:-:S02]  /*ad20*/  VIADD R8, R0, 0x66 ;  /* 0x0000006600087836 */ /* 0x000fc40000000000 */
[----:B------:R-:W-:Y:S01]  /*ad30*/  @!P1 IMAD.MOV R27, RZ, RZ, -R27 ;  /* 0x000000ffff1b9224 */ /* 0x000fe200078e0a1b */
[----:B------:R-:W-:Y:S02]  /*ad40*/  ISETP.GT.U32.AND P1, PT, R4, R9, PT ;  /* 0x000000090400720c */ /* 0x000fe40003f24070 */
[----:B------:R-:W-:-:S03]  /*ad50*/  IABS R6, R8 ;  /* 0x0000000800067213 */ /* 0x000fc60000000000 */
[----:B------:R-:W-:Y:S01]  /*ad60*/  @!P5 IMAD.IADD R7, R7, 0x1, -R4 ;  /* 0x000000010707d824 */ /* 0x000fe200078e0a04 */
[----:B------:R-:W-:Y:S01]  /*ad70*/  ISETP.GE.AND P5, PT, R8, RZ, PT ;  /* 0x000000ff0800720c */ /* 0x000fe20003fa6270 */
[----:B------:R-:W-:-:S04]  /*ad80*/  IMAD.HI.U32 R8, R5, R6, RZ ;  /* 0x0000000605087227 */ /* 0x000fc800078e00ff */
[----:B------:R-:W-:Y:S02]  /*ad90*/  IMAD.MOV R8, RZ, RZ, -R8 ;  /* 0x000000ffff087224 */ /* 0x000fe400078e0a08 */
[----:B------:R-:W-:Y:S01]  /*ada0*/  @!P1 IMAD.IADD R9, R9, 0x1, -R4 ;  /* 0x0000000109099824 */ /* 0x000fe200078e0a04 */
[----:B------:R-:W-:Y:S01]  /*adb0*/  ISETP.GE.AND P0, PT, R11, RZ, PT ;  /* 0x000000ff0b00720c */ /* 0x000fe20003f06270 */
[C---:B------:R-:W-:Y:S02]  /*adc0*/  IMAD R6, R4.reuse, R8, R6 ;  /* 0x0000000804067224 */ /* 0x040fe400078e0206 */
[----:B------:R-:W-:Y:S01]  /*add0*/  IMAD.MOV.U32 R26, RZ, RZ, R7 ;  /* 0x000000ffff1a7224 */ /* 0x000fe200078e0007 */
[----:B------:R-:W-:Y:S01]  /*ade0*/  ISETP.GT.U32.AND P1, PT, R4, R9, PT ;  /* 0x000000090400720c */ /* 0x000fe20003f24070 */
[----:B------:R-:W-:Y:S02]  /*adf0*/  VIADD R11, R0, 0x67 ;  /* 0x00000067000b7836 */ /* 0x000fe40000000000 */
[----:B------:R-:W-:Y:S01]  /*ae00*/  @!P6 IMAD.MOV R26, RZ, RZ, -R26 ;  /* 0x000000ffff1ae224 */ /* 0x000fe200078e0a1a */
[----:B------:R-:W-:-:S02]  /*ae10*/  ISETP.GT.U32.AND P6, PT, R4, R6, PT ;  /* 0x000000060400720c */ /* 0x000fc40003fc4070 */
[----:B------:R-:W-:-:S05]  /*ae20*/  IABS R8, R11 ;  /* 0x0000000b00087213 */ /* 0x000fca0000000000 */
[----:B------:R-:W-:-:S04]  /*ae30*/  IMAD.HI.U32 R7, R5, R8, RZ ;  /* 0x0000000805077227 */ /* 0x000fc800078e00ff */
[--C-:B------:R-:W-:Y:S02]  /*ae40*/  @!P1 IMAD.IADD R9, R9, 0x1, -R4.reuse ;  /* 0x0000000109099824 */ /* 0x100fe400078e0a04 */
        /* <DEDUP_REMOVED lines=11> */
[----:B------:R-:W-:Y:S01]  /*af00*/  IMAD.HI.U32 R7, R5, R9, RZ ;  /* 0x0000000905077227 */ /* 0x000fe200078e00ff */
[----:B------:R-:W-:-:S03]  /*af10*/  ISETP.GE.AND P1, PT, R11, RZ, PT ;  /* 0x000000ff0b00720c */ /* 0x000fc60003f26270 */
[----:B------:R-:W-:Y:S02]  /*af20*/  @!P0 IMAD.IADD R8, R8, 0x1, -R4 ;  /* 0x0000000108088824 */ /* 0x000fe400078e0a04 */
[----:B------:R-:W-:Y:S02]  /*af30*/  IMAD.MOV R7, RZ, RZ, -R7 ;  /* 0x000000ffff077224 */ /* 0x000fe400078e0a07 */
[----:B------:R-:W-:Y:S01]  /*af40*/  VIADD R11, R0, 0x6b ;  /* 0x0000006b000b7836 */ /* 0x000fe20000000000 */
[C---:B------:R-:W-:Y:S01]  /*af50*/  ISETP.GT.U32.AND P0, PT, R4.reuse, R8, PT ;  /* 0x000000080400720c */ /* 0x040fe20003f04070 */
[----:B------:R-:W-:-:S03]  /*af60*/  IMAD R9, R4, R7, R9 ;  /* 0x0000000704097224 */ /* 0x000fc600078e0209 */
[----:B------:R-:W-:Y:S01]  /*af70*/  IABS R7, R11 ;  /* 0x0000000b00077213 */ /* 0x000fe20000000000 */
[----:B------:R-:W-:-:S04]  /*af80*/  IMAD.MOV.U32 R24, RZ, RZ, R6 ;  /* 0x000000ffff187224 */ /* 0x000fc800078e0006 */
[----:B------:R-:W-:-:S04]  /*af90*/  IMAD.HI.U32 R6, R5, R7, RZ ;  /* 0x0000000705067227 */ /* 0x000fc800078e00ff */
[----:B------:R-:W-:Y:S01]  /*afa0*/  @!P5 IMAD.MOV R24, RZ, RZ, -R24 ;  /* 0x000000ffff18d224 */ /* 0x000fe200078e0a18 */
[----:B------:R-:W-:Y:S01]  /*afb0*/  ISETP.GT.U32.AND P5, PT, R4, R9, PT ;  /* 0x000000090400720c */ /* 0x000fe20003fa4070 */
[----:B------:R-:W-:Y:S02]  /*afc0*/  @!P0 IMAD.IADD R8, R8, 0x1, -R4 ;  /* 0x0000000108088824 */ /* 0x000fe400078e0a04 */
[----:B------:R-:W-:Y:S02]  /*afd0*/  IMAD.MOV R6, RZ, RZ, -R6 ;  /* 0x000000ffff067224 */ /* 0x000fe400078e0a06 */
[----:B------:R-:W-:Y:S02]  /*afe0*/  IMAD.MOV.U32 R23, RZ, RZ, R8 ;  /* 0x000000ffff177224 */ /* 0x000fe400078e0008 */
[----:B------:R-:W-:Y:S02]  /*aff0*/  IMAD R7, R4, R6, R7 ;  /* 0x0000000604077224 */ /* 0x000fe400078e0207 */
[----:B------:R-:W-:-:S03]  /*b000*/  @!P1 IMAD.MOV R23, RZ, RZ, -R23 ;  /* 0x000000ffff179224 */ /* 0x000fc600078e0a17 */
[----:B------:R-:W-:Y:S01]  /*b010*/  ISETP.GT.U32.AND P1, PT, R4, R7, PT ;  /* 0x000000070400720c */ /* 0x000fe20003f24070 */
[----:B------:R-:W-:Y:S01]  /*b020*/  @!P5 IMAD.IADD R9, R9, 0x1, -R4 ;  /* 0x000000010909d824 */ /* 0x000fe200078e0a04 */
[----:B------:R-:W-:Y:S01]  /*b030*/  ISETP.GE.AND P0, PT, R11, RZ, PT ;  /* 0x000000ff0b00720c */ /* 0x000fe20003f06270 */
[----:B------:R-:W-:-:S03]  /*b040*/  VIADD R11, R0, 0x6c ;  /* 0x0000006c000b7836 */ /* 0x000fc60000000000 */
[----:B------:R-:W-:Y:S02]  /*b050*/  ISETP.GT.U32.AND P5, PT, R4, R9, PT ;  /* 0x000000090400720c */ /* 0x000fe40003fa4070 */
[----:B------:R-:W-:-:S05]  /*b060*/  IABS R6, R11 ;  /* 0x0000000b00067213 */ /* 0x000fca0000000000 */
[----:B------:R-:W-:Y:S02]  /*b070*/  @!P1 IMAD.IADD R7, R7, 0x1, -R4 ;  /* 0x0000000107079824 */ /* 0x000fe400078e0a04 */
[----:B------:R-:W-:-:S03]  /*b080*/  IMAD.HI.U32 R8, R5, R6, RZ ;  /* 0x0000000605087227 */ /* 0x000fc600078e00ff */
[C---:B------:R-:W-:Y:S01]  /*b090*/  ISETP.GT.U32.AND P1, PT, R4.reuse, R7, PT ;  /* 0x000000070400720c */ /* 0x040fe20003f24070 */
[----:B------:R-:W-:Y:S02]  /*b0a0*/  IMAD.MOV R8, RZ, RZ, -R8 ;  /* 0x000000ffff087224 */ /* 0x000fe400078e0a08 */
[----:B------:R-:W-:Y:S02]  /*b0b0*/  @!P5 IMAD.IADD R9, R9, 0x1, -R4 ;  /* 0x000000010909d824 */ /* 0x000fe400078e0a04 */
[----:B------:R-:W-:Y:S02]  /*b0c0*/  IMAD R6, R4, R8, R6 ;  /* 0x0000000804067224 */ /* 0x000fe400078e0206 */
[----:B------:R-:W-:Y:S02]  /*b0d0*/  VIADD R8, R0, 0x6d ;  /* 0x0000006d00087836 */ /* 0x000fe40000000000 */
[----:B------:R-:W-:-:S03]  /*b0e0*/  IMAD.MOV.U32 R22, RZ, RZ, R9 ;  /* 0x000000ffff167224 */ /* 0x000fc600078e0009 */
[----:B------:R-:W-:Y:S01]  /*b0f0*/  IABS R9, R8 ;  /* 0x0000000800097213 */ /* 0x000fe20000000000 */
[----:B------:R-:W-:Y:S01]  /*b100*/  @!P6 IMAD.MOV R22, RZ, RZ, -R22 ;  /* 0x000000ffff16e224 */ /* 0x000fe200078e0a16 */
[----:B------:R-:W-:Y:S01]  /*b110*/  ISETP.GT.U32.AND P6, PT, R4, R6, PT ;  /* 0x000000060400720c */ /* 0x000fe20003fc4070 */
        /* <DEDUP_REMOVED lines=8> */
[----:B------:R-:W-:Y:S02]  /*b1a0*/  ISETP.GT.U32.AND P0, PT, R4, R9, PT ;  /* 0x000000090400720c */ /* 0x000fe40003f04070 */
[----:B------:R-:W-:Y:S01]  /*b1b0*/  ISETP.GE.AND P5, PT, R11, RZ, PT ;  /* 0x000000ff0b00720c */ /* 0x000fe20003fa6270 */
[----:B------:R-:W-:Y:S01]  /*b1c0*/  VIADD R11, R0, 0x6e ;  /* 0x0000006e000b7836 */ /* 0x000fe20000000000 */
[----:B------:R-:W-:-:S04]  /*b1d0*/  ISETP.GT.U32.AND P6, PT, R4, R6, PT ;  /* 0x000000060400720c */ /* 0x000fc80003fc4070 */
[----:B------:R-:W-:-:S05]  /*b1e0*/  IABS R8, R11 ;  /* 0x0000000b00087213 */ /* 0x000fca0000000000 */
[----:B------:R-:W-:-:S04]  /*b1f0*/  IMAD.HI.U32 R7, R5, R8, RZ ;  /* 0x0000000805077227 */ /* 0x000fc800078e00ff */
[--C-:B------:R-:W-:Y:S02]  /*b200*/  @!P0 IMAD.IADD R9, R9, 0x1, -R4.reuse ;  /* 0x0000000109098824 */ /* 0x100fe400078e0a04 */
[----:B------:R-:W-:Y:S01]  /*b210*/  @!P6 IMAD.IADD R6, R6, 0x1, -R4 ;  /* 0x000000010606e824 */ /* 0x000fe200078e0a04 */
[----:B------:R-:W-:Y:S01]  /*b220*/  ISETP.GE.AND P6, PT, R11, RZ, PT ;  /* 0x000000ff0b00720c */ /* 0x000fe20003fc6270 */
[----:B------:R-:W-:Y:S01]  /*b230*/  IMAD.MOV R7, RZ, RZ, -R7 ;  /* 0x000000ffff077224 */ /* 0x000fe200078e0a07 */
[----:B------:R-:W-:Y:S01]  /*b240*/  ISETP.GT.U32.AND P0, PT, R4, R9, PT ;  /* 0x000000090400720c */ /* 0x000fe20003f04070 */
[----:B------:R-:W-:Y:S02]  /*b250*/  VIADD R11, R0, 0x6f ;  /* 0x0000006f000b7836 */ /* 0x000fe40000000000 */
[----:B------:R-:W-:Y:S02]  /*b260*/  IMAD R8, R4, R7, R8 ;  /* 0x0000000704087224 */ /* 0x000fe400078e0208 */
[----:B------:R-:W-:Y:S01]  /*b270*/  IMAD.MOV.U32 R20, RZ, RZ, R6 ;  /* 0x000000ffff147224 */ /* 0x000fe200078e0006 */
[----:B------:R-:W-:-:S03]  /*b280*/  IABS R7, R11 ;  /* 0x0000000b00077213 */ /* 0x000fc60000000000 */
[----:B------:R-:W-:Y:S01]  /*b290*/  @!P5 IMAD.MOV R20, RZ, RZ, -R20 ;  /* 0x000000ffff14d224 */ /* 0x000fe200078e0a14 */
[----:B------:R-:W-:Y:S01]  /*b2a0*/  ISETP.GT.U32.AND P5, PT, R4, R8, PT ;  /* 0x000000080400720c */ /* 0x000fe20003fa4070 */
[----:B------:R-:W-:-:S04]  /*b2b0*/  IMAD.HI.U32 R6, R5, R7, RZ ;  /* 0x0000000705067227 */ /* 0x000fc800078e00ff */
[----:B------:R-:W-:Y:S02]  /*b2c0*/  @!P0 IMAD.IADD R9, R9, 0x1, -R4 ;  /* 0x0000000109098824 */ /* 0x000fe400078e0a04 */
[----:B------:R-:W-:Y:S02]  /*b2d0*/  IMAD.MOV R6, RZ, RZ, -R6 ;  /* 0x000000ffff067224 */ /* 0x000fe400078e0a06 */
[----:B------:R-:W-:Y:S02]  /*b2e0*/  IMAD.MOV.U32 R19, RZ, RZ, R9 ;  /* 0x000000ffff137224 */ /* 0x000fe400078e0009 */
[----:B------:R-:W-:Y:S02]  /*b2f0*/  IMAD R7, R4, R6, R7 ;  /* 0x0000000604077224 */ /* 0x000fe400078e0207 */
[----:B------:R-:W-:Y:S02]  /*b300*/  @!P5 IMAD.IADD R8, R8, 0x1, -R4 ;  /* 0x000000010808d824 */ /* 0x000fe400078e0a04 */
[----:B------:R-:W-:Y:S01]  /*b310*/  @!P1 IMAD.MOV R19, RZ, RZ, -R19 ;  /* 0x000000ffff139224 */ /* 0x000fe200078e0a13 */
[----:B------:R-:W-:-:S02]  /*b320*/  ISETP.GT.U32.AND P1, PT, R4, R7, PT ;  /* 0x000000070400720c */ /* 0x000fc40003f24070 */
[----:B------:R-:W-:Y:S01]  /*b330*/  ISETP.GT.U32.AND P5, PT, R4, R8, PT ;  /* 0x000000080400720c */ /* 0x000fe20003fa4070 */
[----:B------:R-:W-:-:S05]  /*b340*/  VIADD R6, R0, 0x72 ;  /* 0x0000007200067836 */ /* 0x000fca0000000000 */
[----:B------:R-:W-:-:S05]  /*b350*/  IABS R9, R6 ;  /* 0x0000000600097213 */ /* 0x000fca0000000000 */
[--C-:B------:R-:W-:Y:S02]  /*b360*/  @!P1 IMAD.IADD R7, R7, 0x1, -R4.reuse ;  /* 0x0000000107079824 */ /* 0x100fe400078e0a04 */
[----:B------:R-:W-:Y:S01]  /*b370*/  @!P5 IMAD.IADD R8, R8, 0x1, -R4 ;  /* 0x000000010808d824 */ /* 0x000fe200078e0a04 */
[----:B------:R-:W-:Y:S01]  /*b380*/  ISETP.GE.AND P5, PT, R6, RZ, PT ;  /* 0x000000ff0600720c */ /* 0x000fe20003fa6270 */
[----:B------:R-:W-:Y:S01]  /*b390*/  IMAD.HI.U32 R6, R5, R9, RZ ;  /* 0x0000000905067227 */ /* 0x000fe200078e00ff */
[----:B------:R-:W-:-:S03]  /*b3a0*/  ISETP.GT.U32.AND P1, PT, R4, R7, PT ;  /* 0x000000070400720c */ /* 0x000fc60003f24070 */
[----:B------:R-:W-:-:S04]  /*b3b0*/  IMAD.MOV R6, RZ, RZ, -R6 ;  /* 0x000000ffff067224 */ /* 0x000fc800078e0a06 */
[----:B------:R-:W-:-:S06]  /*b3c0*/  IMAD R6, R4, R6, R9 ;  /* 0x0000000604067224 */ /* 0x000fcc00078e0209 */
[----:B------:R-:W-:Y:S01]  /*b3d0*/  @!P1 IMAD.IADD R7, R7, 0x1, -R4 ;  /* 0x0000000107079824 */ /* 0x000fe200078e0a04 */
[----:B------:R-:W-:Y:S01]  /*b3e0*/  ISETP.GT.U32.AND P1, PT, R4, R6, PT ;  /* 0x000000060400720c */ /* 0x000fe20003f24070 */
[----:B------:R-:W-:Y:S01]  /*b3f0*/  VIADD R9, R0, 0x73 ;  /* 0x0000007300097836 */ /* 0x000fe20000000000 */
[----:B------:R-:W-:Y:S01]  /*b400*/  ISETP.GE.AND P0, PT, R11, RZ, PT ;  /* 0x000000ff0b00720c */ /* 0x000fe20003f06270 */
[----:B------:R-:W-:-:S03]  /*b410*/  IMAD.MOV.U32 R18, RZ, RZ, R8 ;  /* 0x000000ffff127224 */ /* 0x000fc600078e0008 */
[----:B------:R-:W-:Y:S01]  /*b420*/  IABS R11, R9 ;  /* 0x00000009000b7213 */ /* 0x000fe20000000000 */
[----:B------:R-:W-:Y:S01]  /*b430*/  @!P6 IMAD.MOV R18, RZ, RZ, -R18 ;  /* 0x000000ffff12e224 */ /* 0x000fe200078e0a12 */
[----:B------:R-:W-:-:S05]  /*b440*/  ISETP.GE.AND P6, PT, R9, RZ, PT ;  /* 0x000000ff0900720c */ /* 0x000fca0003fc6270 */
[----:B------:R-:W-:Y:S02]  /*b450*/  @!P1 IMAD.IADD R6, R6, 0x1, -R4 ;  /* 0x0000000106069824 */ /* 0x000fe400078e0a04 */
[----:B------:R-:W-:-:S03]  /*b460*/  IMAD.HI.U32 R9, R5, R11, RZ ;  /* 0x0000000b05097227 */ /* 0x000fc600078e00ff */
[----:B------:R-:W-:Y:S01]  /*b470*/  ISETP.GT.U32.AND P1, PT, R4, R6, PT ;  /* 0x000000060400720c */ /* 0x000fe20003f24070 */
[----:B------:R-:W-:Y:S02]  /*b480*/  VIADD R8, R0, 0x74 ;  /* 0x0000007400087836 */ /* 0x000fe40000000000 */
[----:B------:R-:W-:Y:S02]  /*b490*/  IMAD.MOV.U32 R17, RZ, RZ, R7 ;  /* 0x000000ffff117224 */ /* 0x000fe400078e0007 */
[----:B------:R-:W-:Y:S01]  /*b4a0*/  IMAD.MOV R7, RZ, RZ, -R9 ;  /* 0x000000ffff077224 */ /* 0x000fe200078e0a09 */
[----:B------:R-:W-:Y:S01]  /*b4b0*/  IABS R12, R8 ;  /* 0x00000008000c7213 */ /* 0x000fe20000000000 */
[----:B------:R-:W-:Y:S01]  /*b4c0*/  @!P0 IMAD.MOV R17, RZ, RZ, -R17 ;  /* 0x000000ffff118224 */ /* 0x000fe200078e0a11 */
[----:B------:R-:W-:Y:S01]  /*b4d0*/  ISETP.GE.AND P0, PT, R8, RZ, PT ;  /* 0x000000ff0800720c */ /* 0x000fe20003f06270 */
[----:B------:R-:W-:Y:S02]  /*b4e0*/  IMAD R8, R4, R7, R11 ;  /* 0x0000000704087224 */ /* 0x000fe400078e020b */
[----:B------:R-:W-:-:S02]  /*b4f0*/  IMAD.MOV.U32 R9, RZ, RZ, R12 ;  /* 0x000000ffff097224 */ /* 0x000fc400078e000c */
[----:B------:R-:W-:Y:S01]  /*b500*/  @!P1 IMAD.IADD R6, R6, 0x1, -R4 ;  /* 0x0000000106069824 */ /* 0x000fe200078e0a04 */
[----:B------:R-:W-:Y:S01]  /*b510*/  ISETP.GT.U32.AND P1, PT, R4, R8, PT ;  /* 0x000000080400720c */ /* 0x000fe20003f24070 */
[----:B------:R-:W-:-:S04]  /*b520*/  IMAD.HI.U32 R7, R5, R9, RZ ;  /* 0x0000000905077227 */ /* 0x000fc800078e00ff */
[----:B------:R-:W-:Y:S02]  /*b530*/  IMAD.MOV R7, RZ, RZ, -R7 ;  /* 0x000000ffff077224 */ /* 0x000fe400078e0a07 */
[C---:B------:R-:W-:Y:S02]  /*b540*/  VIADD R13, R0.reuse, 0x75 ;  /* 0x00000075000d7836 */ /* 0x040fe40000000000 */
[----:B------:R-:W-:Y:S02]  /*b550*/  VIADD R32, R0, 0x76 ;  /* 0x0000007600207836 */ /* 0x000fe40000000000 */
[----:B------:R-:W-:Y:S01]  /*b560*/  IMAD R9, R4, R7, R9 ;  /* 0x0000000704097224 */ /* 0x000fe200078e0209 */
[----:B------:R-:W-:Y:S01]  /*b570*/  IABS R7, R13 ;  /* 0x0000000d00077213 */ /* 0x000fe20000000000 */
[----:B------:R-:W-:Y:S02]  /*b580*/  @!P1 IMAD.IADD R8, R8, 0x1, -R4 ;  /* 0x0000000108089824 */ /* 0x000fe400078e0a04 */
[----:B------:R-:W-:Y:S01]  /*b590*/  IMAD.MOV.U32 R16, RZ, RZ, R6 ;  /* 0x000000ffff107224 */ /* 0x000fe200078e0006 */
[----:B------:R-:W-:Y:S01]  /*b5a0*/  IABS R11, R32 ;  /* 0x00000020000b7213 */ /* 0x000fe20000000000 */
[----:B------:R-:W-:Y:S01]  /*b5b0*/  IMAD.HI.U32 R12, R5, R7, RZ ;  /* 0x00000007050c7227 */ /* 0x000fe200078e00ff */
[----:B------:R-:W-:-:S03]  /*b5c0*/  ISETP.GT.U32.AND P1, PT, R4, R8, PT ;  /* 0x000000080400720c */ /* 0x000fc60003f24070 */
[----:B------:R-:W-:Y:S01]  /*b5d0*/  @!P5 IMAD.MOV R16, RZ, RZ, -R16 ;  /* 0x000000ffff10d224 */ /* 0x000fe200078e0a10 */
[----:B------:R-:W-:Y:S01]  /*b5e0*/  ISETP.GT.U32.AND P5, PT, R4, R9, PT ;  /* 0x000000090400720c */ /* 0x000fe20003fa4070 */
[----:B------:R-:W-:Y:S02]  /*b5f0*/  IMAD.MOV.U32 R6, RZ, RZ, R11 ;  /* 0x000000ffff067224 */ /* 0x000fe400078e000b */
[----:B------:R-:W-:-:S04]  /*b600*/  IMAD.MOV R11, RZ, RZ, -R12 ;  /* 0x000000ffff0b7224 */ /* 0x000fc800078e0a0c */
[----:B------:R-:W-:Y:S02]  /*b610*/  IMAD R7, R4, R11, R7 ;  /* 0x0000000b04077224 */ /* 0x000fe400078e0207 */
[----:B------:R-:W-:-:S03]  /*b620*/  @!P1 IMAD.IADD R8, R8, 0x1, -R4 ;  /* 0x0000000108089824 */ /* 0x000fc600078e0a04 */
[----:B------:R-:W-:Y:S01]  /*b630*/  ISETP.GT.U32.AND P1, PT, R4, R7, PT ;  /* 0x000000070400720c */ /* 0x000fe20003f24070 */
[----:B------:R-:W-:Y:S02]  /*b640*/  @!P5 IMAD.IADD R9, R9, 0x1, -R4 ;  /* 0x000000010909d824 */ /* 0x000fe400078e0a04 */
[----:B------:R-:W-:-:S03]  /*b650*/  IMAD.HI.U32 R11, R5, R6, RZ ;  /* 0x00000006050b7227 */ /* 0x000fc600078e00ff */
[----:B------:R-:W-:Y:S01]  /*b660*/  ISETP.GT.U32.AND P5, PT, R4, R9, PT ;  /* 0x000000090400720c */ /* 0x000fe20003fa4070 */
[----:B------:R-:W-:Y:S02]  /*b670*/  IMAD.MOV R11, RZ, RZ, -R11 ;  /* 0x000000ffff0b7224 */ /* 0x000fe400078e0a0b */
[----:B------:R-:W-:Y:S02]  /*b680*/  VIADD R12, R0, 0x77 ;  /* 0x00000077000c7836 */ /* 0x000fe40000000000 */
[----:B------:R-:W-:Y:S02]  /*b690*/  IMAD R6, R4, R11, R6 ;  /* 0x0000000b04067224 */ /* 0x000fe400078e0206 */
[----:B------:R-:W-:Y:S01]  /*b6a0*/  IMAD.MOV.U32 R15, RZ, RZ, R8 ;  /* 0x000000ffff0f7224 */ /* 0x000fe200078e0008 */
[----:B------:R-:W-:Y:S01]  /*b6b0*/  IABS R11, R12 ;  /* 0x0000000c000b7213 */ /* 0x000fe20000000000 */
[----:B------:R-:W-:Y:S02]  /*b6c0*/  @!P1 IMAD.IADD R7, R7, 0x1, -R4 ;  /* 0x0000000107079824 */ /* 0x000fe400078e0a04 */
[----:B------:R-:W-:-:S02]  /*b6d0*/  @!P6 IMAD.MOV R15, RZ, RZ, -R15 ;  /* 0x000000ffff0fe224 */ /* 0x000fc400078e0a0f */
[----:B------:R-:W-:Y:S01]  /*b6e0*/  @!P5 IMAD.IADD R9, R9, 0x1, -R4 ;  /* 0x000000010909d824 */ /* 0x000fe200078e0a04 */
[C---:B------:R-:W-:Y:S01]  /*b6f0*/  ISETP.GT.U32.AND P6, PT, R4.reuse, R7, PT ;  /* 0x000000070400720c */ /* 0x040fe20003fc4070 */
[----:B------:R-:W-:Y:S01]  /*b700*/  IMAD.HI.U32 R8, R5, R11, RZ ;  /* 0x0000000b05087227 */ /* 0x000fe200078e00ff */
[----:B------:R-:W-:-:S03]  /*b710*/  ISETP.GT.U32.AND P5, PT, R4, R6, PT ;  /* 0x000000060400720c */ /* 0x000fc60003fa4070 */
[----:B------:R-:W-:-:S04]  /*b720*/  IMAD.MOV R8, RZ, RZ, -R8 ;  /* 0x000000ffff087224 */ /* 0x000fc800078e0a08 */
[----:B------:R-:W-:-:S04]  /*b730*/  IMAD R8, R4, R8, R11 ;  /* 0x0000000804087224 */ /* 0x000fc800078e020b */
[--C-:B------:R-:W-:Y:S01]  /*b740*/  @!P6 IMAD.IADD R7, R7, 0x1, -R4.reuse ;  /* 0x000000010707e824 */ /* 0x100fe200078e0a04 */
[----:B------:R-:W-:Y:S01]  /*b750*/  ISETP.GT.U32.AND P6, PT, R4, R8, PT ;  /* 0x000000080400720c */ /* 0x000fe20003fc4070 */
[----:B------:R-:W-:Y:S01]  /*b760*/  @!P5 IMAD.IADD R6, R6, 0x1, -R4 ;  /* 0x000000010606d824 */ /* 0x000fe200078e0a04 */
[----:B------:R-:W-:Y:S01]  /*b770*/  ISETP.GE.AND P1, PT, R13, RZ, PT ;  /* 0x000000ff0d00720c */ /* 0x000fe20003f26270 */
[----:B------:R-:W-:-:S03]  /*b780*/  IMAD.MOV.U32 R13, RZ, RZ, R7 ;  /* 0x000000ffff0d7224 */ /* 0x000fc600078e0007 */
[----:B------:R-:W-:Y:S01]  /*b790*/  ISETP.GT.U32.AND P5, PT, R4, R6, PT ;  /* 0x000000060400720c */ /* 0x000fe20003fa4070 */
[----:B------:R-:W-:-:S05]  /*b7a0*/  VIADD R7, R0, 0x79 ;  /* 0x0000007900077836 */ /* 0x000fca0000000000 */
[----:B------:R-:W-:Y:S01]  /*b7b0*/  IABS R11, R7 ;  /* 0x00000007000b7213 */ /* 0x000fe20000000000 */
[----:B------:R-:W-:Y:S02]  /*b7c0*/  @!P6 IMAD.IADD R8, R8, 0x1, -R4 ;  /* 0x000000010808e824 */ /* 0x000fe400078e0a04 */
[----:B------:R-:W-:Y:S02]  /*b7d0*/  IMAD.MOV.U32 R14, RZ, RZ, R9 ;  /* 0x000000ffff0e7224 */ /* 0x000fe400078e0009 */
[----:B------:R-:W-:Y:S01]  /*b7e0*/  IMAD.HI.U32 R9, R5, R11, RZ ;  /* 0x0000000b05097227 */ /* 0x000fe200078e00ff */
[----:B------:R-:W-:-:S03]  /*b7f0*/  ISETP.GT.U32.AND P6, PT, R4, R8, PT ;  /* 0x000000080400720c */ /* 0x000fc60003fc4070 */
[----:B------:R-:W-:Y:S02]  /*b800*/  @!P5 IMAD.IADD R6, R6, 0x1, -R4 ;  /* 0x000000010606d824 */ /* 0x000fe400078e0a04 */
[----:B------:R-:W-:Y:S01]  /*b810*/  @!P1 IMAD.MOV R13, RZ, RZ, -R13 ;  /* 0x000000ffff0d9224 */ /* 0x000fe200078e0a0d */
[----:B------:R-:W-:Y:S01]  /*b820*/  ISETP.GE.AND P1, PT, R12, RZ, PT ;  /* 0x000000ff0c00720c */ /* 0x000fe20003f26270 */
[----:B------:R-:W-:Y:S02]  /*b830*/  IMAD.MOV.U32 R12, RZ, RZ, R6 ;  /* 0x000000ffff0c7224 */ /* 0x000fe400078e0006 */
[----:B------:R-:W-:-:S04]  /*b840*/  IMAD.MOV R6, RZ, RZ, -R9 ;  /* 0x000000ffff067224 */ /* 0x000fc800078e0a09 */
[----:B------:R-:W-:Y:S02]  /*b850*/  IMAD R6, R4, R6, R11 ;  /* 0x0000000604067224 */ /* 0x000fe400078e020b */
[----:B------:R-:W-:-:S03]  /*b860*/  @!P6 IMAD.IADD R8, R8, 0x1, -R4 ;  /* 0x000000010808e824 */ /* 0x000fc600078e0a04 */
[----:B------:R-:W-:Y:S01]  /*b870*/  ISETP.GT.U32.AND P6, PT, R4, R6, PT ;  /* 0x000000060400720c */ /* 0x000fe20003fc4070 */
[----:B------:R-:W-:Y:S01]  /*b880*/  @!P0 IMAD.MOV R14, RZ, RZ, -R14 ;  /* 0x000000ffff0e8224 */ /* 0x000fe200078e0a0e */
[----:B------:R-:W-:Y:S02]  /*b890*/  ISETP.GE.AND P0, PT, R32, RZ, PT ;  /* 0x000000ff2000720c */ /* 0x000fe40003f06270 */
[----:B------:R-:W-:Y:S01]  /*b8a0*/  ISETP.GE.AND P5, PT, R7, RZ, PT ;  /* 0x000000ff0700720c */ /* 0x000fe20003fa6270 */
[----:B------:R-:W-:-:S05]  /*b8b0*/  VIADD R7, R0, 0x7a ;  /* 0x0000007a00077836 */ /* 0x000fca0000000000 */
[----:B------:R-:W-:-:S03]  /*b8c0*/  IABS R32, R7 ;  /* 0x0000000700207213 */ /* 0x000fc60000000000 */
[----:B------:R-:W-:Y:S02]  /*b8d0*/  @!P6 IMAD.IADD R6, R6, 0x1, -R4 ;  /* 0x000000010606e824 */ /* 0x000fe400078e0a04 */
[----:B------:R-:W-:Y:S02]  /*b8e0*/  IMAD.MOV.U32 R9, RZ, RZ, R32 ;  /* 0x000000ffff097224 */ /* 0x000fe400078e0020 */
[----:B------:R-:W-:Y:S01]  /*b8f0*/  @!P0 IMAD.MOV R12, RZ, RZ, -R12 ;  /* 0x000000ffff0c8224 */ /* 0x000fe200078e0a0c */
[----:B------:R-:W-:Y:S01]  /*b900*/  ISETP.GE.AND P0, PT, R7, RZ, PT ;  /* 0x000000ff0700720c */ /* 0x000fe20003f06270 */
[----:B------:R-:W-:Y:S01]  /*b910*/  IMAD.HI.U32 R7, R5, R9, RZ ;  /* 0x0000000905077227 */ /* 0x000fe200078e00ff */
[----:B------:R-:W-:-:S03]  /*b920*/  ISETP.GT.U32.AND P6, PT, R4, R6, PT ;  /* 0x000000060400720c */ /* 0x000fc60003fc4070 */
[----:B------:R-:W-:-:S04]  /*b930*/  IMAD.MOV R7, RZ, RZ, -R7 ;  /* 0x000000ffff077224 */ /* 0x000fc800078e0a07 */
[----:B------:R-:W-:-:S06]  /*b940*/  IMAD R7, R4, R7, R9 ;  /* 0x0000000704077224 */ /* 0x000fcc00078e0209 */
[----:B------:R-:W-:Y:S01]  /*b950*/  @!P6 IMAD.IADD R6, R6, 0x1, -R4 ;  /* 0x000000010606e824 */ /* 0x000fe200078e0a04 */
[----:B------:R-:W-:Y:S01]  /*b960*/  ISETP.GT.U32.AND P6, PT, R4, R7, PT ;  /* 0x000000070400720c */ /* 0x000fe20003fc4070 */
[C---:B------:R-:W-:Y:S02]  /*b970*/  VIADD R9, R0.reuse, 0x7b ;  /* 0x0000007b00097836 */ /* 0x040fe40000000000 */
[----:B------:R-:W-:-:S03]  /*b980*/  VIADD R40, R0, 0x7c ;  /* 0x0000007c00287836 */ /* 0x000fc60000000000 */
[----:B------:R-:W-:Y:S02]  /*b990*/  IABS R32, R9 ;  /* 0x0000000900207213 */ /* 0x000fe40000000000 */
[----:B------:R-:W-:Y:S01]  /*b9a0*/  IABS R33, R40 ;  /* 0x0000002800217213 */ /* 0x000fe20000000000 */
[----:B------:R-:W-:Y:S02]  /*b9b0*/  IMAD.MOV.U32 R11, RZ, RZ, R8 ;  /* 0x000000ffff0b7224 */ /* 0x000fe400078e0008 */
[----:B------:R-:W-:-:S04]  /*b9c0*/  IMAD.HI.U32 R36, R5, R32, RZ ;  /* 0x0000002005247227 */ /* 0x000fc800078e00ff */
[----:B------:R-:W-:Y:S02]  /*b9d0*/  @!P6 IMAD.IADD R7, R7, 0x1, -R4 ;  /* 0x000000010707e824 */ /* 0x000fe400078e0a04 */
[----:B------:R-:W-:-:S03]  /*b9e0*/  IMAD.HI.U32 R39, R5, R33, RZ ;  /* 0x0000002105277227 */ /* 0x000fc600078e00ff */
[C---:B------:R-:W-:Y:S01]  /*b9f0*/  ISETP.GT.U32.AND P6, PT, R4.reuse, R7, PT ;  /* 0x000000070400720c */ /* 0x040fe20003fc4070 */
[----:B------:R-:W-:Y:S02]  /*ba00*/  IMAD.MOV R8, RZ, RZ, -R36 ;  /* 0x000000ffff087224 */ /* 0x000fe400078e0a24 */
[----:B------:R-:W-:Y:S02]  /*ba10*/  IMAD.MOV R36, RZ, RZ, -R39 ;  /* 0x000000ffff247224 */ /* 0x000fe400078e0a27 */
[----:B------:R-:W-:Y:S01]  /*ba20*/  @!P1 IMAD.MOV R11, RZ, RZ, -R11 ;  /* 0x000000ffff0b9224 */ /* 0x000fe200078e0a0b */
[----:B------:R-:W-:Y:S01]  /*ba30*/  ISETP.GE.AND P1, PT, R9, RZ, PT ;  /* 0x000000ff0900720c */ /* 0x000fe20003f26270 */
[C---:B------:R-:W-:Y:S02]  /*ba40*/  IMAD R9, R4.reuse, R8, R32 ;  /* 0x0000000804097224 */ /* 0x040fe400078e0220 */
[----:B------:R-:W-:Y:S02]  /*ba50*/  IMAD R8, R4, R36, R33 ;  /* 0x0000002404087224 */ /* 0x000fe400078e0221 */
[----:B------:R-:W-:-:S02]  /*ba60*/  VIADD R36, R0, 0x7d ;  /* 0x0000007d00247836 */ /* 0x000fc40000000000 */
[----:B------:R-:W-:Y:S01]  /*ba70*/  @!P5 IMAD.MOV R6, RZ, RZ, -R6 ;  /* 0x000000ffff06d224 */ /* 0x000fe200078e0a06 */
[C---:B------:R-:W-:Y:S02]  /*ba80*/  ISETP.GT.U32.AND P5, PT, R4.reuse, R9, PT ;  /* 0x000000090400720c */ /* 0x040fe40003fa4070 */
[----:B------:R-:W-:Y:S01]  /*ba90*/  IABS R32, R36 ;  /* 0x0000002400207213 */ /* 0x000fe20000000000 */
[----:B------:R-:W-:Y:S01]  /*baa0*/  @!P6 IMAD.IADD R7, R7, 0x1, -R4 ;  /* 0x000000010707e824 */ /* 0x000fe200078e0a04 */
[----:B------:R-:W-:-:S03]  /*bab0*/  ISETP.GT.U32.AND P6, PT, R4, R8, PT ;  /* 0x000000080400720c */ /* 0x000fc60003fc4070 */
[----:B------:R-:W-:-:S04]  /*bac0*/  IMAD.HI.U32 R41, R5, R32, RZ ;  /* 0x0000002005297227 */ /* 0x000fc800078e00ff */
[----:B------:R-:W-:Y:S02]  /*bad0*/  VIADD R39, R0, 0x7e ;  /* 0x0000007e00277836 */ /* 0x000fe40000000000 */
[----:B------:R-:W-:Y:S01]  /*bae0*/  IMAD.MOV R44, RZ, RZ, -R41 ;  /* 0x000000ffff2c7224 */ /* 0x000fe200078e0a29 */
[----:B------:R-:W-:Y:S01]  /*baf0*/  SEL R41, R10, R6, !P4 ;  /* 0x000000060a297207 */ /* 0x000fe20006000000 */
[--C-:B------:R-:W-:Y:S01]  /*bb00*/  @!P5 IMAD.IADD R9, R9, 0x1, -R4.reuse ;  /* 0x000000010909d824 */ /* 0x100fe200078e0a04 */
[----:B------:R-:W-:Y:S01]  /*bb10*/  IABS R33, R39 ;  /* 0x0000002700217213 */ /* 0x000fe20000000000 */
[----:B------:R-:W-:Y:S02]  /*bb20*/  @!P6 IMAD.IADD R8, R8, 0x1, -R4 ;  /* 0x000000010808e824 */ /* 0x000fe400078e0a04 */
[----:B------:R-:W-:Y:S01]  /*bb30*/  IMAD R41, R41, UR14, RZ ;  /* 0x0000000e29297c24 */ /* 0x000fe2000f8e02ff */
[----:B------:R-:W-:Y:S01]  /*bb40*/  ISETP.GT.U32.AND P6, PT, R4, R9, PT ;  /* 0x000000090400720c */ /* 0x000fe20003fc4070 */
[----:B------:R-:W-:-:S03]  /*bb50*/  IMAD.HI.U32 R5, R5, R33, RZ ;  /* 0x0000002105057227 */ /* 0x000fc600078e00ff */
[----:B------:R-:W-:Y:S01]  /*bb60*/  IADD3 R45, P5, PT, R41, R3, RZ ;  /* 0x00000003292d7210 */ /* 0x000fe20007fbe0ff */
[----:B------:R-:W-:-:S03]  /*bb70*/  IMAD.MOV R5, RZ, RZ, -R5 ;  /* 0x000000ffff057224 */ /* 0x000fc600078e0a05 */
[----:B------:R-:W-:Y:S01]  /*bb80*/  LEA.HI.X.SX32 R46, R41, R2, 0x1, P5 ;  /* 0x00000002292e7211 */ /* 0x000fe200028f0eff */
[C---:B------:R-:W-:Y:S01]  /*bb90*/  IMAD R5, R4.reuse, R5, R33 ;  /* 0x0000000504057224 */ /* 0x040fe200078e0221 */
[----:B------:R-:W-:Y:S01]  /*bba0*/  PRMT R55, RZ, 0x7610, R55 ;  /* 0x00007610ff377816 */ /* 0x000fe20000000037 */
[C---:B------:R-:W-:Y:S02]  /*bbb0*/  IMAD R6, R4.reuse, R44, R32 ;  /* 0x0000002c04067224 */ /* 0x040fe400078e0220 */
[----:B------:R-:W-:Y:S02]  /*bbc0*/  @P3 IMAD.MOV.U32 R32, RZ, RZ, R45 ;  /* 0x000000ffff203224 */ /* 0x000fe400078e002d */
[----:B------:R-:W-:Y:S02]  /*bbd0*/  @P3 IMAD.MOV.U32 R33, RZ, RZ, R46 ;  /* 0x000000ffff213224 */ /* 0x000fe400078e002e */
[----:B------:R-:W-:Y:S01]  /*bbe0*/  @!P6 IMAD.IADD R9, R9, 0x1, -R4 ;  /* 0x000000010909e824 */ /* 0x000fe200078e0a04 */
[----:B------:R-:W-:-:S02]  /*bbf0*/  ISETP.GT.U32.AND P6, PT, R4, R5, PT ;  /* 0x000000050400720c */ /* 0x000fc40003fc4070 */
[----:B------:R0:W2:Y:S02]  /*bc00*/  @P3 LDG.E.U8 R55, desc[UR22][R32.64] ;  /* 0x0000001620373981 */ /* 0x0000a4000c1e1100 */
[----:B0-----:R-:W-:Y:S02]  /*bc10*/  SEL R32, R10, R88, !P4 ;  /* 0x000000580a207207 */ /* 0x001fe40006000000 */
[----:B------:R0:W-:Y:S03]  /*bc20*/  STL [R1+0x71c], R0 ;  /* 0x00071c0001007387 */ /* 0x0001e60000100800 */
[----:B------:R-:W-:-:S04]  /*bc30*/  IMAD R32, R32, UR14, RZ ;  /* 0x0000000e20207c24 */ /* 0x000fc8000f8e02ff */
[----:B------:R-:W-:Y:S01]  /*bc40*/  @!P6 IMAD.IADD R5, R5, 0x1, -R4 ;  /* 0x000000010505e824 */ /* 0x000fe200078e0a04 */
[C---:B0-----:R-:W-:Y:S02]  /*bc50*/  IADD3 R0, P6, PT, R32.reuse, R3, RZ ;  /* 0x0000000320007210 */ /* 0x041fe40007fde0ff */
[----:B------:R-:W-:Y:S02]  /*bc60*/  PRMT R54, RZ, 0x7610, R54 ;  /* 0x00007610ff367816 */ /* 0x000fe40000000036 */
[----:B------:R-:W-:Y:S01]  /*bc70*/  LEA.HI.X.SX32 R33, R32, R2, 0x1, P6 ;  /* 0x0000000220217211 */ /* 0x000fe200030f0eff */
[----:B------:R-:W-:-:S05]  /*bc80*/  @P3 IMAD.MOV.U32 R32, RZ, RZ, R0 ;  /* 0x000000ffff203224 */ /* 0x000fca00078e0000 */
[----:B------:R-:W2:Y:S01]  /*bc90*/  @P3 LDG.E.U8 R54, desc[UR22][R32.64] ;  /* 0x0000001620363981 */ /* 0x000ea2000c1e1100 */
[----:B------:R-:W-:Y:S01]  /*bca0*/  ISETP.GT.U32.AND P5, PT, R4, R6, PT ;  /* 0x000000060400720c */ /* 0x000fe20003fa4070 */
[----:B------:R-:W-:-:S12]  /*bcb0*/  @!P0 IMAD.MOV R7, RZ, RZ, -R7 ;  /* 0x000000ffff078224 */ /* 0x000fd800078e0a07 */
[----:B------:R-:W-:-:S05]  /*bcc0*/  @!P5 IMAD.IADD R6, R6, 0x1, -R4 ;  /* 0x000000010606d824 */ /* 0x000fca00078e0a04 */
[C---:B------:R-:W-:Y:S02]  /*bcd0*/  ISETP.GT.U32.AND P0, PT, R4.reuse, R6, PT ;  /* 0x000000060400720c */ /* 0x040fe40003f04070 */
[C---:B------:R-:W-:Y:S02]  /*bce0*/  ISETP.GT.U32.AND P6, PT, R4.reuse, R5, PT ;  /* 0x000000050400720c */ /* 0x040fe40003fc4070 */
[----:B------:R-:W-:-:S09]  /*bcf0*/  ISETP.GT.U32.AND P5, PT, R4, R8, PT ;  /* 0x000000080400720c */ /* 0x000fd20003fa4070 */
[--C-:B------:R-:W-:Y:S01]  /*bd00*/  @!P0 IMAD.IADD R6, R6, 0x1, -R4.reuse ;  /* 0x0000000106068824 */ /* 0x100fe200078e0a04 */
[----:B------:R-:W-:Y:S02]  /*bd10*/  ISETP.GE.AND P0, PT, R36, RZ, PT ;  /* 0x000000ff2400720c */ /* 0x000fe40003f06270 */
[----:B------:R-:W-:Y:S01]  /*bd20*/  SEL R36, R10, R89, !P4 ;  /* 0x000000590a247207 */ /* 0x000fe20006000000 */
[----:B------:R-:W-:Y:S04]  /*bd30*/  STL [R1+0x47c], R45 ;  /* 0x00047c2d01007387 */ /* 0x000fe80000100800 */
[----:B------:R-:W-:Y:S01]  /*bd40*/  IMAD R36, R36, UR14, RZ ;  /* 0x0000000e24247c24 */ /* 0x000fe2000f8e02ff */
[----:B------:R-:W-:Y:S01]  /*bd50*/  STL [R1+0x478], R46 ;  /* 0x0004782e01007387 */ /* 0x000fe20000100800 */
[----:B------:R-:W-:-:S03]  /*bd60*/  @!P6 IMAD.IADD R5, R5, 0x1, -R4 ;  /* 0x000000010505e824 */ /* 0x000fc600078e0a04 */
[----:B------:R0:W-:Y:S01]  /*bd70*/  STL [R1+0xd4], R0 ;  /* 0x0000d40001007387 */ /* 0x0001e20000100800 */
[----:B------:R-:W-:Y:S01]  /*bd80*/  @!P5 IMAD.IADD R8, R8, 0x1, -R4 ;  /* 0x000000010808d824 */ /* 0x000fe200078e0a04 */
[----:B------:R-:W-:Y:S02]  /*bd90*/  ISETP.GE.AND P5, PT, R40, RZ, PT ;  /* 0x000000ff2800720c */ /* 0x000fe40003fa6270 */
[----:B------:R-:W-:Y:S01]  /*bda0*/  STL [R1+0xd0], R33 ;  /* 0x0000d02101007387 */ /* 0x000fe20000100800 */
[----:B0-----:R-:W-:-:S04]  /*bdb0*/  IADD3 R0, P6, PT, R36, R3, RZ ;  /* 0x0000000324007210 */ /* 0x001fc80007fde0ff */
[----:B------:R-:W-:Y:S02]  /*bdc0*/  LEA.HI.X.SX32 R40, R36, R2, 0x1, P6 ;  /* 0x0000000224287211 */ /* 0x000fe400030f0eff */
[----:B------:R-:W-:Y:S01]  /*bdd0*/  SEL R45, R10, R90, !P4 ;  /* 0x0000005a0a2d7207 */ /* 0x000fe20006000000 */
[----:B------:R-:W-:Y:S01]  /*bde0*/  IMAD.MOV.U32 R58, RZ, RZ, R91 ;  /* 0x000000ffff3a7224 */ /* 0x000fe200078e005b */
[----:B--2---:R0:W-:Y:S04]  /*bdf0*/  STL [R1+0x720], R54 ;  /* 0x0007203601007387 */ /* 0x0041e80000100800 */
[----:B------:R-:W-:Y:S04]  /*be00*/  STL [R1+0x114], R0 ;  /* 0x0001140001007387 */ /* 0x000fe80000100800 */
[----:B------:R1:W-:Y:S04]  /*be10*/  STL [R1+0x110], R40 ;  /* 0x0001102801007387 */ /* 0x0003e80000100800 */
[----:B------:R-:W2:Y:S04]  /*be20*/  LDL.LU R85, [R1+0x164] ;  /* 0x0001640001557983 */ /* 0x000ea80000300800 */
[----:B------:R-:W3:Y:S04]  /*be30*/  LDL.LU R46, [R1+0x15c] ;  /* 0x00015c00012e7983 */ /* 0x000ee80000300800 */
[----:B------:R-:W3:Y:S04]  /*be40*/  LDL.LU R68, [R1+0x158] ;  /* 0x0001580001447983 */ /* 0x000ee80000300800 */
[----:B------:R-:W3:Y:S04]  /*be50*/  LDL.LU R87, [R1+0x154] ;  /* 0x0001540001577983 */ /* 0x000ee80000300800 */
[----:B------:R-:W4:Y:S04]  /*be60*/  LDL.LU R88, [R1+0x150] ;  /* 0x0001500001587983 */ /* 0x000f280000300800 */
[----:B------:R-:W4:Y:S04]  /*be70*/  LDL.LU R89, [R1+0x138] ;  /* 0x0001380001597983 */ /* 0x000f280000300800 */
[----:B------:R-:W4:Y:S04]  /*be80*/  LDL.LU R4, [R1+0x124] ;  /* 0x0001240001047983 */ /* 0x000f280000300800 */
[----:B------:R-:W4:Y:S04]  /*be90*/  LDL.LU R47, [R1+0x120] ;  /* 0x00012000012f7983 */ /* 0x000f280000300800 */
[----:B------:R-:W4:Y:S01]  /*bea0*/  LDL.LU R73, [R1+0x11c] ;  /* 0x00011c0001497983 */ /* 0x000f220000300800 */
[----:B0-----:R-:W-:-:S03]  /*beb0*/  IMAD.MOV.U32 R54, RZ, RZ, R92 ;  /* 0x000000ffff367224 */ /* 0x001fc600078e005c */
[----:B------:R-:W4:Y:S04]  /*bec0*/  LDL.LU R90, [R1+0x118] ;  /* 0x00011800015a7983 */ /* 0x000f280000300800 */
[----:B------:R-:W4:Y:S04]  /*bed0*/  LDL.LU R91, [R1+0xfc] ;  /* 0x0000fc00015b7983 */ /* 0x000f280000300800 */
[----:B------:R-:W4:Y:S01]  /*bee0*/  LDL.LU R92, [R1+0xf8] ;  /* 0x0000f800015c7983 */ /* 0x000f220000300800 */
[----:B------:R-:W-:Y:S01]  /*bef0*/  PRMT R52, RZ, 0x7610, R52 ;  /* 0x00007610ff347816 */ /* 0x000fe20000000034 */
[----:B------:R-:W-:-:S02]  /*bf00*/  @P3 IMAD.MOV.U32 R32, RZ, RZ, R0 ;  /* 0x000000ffff203224 */ /* 0x000fc400078e0000 */
[----:B------:R-:W-:Y:S02]  /*bf10*/  @P3 IMAD.MOV.U32 R33, RZ, RZ, R40 ;  /* 0x000000ffff213224 */ /* 0x000fe400078e0028 */
[----:B------:R-:W-:-:S03]  /*bf20*/  IMAD.MOV.U32 R84, RZ, RZ, R93 ;  /* 0x000000ffff547224 */ /* 0x000fc600078e005d */
[----:B------:R0:W4:Y:S01]  /*bf30*/  @P3 LDG.E.U8 R52, desc[UR22][R32.64] ;  /* 0x0000001620343981 */ /* 0x000122000c1e1100 */
[----:B------:R-:W-:-:S03]  /*bf40*/  ISETP.GE.AND P6, PT, R39, RZ, PT ;  /* 0x000000ff2700720c */ /* 0x000fc60003fc6270 */
[----:B------:R-:W4:Y:S04]  /*bf50*/  LDL.LU R32, [R1+0xf4] ;  /* 0x0000f40001207983 */ /* 0x000f280000300800 */
[----:B------:R-:W4:Y:S04]  /*bf60*/  LDL.LU R48, [R1+0xf0] ;  /* 0x0000f00001307983 */ /* 0x000f280000300800 */
[----:B------:R-:W4:Y:S04]  /*bf70*/  LDL.LU R74, [R1+0xec] ;  /* 0x0000ec00014a7983 */ /* 0x000f280000300800 */
[----:B------:R-:W4:Y:S04]  /*bf80*/  LDL.LU R93, [R1+0xe8] ;  /* 0x0000e800015d7983 */ /* 0x000f280000300800 */
[----:B------:R-:W0:Y:S04]  /*bf90*/  LDL.LU R33, [R1+0xe4] ;  /* 0x0000e40001217983 */ /* 0x000e280000300800 */
[----:B------:R-:W4:Y:S04]  /*bfa0*/  LDL.LU R39, [R1+0xe0] ;  /* 0x0000e00001277983 */ /* 0x000f280000300800 */
[----:B------:R-:W4:Y:S04]  /*bfb0*/  LDL.LU R36, [R1+0xdc] ;  /* 0x0000dc0001247983 */ /* 0x000f280000300800 */
[----:B------:R-:W4:Y:S01]  /*bfc0*/  LDL.LU R53, [R1+0xd8] ;  /* 0x0000d80001357983 */ /* 0x000f220000300800 */
[----:B------:R-:W-:-:S03]  /*bfd0*/  SEL R84, R10, R84, !P4 ;  /* 0x000000540a547207 */ /* 0x000fc60006000000 */
[----:B------:R-:W4:Y:S04]  /*bfe0*/  LDL.LU R78, [R1+0x1c] ;  /* 0x00001c00014e7983 */ /* 0x000f280000300800 */
[----:B-1----:R-:W4:Y:S04]  /*bff0*/  LDL.LU R40, [R1+0x18] ;  /* 0x0000180001287983 */ /* 0x002f280000300800 */
[----:B------:R-:W4:Y:S04]  /*c000*/  LDL.LU R41, [R1+0x14] ;  /* 0x0000140001297983 */ /* 0x000f280000300800 */
[----:B------:R-:W4:Y:S04]  /*c010*/  LDL.LU R44, [R1+0x10] ;  /* 0x00001000012c7983 */ /* 0x000f280000300800 */
[----:B------:R-:W4:Y:S04]  /*c020*/  LDL.LU R0, [R1+0xc] ;  /* 0x00000c0001007983 */ /* 0x000f280000300800 */
[----:B------:R-:W4:Y:S04]  /*c030*/  LDL.LU R56, [R1+0x8] ;  /* 0x0000080001387983 */ /* 0x000f280000300800 */
[----:B------:R-:W4:Y:S04]  /*c040*/  LDL.LU R86, [R1+0x4] ;  /* 0x0000040001567983 */ /* 0x000f280000300800 */
[----:B------:R-:W4:Y:S04]  /*c050*/  LDL.LU R57, [R1] ;  /* 0x0000000001397983 */ /* 0x000f280000300800 */
[----:B------:R1:W-:Y:S04]  /*c060*/  STL [R1+0x1fc], R84 ;  /* 0x0001fc5401007387 */ /* 0x0003e80000100800 */
[----:B-1----:R-:W4:Y:S01]  /*c070*/  LDL.LU R84, [R1+0x754] ;  /* 0x0007540001547983 */ /* 0x002f220000300800 */
[----:B--2---:R-:W-:-:S05]  /*c080*/  SEL R85, R10, R85, !P4 ;  /* 0x000000550a557207 */ /* 0x004fca0006000000 */
[----:B------:R1:W-:Y:S01]  /*c090*/  STL [R1+0x2c4], R85 ;  /* 0x0002c45501007387 */ /* 0x0003e20000100800 */
[----:B---3--:R-:W-:-:S03]  /*c0a0*/  SEL R87, R10, R87, !P4 ;  /* 0x000000570a577207 */ /* 0x008fc60006000000 */
[----:B-1----:R-:W2:Y:S01]  /*c0b0*/  LDL.LU R85, [R1+0x750] ;  /* 0x0007500001557983 */ /* 0x002ea20000300800 */
[----:B----4-:R-:W-:-:S03]  /*c0c0*/  SEL R88, R10, R88, !P4 ;  /* 0x000000580a587207 */ /* 0x010fc60006000000 */
[----:B------:R1:W-:Y:S01]  /*c0d0*/  STL [R1+0x1f8], R87 ;  /* 0x0001f85701007387 */ /* 0x0003e20000100800 */
[----:B------:R-:W-:-:S03]  /*c0e0*/  SEL R89, R10, R89, !P4 ;  /* 0x000000590a597207 */ /* 0x000fc60006000000 */
[----:B-1----:R-:W3:Y:S04]  /*c0f0*/  LDL.LU R87, [R1+0x74c] ;  /* 0x00074c0001577983 */ /* 0x002ee80000300800 */
[----:B------:R1:W-:Y:S01]  /*c100*/  STL [R1+0x204], R88 ;  /* 0x0002045801007387 */ /* 0x0003e20000100800 */
[C---:B------:R-:W-:Y:S02]  /*c110*/  SEL R90, R10.reuse, R90, !P4 ;  /* 0x0000005a0a5a7207 */ /* 0x040fe40006000000 */
[C---:B------:R-:W-:Y:S01]  /*c120*/  SEL R91, R10.reuse, R91, !P4 ;  /* 0x0000005b0a5b7207 */ /* 0x040fe20006000000 */
[----:B-1----:R-:W4:Y:S01]  /*c130*/  LDL.LU R88, [R1+0x748] ;  /* 0x0007480001587983 */ /* 0x002f220000300800 */
[----:B------:R-:W-:-:S03]  /*c140*/  SEL R92, R10, R92, !P4 ;  /* 0x0000005c0a5c7207 */ /* 0x000fc60006000000 */
[----:B------:R1:W-:Y:S04]  /*c150*/  STL [R1+0x384], R89 ;  /* 0x0003845901007387 */ /* 0x0003e80000100800 */
[----:B-1----:R-:W2:Y:S04]  /*c160*/  LDL.LU R89, [R1+0x744] ;  /* 0x0007440001597983 */ /* 0x002ea80000300800 */
[----:B------:R1:W-:Y:S04]  /*c170*/  STL [R1+0x1f4], R90 ;  /* 0x0001f45a01007387 */ /* 0x0003e80000100800 */
[----:B-1----:R-:W2:Y:S04]  /*c180*/  LDL.LU R90, [R1+0x740] ;  /* 0x00074000015a7983 */ /* 0x002ea80000300800 */
[----:B------:R1:W-:Y:S04]  /*c190*/  STL [R1+0x200], R91 ;  /* 0x0002005b01007387 */ /* 0x0003e80000100800 */
[----:B-1----:R-:W2:Y:S04]  /*c1a0*/  LDL.LU R91, [R1+0x73c] ;  /* 0x00073c00015b7983 */ /* 0x002ea80000300800 */
[----:B------:R1:W-:Y:S04]  /*c1b0*/  STL [R1+0x380], R92 ;  /* 0x0003805c01007387 */ /* 0x0003e80000100800 */
[----:B-1----:R-:W2:Y:S01]  /*c1c0*/  LDL.LU R92, [R1+0x738] ;  /* 0x00073800015c7983 */ /* 0x002ea20000300800 */
[----:B------:R-:W-:-:S02]  /*c1d0*/  SEL R93, R10, R93, !P4 ;  /* 0x0000005d0a5d7207 */ /* 0x000fc40006000000 */
[C---:B0-----:R-:W-:Y:S02]  /*c1e0*/  SEL R33, R10.reuse, R33, !P4 ;  /* 0x000000210a217207 */ /* 0x041fe40006000000 */
[C---:B------:R-:W-:Y:S01]  /*c1f0*/  SEL R39, R10.reuse, R39, !P4 ;  /* 0x000000270a277207 */ /* 0x040fe20006000000 */
[----:B------:R0:W-:Y:S04]  /*c200*/  STL [R1+0xf4], R93 ;  /* 0x0000f45d01007387 */ /* 0x0001e80000100800 */
[----:B0-----:R-:W3:Y:S04]  /*c210*/  LDL.LU R93, [R1+0x734] ;  /* 0x00073400015d7983 */ /* 0x001ee80000300800 */
[----:B------:R0:W-:Y:S04]  /*c220*/  STL [R1+0xfc], R33 ;  /* 0x0000fc2101007387 */ /* 0x0001e80000100800 */
[----:B------:R1:W-:Y:S01]  /*c230*/  STL [R1+0x344], R39 ;  /* 0x0003442701007387 */ /* 0x0003e20000100800 */
[----:B0-----:R-:W-:-:S02]  /*c240*/  SEL R33, R10, R36, !P4 ;  /* 0x000000240a217207 */ /* 0x001fc40006000000 */
[C---:B------:R-:W-:Y:S02]  /*c250*/  SEL R36, R10.reuse, R40, !P4 ;  /* 0x000000280a247207 */ /* 0x040fe40006000000 */
[C---:B------:R-:W-:Y:S02]  /*c260*/  SEL R40, R10.reuse, R41, !P4 ;  /* 0x000000290a287207 */ /* 0x040fe40006000000 */
[C---:B-1----:R-:W-:Y:S01]  /*c270*/  SEL R39, R10.reuse, R44, !P4 ;  /* 0x0000002c0a277207 */ /* 0x042fe20006000000 */
[----:B------:R0:W-:Y:S04]  /*c280*/  STL [R1+0xf0], R36 ;  /* 0x0000f02401007387 */ /* 0x0001e80000100800 */
[----:B------:R-:W-:Y:S04]  /*c290*/  STL [R1+0xf8], R40 ;  /* 0x0000f82801007387 */ /* 0x000fe80000100800 */
[----:B------:R1:W-:Y:S01]  /*c2a0*/  STL [R1+0x340], R39 ;  /* 0x0003402701007387 */ /* 0x0003e20000100800 */
[----:B0-----:R-:W-:-:S02]  /*c2b0*/  SEL R36, R10, R0, !P4 ;  /* 0x000000000a247207 */ /* 0x001fc40006000000 */
[----:B-1----:R-:W-:-:S05]  /*c2c0*/  SEL R39, R10, R57, !P4 ;  /* 0x000000390a277207 */ /* 0x002fca0006000000 */
[----:B------:R-:W-:Y:S01]  /*c2d0*/  STL [R1], R39 ;  /* 0x0000002701007387 */ /* 0x000fe20000100800 */
[C---:B------:R-:W-:Y:S02]  /*c2e0*/  SEL R71, R10.reuse, R71, !P4 ;  /* 0x000000470a477207 */ /* 0x040fe40006000000 */
[C---:B------:R-:W-:Y:S02]  /*c2f0*/  SEL R61, R10.reuse, R61, !P4 ;  /* 0x0000003d0a3d7207 */ /* 0x040fe40006000000 */
[C---:B------:R-:W-:Y:S02]  /*c300*/  SEL R42, R10.reuse, R42, !P4 ;  /* 0x0000002a0a2a7207 */ /* 0x040fe40006000000 */
[C---:B------:R-:W-:Y:S02]  /*c310*/  SEL R30, R10.reuse, R30, !P4 ;  /* 0x0000001e0a1e7207 */ /* 0x040fe40006000000 */
[----:B--2---:R-:W-:-:S05]  /*c320*/  SEL R0, R10, R92, !P4 ;  /* 0x0000005c0a007207 */ /* 0x004fca0006000000 */
[----:B------:R0:W-:Y:S02]  /*c330*/  STL [R1+0x304], R0 ;  /* 0x0003040001007387 */ /* 0x0001e40000100800 */
[----:B0-----:R-:W-:-:S05]  /*c340*/  SEL R0, R10, R85, !P4 ;  /* 0x000000550a007207 */ /* 0x001fca0006000000 */
[----:B------:R0:W-:Y:S02]  /*c350*/  STL [R1+0x300], R0 ;  /* 0x0003000001007387 */ /* 0x0001e40000100800 */
[----:B0-----:R-:W-:-:S05]  /*c360*/  SEL R0, R10, R79, !P4 ;  /* 0x0000004f0a007207 */ /* 0x001fca0006000000 */
[----:B------:R0:W-:Y:S04]  /*c370*/  STL [R1+0x714], R0 ;  /* 0x0007140001007387 */ /* 0x0001e80000100800 */
[----:B------:R-:W-:Y:S01]  /*c380*/  STL [R1+0x284], R71 ;  /* 0x0002844701007387 */ /* 0x000fe20000100800 */
[----:B0-----:R-:W-:-:S05]  /*c390*/  SEL R0, R10, R70, !P4 ;  /* 0x000000460a007207 */ /* 0x001fca0006000000 */
[----:B------:R0:W-:Y:S04]  /*c3a0*/  STL [R1+0x710], R0 ;  /* 0x0007100001007387 */ /* 0x0001e80000100800 */
[----:B------:R-:W-:Y:S01]  /*c3b0*/  STL [R1+0x280], R61 ;  /* 0x0002803d01007387 */ /* 0x000fe20000100800 */
[----:B0-----:R-:W-:-:S05]  /*c3c0*/  SEL R0, R10, R60, !P4 ;  /* 0x0000003c0a007207 */ /* 0x001fca0006000000 */
[----:B------:R0:W-:Y:S01]  /*c3d0*/  STL [R1+0x3f0], R0 ;  /* 0x0003f00001007387 */ /* 0x0001e20000100800 */
[C---:B------:R-:W-:Y:S02]  /*c3e0*/  SEL R39, R10.reuse, R91, !P4 ;  /* 0x0000005b0a277207 */ /* 0x040fe40006000000 */
[C---:B------:R-:W-:Y:S01]  /*c3f0*/  SEL R91, R10.reuse, R80, !P4 ;  /* 0x000000500a5b7207 */ /* 0x040fe20006000000 */
[----:B------:R-:W-:Y:S01]  /*c400*/  STL [R1+0x244], R42 ;  /* 0x0002442a01007387 */ /* 0x000fe20000100800 */
[C---:B------:R-:W-:Y:S02]  /*c410*/  SEL R80, R10.reuse, R31, !P4 ;  /* 0x0000001f0a507207 */ /* 0x040fe40006000000 */
[----:B0-----:R-:W-:-:S05]  /*c420*/  SEL R0, R10, R38, !P4 ;  /* 0x000000260a007207 */ /* 0x001fca0006000000 */
[----:B------:R0:W-:Y:S04]  /*c430*/  STL [R1+0x3c0], R0 ;  /* 0x0003c00001007387 */ /* 0x0001e80000100800 */
[----:B------:R-:W2:Y:S01]  /*c440*/  LDL.LU R31, [R1+0x1d8] ;  /* 0x0001d800011f7983 */ /* 0x000ea20000300800 */
[C---:B------:R-:W-:Y:S02]  /*c450*/  SEL R79, R10.reuse, R25, !P4 ;  /* 0x000000190a4f7207 */ /* 0x040fe40006000000 */
[C---:B0-----:R-:W-:Y:S01]  /*c460*/  SEL R0, R10.reuse, R29, !P4 ;  /* 0x0000001d0a007207 */ /* 0x041fe20006000000 */
[----:B------:R-:W-:Y:S01]  /*c470*/  STL [R1+0x240], R30 ;  /* 0x0002401e01007387 */ /* 0x000fe20000100800 */
[----:B------:R-:W-:-:S03]  /*c480*/  SEL R25, R10, R24, !P4 ;  /* 0x000000180a197207 */ /* 0x000fc60006000000 */
[----:B------:R0:W-:Y:S04]  /*c490*/  STL [R1+0x3bc], R0 ;  /* 0x0003bc0001007387 */ /* 0x0001e80000100800 */
[----:B------:R-:W3:Y:S01]  /*c4a0*/  LDL.LU R24, [R1+0x1e0] ;  /* 0x0001e00001187983 */ /* 0x000ee20000300800 */
[----:B0-----:R-:W-:-:S03]  /*c4b0*/  SEL R0, R10, R23, !P4 ;  /* 0x000000170a007207 */ /* 0x001fc60006000000 */
[----:B------:R0:W-:Y:S04]  /*c4c0*/  STL [R1+0x10], R25 ;  /* 0x0000101901007387 */ /* 0x0001e80000100800 */
[----:B------:R1:W-:Y:S04]  /*c4d0*/  STL [R1+0x3ec], R0 ;  /* 0x0003ec0001007387 */ /* 0x0003e80000100800 */
[----:B0-----:R-:W4:Y:S01]  /*c4e0*/  LDL.LU R25, [R1+0x1dc] ;  /* 0x0001dc0001197983 */ /* 0x001f220000300800 */
[C---:B------:R-:W-:Y:S02]  /*c4f0*/  SEL R18, R10.reuse, R18, !P4 ;  /* 0x000000120a127207 */ /* 0x040fe40006000000 */
[----:B-1----:R-:W-:-:S03]  /*c500*/  SEL R0, R10, R17, !P4 ;  /* 0x000000110a007207 */ /* 0x002fc60006000000 */
[----:B------:R-:W-:Y:S01]  /*c510*/  STL [R1+0xc], R18 ;  /* 0x00000c1201007387 */ /* 0x000fe20000100800 */
[----:B------:R-:W-:-:S03]  /*c520*/  SEL R70, R10, R63, !P4 ;  /* 0x0000003f0a467207 */ /* 0x000fc60006000000 */
[----:B------:R0:W-:Y:S01]  /*c530*/  STL [R1+0x420], R0 ;  /* 0x0004200001007387 */ /* 0x0001e20000100800 */
[C---:B------:R-:W-:Y:S02]  /*c540*/  SEL R63, R10.reuse, R26, !P4 ;  /* 0x0000001a0a3f7207 */ /* 0x040fe40006000000 */
[C---:B------:R-:W-:Y:S01]  /*c550*/  SEL R42, R10.reuse, R27, !P4 ;  /* 0x0000001b0a2a7207 */ /* 0x040fe20006000000 */
[----:B------:R-:W4:Y:S04]  /*c560*/  LDL.LU R26, [R1+0x21c] ;  /* 0x00021c00011a7983 */ /* 0x000f280000300800 */
[----:B------:R-:W4:Y:S01]  /*c570*/  LDL.LU R27, [R1+0x218] ;  /* 0x00021800011b7983 */ /* 0x000f220000300800 */
[C---:B0-----:R-:W-:Y:S01]  /*c580*/  SEL R0, R10.reuse, R12, !P4 ;  /* 0x0000000c0a007207 */ /* 0x041fe20006000000 */
[----:B------:R-:W0:Y:S04]  /*c590*/  S2R R30, SR_TID.X ;  /* 0x00000000001e7919 */ /* 0x000e280000002100 */
[----:B------:R-:W-:Y:S04]  /*c5a0*/  STL [R1+0x8], R0 ;  /* 0x0000080001007387 */ /* 0x000fe80000100800 */
[----:B------:R-:W4:Y:S01]  /*c5b0*/  LDL.LU R29, [R1+0x29c] ;  /* 0x00029c00011d7983 */ /* 0x000f220000300800 */
[----:B------:R-:W-:Y:S01]  /*c5c0*/  SEL R4, R10, R4, !P4 ;  /* 0x000000040a047207 */ /* 0x000fe20006000000 */
[----:B------:R-:W-:Y:S01]  /*c5d0*/  @!P0 IMAD.MOV R6, RZ, RZ, -R6 ;  /* 0x000000ffff068224 */ /* 0x000fe200078e0a06 */
[----:B------:R-:W-:-:S04]  /*c5e0*/  @!UP2 UIADD3 UR4, UPT, UPT, -UR6, 0x100000, URZ ;  /* 0x001000000604a890 */ /* 0x000fc8000fffe1ff */
[----:B------:R-:W-:Y:S02]  /*c5f0*/  @!UP2 USHF.L.U32 UR5, UR4, 0xb, URZ ;  /* 0x0000000b0405a899 */ /* 0x000fe400080006ff */
[----:B------:R-:W-:Y:S01]  /*c600*/  @!UP2 USHF.L.U32 UR4, UR4, 0x1, URZ ;  /* 0x000000010404a899 */ /* 0x000fe200080006ff */
[----:B------:R-:W-:Y:S01]  /*c610*/  IMAD R4, R4, UR14, RZ ;  /* 0x0000000e04047c24 */ /* 0x000fe2000f8e02ff */
[C---:B------:R-:W-:Y:S02]  /*c620*/  SEL R71, R10.reuse, R6, !P4 ;  /* 0x000000060a477207 */ /* 0x040fe40006000000 */
[----:B------:R-:W-:Y:S02]  /*c630*/  SEL R40, R10, R84, !P4 ;  /* 0x000000540a287207 */ /* 0x000fe40006000000 */
[----:B------:R-:W-:Y:S02]  /*c640*/  IADD3 R6, P0, PT, R4, R3, RZ ;  /* 0x0000000304067210 */ /* 0x000fe40007f1e0ff */
[C---:B------:R-:W-:Y:S01]  /*c650*/  SEL R84, R10.reuse, R62, !P4 ;  /* 0x0000003e0a547207 */ /* 0x040fe20006000000 */
[----:B------:R-:W-:Y:S01]  /*c660*/  VOTEU.ALL UP1, P2 ;  /* 0x0000000000ff7886 */ /* 0x000fe20001020000 */
[----:B------:R-:W-:-:S02]  /*c670*/  SEL R62, R10, R20, !P4 ;  /* 0x000000140a3e7207 */ /* 0x000fc40006000000 */
[----:B------:R-:W-:Y:S02]  /*c680*/  SEL R20, R10, R7, !P4 ;  /* 0x000000070a147207 */ /* 0x000fe40006000000 */
[----:B------:R-:W-:Y:S01]  /*c690*/  LEA.HI.X.SX32 R7, R4, R2, 0x1, P0 ;  /* 0x0000000204077211 */ /* 0x000fe200000f0eff */
[----:B------:R1:W1:Y:S01]  /*c6a0*/  @!UP1 SYNCS.EXCH.64 URZ, [UR10+0xc008], UR4 ;  /* 0x00c008040aff95b2 */ /* 0x0002620008000100 */
[----:B0-----:R-:W-:Y:S02]  /*c6b0*/  LOP3.LUT R23, R30, 0x7f, RZ, 0xc0, !PT ;  /* 0x0000007f1e177812 */ /* 0x001fe400078ec0ff */
[----:B------:R-:W4:Y:S04]  /*c6c0*/  LDL.LU R30, [R1+0x258] ;  /* 0x00025800011e7983 */ /* 0x000f280000300800 */
[----:B------:R-:W-:Y:S04]  /*c6d0*/  STL [R1+0x154], R6 ;  /* 0x0001540601007387 */ /* 0x000fe80000100800 */
[----:B------:R-:W-:Y:S01]  /*c6e0*/  STL [R1+0x150], R7 ;  /* 0x0001500701007387 */ /* 0x000fe20000100800 */
[----:B------:R-:W-:Y:S01]  /*c6f0*/  @!P6 IMAD.MOV R5, RZ, RZ, -R5 ;  /* 0x000000ffff05e224 */ /* 0x000fe200078e0a05 */
[----:B------:R-:W-:-:S02]  /*c700*/  SEL R32, R10, R32, !P4 ;  /* 0x000000200a207207 */ /* 0x000fc40006000000 */
[----:B--2---:R0:W-:Y:S04]  /*c710*/  STS.U8 [R23+UR10+0x8000], R31 ;  /* 0x0080001f17007988 */ /* 0x0041e8000800000a */
[----:B0-----:R-:W2:Y:S04]  /*c720*/  LDL.LU R31, [R1+0x2dc] ;  /* 0x0002dc00011f7983 */ /* 0x001ea80000300800 */
[----:B---3--:R0:W-:Y:S04]  /*c730*/  STS.U8 [R23+UR10+0x8200], R24 ;  /* 0x0082001817007988 */ /* 0x0081e8000800000a */
[----:B0-----:R-:W3:Y:S01]  /*c740*/  LDL.LU R24, [R1+0x25c] ;  /* 0x00025c0001187983 */ /* 0x001ee20000300800 */
[----:B------:R-:W-:-:S02]  /*c750*/  SEL R57, R10, R90, !P4 ;  /* 0x0000005a0a397207 */ /* 0x000fc40006000000 */
[----:B------:R-:W-:Y:S02]  /*c760*/  SEL R90, R10, R5, !P4 ;  /* 0x000000050a5a7207 */ /* 0x000fe40006000000 */
[----:B------:R-:W-:Y:S01]  /*c770*/  PRMT R5, RZ, 0x7610, R5 ;  /* 0x00007610ff057816 */ /* 0x000fe20000000005 */
[----:B------:R-:W-:-:S05]  /*c780*/  IMAD R4, R32, UR14, RZ ;  /* 0x0000000e20047c24 */ /* 0x000fca000f8e02ff */
[----:B------:R0:W3:Y:S02]  /*c790*/  @P3 LDG.E.U8 R5, desc[UR22][R6.64] ;  /* 0x0000001606053981 */ /* 0x0000e4000c1e1100 */
[----:B0-----:R-:W-:-:S04]  /*c7a0*/  IADD3 R6, P0, PT, R4, R3, RZ ;  /* 0x0000000304067210 */ /* 0x001fc80007f1e0ff */
[----:B------:R-:W-:Y:S01]  /*c7b0*/  LEA.HI.X.SX32 R7, R4, R2, 0x1, P0 ;  /* 0x0000000204077211 */ /* 0x000fe200000f0eff */
[----:B------:R-:W-:Y:S04]  /*c7c0*/  STL [R1+0x19c], R6 ;  /* 0x00019c0601007387 */ /* 0x000fe80000100800 */
[----:B----4-:R0:W-:Y:S04]  /*c7d0*/  STS.U8 [R23+UR10+0x8400], R25 ;  /* 0x0084001917007988 */ /* 0x0101e8000800000a */
[----:B------:R-:W-:Y:S04]  /*c7e0*/  STL [R1+0x198], R7 ;  /* 0x0001980701007387 */ /* 0x000fe80000100800 */
[----:B0-----:R-:W4:Y:S01]  /*c7f0*/  LDL.LU R25, [R1+0x31c] ;  /* 0x00031c0001197983 */ /* 0x001f220000300800 */
[----:B------:R-:W-:Y:S01]  /*c800*/  PRMT R4, RZ, 0x7610, R4 ;  /* 0x00007610ff047816 */ /* 0x000fe20000000004 */
[----:B------:R-:W-:-:S05]  /*c810*/  @!P5 IMAD.MOV R8, RZ, RZ, -R8 ;  /* 0x000000ffff08d224 */ /* 0x000fca00078e0a08 */
[----:B------:R0:W4:Y:S01]  /*c820*/  @P3 LDG.E.U8 R4, desc[UR22][R6.64] ;  /* 0x0000001606043981 */ /* 0x000122000c1e1100 */
[----:B------:R-:W-:Y:S01]  /*c830*/  @!P1 IMAD.MOV R9, RZ, RZ, -R9 ;  /* 0x000000ffff099224 */ /* 0x000fe200078e0a09 */
[----:B------:R-:W-:Y:S01]  /*c840*/  SEL R60, R10, R8, !P4 ;  /* 0x000000080a3c7207 */ /* 0x000fe20006000000 */
[----:B0-----:R-:W-:-:S03]  /*c850*/  IMAD R6, R33, UR14, RZ ;  /* 0x0000000e21067c24 */ /* 0x001fc6000f8e02ff */
[----:B------:R-:W-:Y:S02]  /*c860*/  SEL R38, R10, R9, !P4 ;  /* 0x000000090a267207 */ /* 0x000fe40006000000 */
[C---:B------:R-:W-:Y:S01]  /*c870*/  IADD3 R8, P0, PT, R6.reuse, R3, RZ ;  /* 0x0000000306087210 */ /* 0x040fe20007f1e0ff */
[----:B------:R0:W-:Y:S03]  /*c880*/  STS.U8 [R23+UR10+0x8600], R26 ;  /* 0x0086001a17007988 */ /* 0x0001e6000800000a */
[----:B------:R-:W-:Y:S01]  /*c890*/  LEA.HI.X.SX32 R9, R6, R2, 0x1, P0 ;  /* 0x0000000206097211 */ /* 0x000fe200000f0eff */
[----:B------:R-:W-:Y:S04]  /*c8a0*/  STS.U8 [R23+UR10+0x8800], R27 ;  /* 0x0088001b17007988 */ /* 0x000fe8000800000a */
[----:B------:R1:W-:Y:S04]  /*c8b0*/  STS.U8 [R23+UR10+0x8a00], R29 ;  /* 0x008a001d17007988 */ /* 0x0003e8000800000a */
[----:B0-----:R-:W4:Y:S04]  /*c8c0*/  LDL.LU R26, [R1+0x298] ;  /* 0x00029800011a7983 */ /* 0x001f280000300800 */
[----:B------:R0:W-:Y:S04]  /*c8d0*/  STL [R1+0x1dc], R8 ;  /* 0x0001dc0801007387 */ /* 0x0001e80000100800 */
[----:B------:R0:W-:Y:S04]  /*c8e0*/  STL [R1+0x1d8], R9 ;  /* 0x0001d80901007387 */ /* 0x0001e80000100800 */
[----:B-1----:R-:W4:Y:S01]  /*c8f0*/  LDL.LU R29, [R1+0x374] ;  /* 0x00037400011d7983 */ /* 0x002f220000300800 */
[----:B------:R-:W-:Y:S01]  /*c900*/  PRMT R7, RZ, 0x7610, R7 ;  /* 0x00007610ff077816 */ /* 0x000fe20000000007 */
[----:B------:R-:W-:-:S02]  /*c910*/  IMAD R6, R36, UR14, RZ ;  /* 0x0000000e24067c24 */ /* 0x000fc4000f8e02ff */
[----:B------:R-:W4:Y:S04]  /*c920*/  LDL.LU R27, [R1+0x2d8] ;  /* 0x0002d800011b7983 */ /* 0x000f280000300800 */
[----:B------:R0:W4:Y:S02]  /*c930*/  @P3 LDG.E.U8 R7, desc[UR22][R8.64] ;  /* 0x0000001608073981 */ /* 0x000124000c1e1100 */
[----:B0-----:R-:W-:-:S04]  /*c940*/  IADD3 R8, P0, PT, R6, R3, RZ ;  /* 0x0000000306087210 */ /* 0x001fc80007f1e0ff */
[----:B------:R-:W-:Y:S01]  /*c950*/  LEA.HI.X.SX32 R9, R6, R2, 0x1, P0 ;  /* 0x0000000206097211 */ /* 0x000fe200000f0eff */
[----:B------:R-:W-:Y:S04]  /*c960*/  STL [R1+0x21c], R8 ;  /* 0x00021c0801007387 */ /* 0x000fe80000100800 */
[----:B------:R0:W-:Y:S04]  /*c970*/  STS.U8 [R23+UR10+0x8c00], R30 ;  /* 0x008c001e17007988 */ /* 0x0001e8000800000a */
[----:B------:R-:W-:Y:S04]  /*c980*/  STL [R1+0x218], R9 ;  /* 0x0002180901007387 */ /* 0x000fe80000100800 */
[----:B0-----:R-:W4:Y:S04]  /*c990*/  LDL.LU R30, [R1+0x378] ;  /* 0x00037800011e7983 */ /* 0x001f280000300800 */
[----:B--2---:R0:W-:Y:S04]  /*c9a0*/  STS.U8 [R23+UR10+0x8e00], R31 ;  /* 0x008e001f17007988 */ /* 0x0041e8000800000a */
[----:B0-----:R-:W2:Y:S04]  /*c9b0*/  LDL.LU R31, [R1+0x318] ;  /* 0x00031800011f7983 */ /* 0x001ea80000300800 */
[----:B---3--:R0:W-:Y:S02]  /*c9c0*/  STS.U8 [R23+UR10+0x9000], R24 ;  /* 0x0090001817007988 */ /* 0x0081e4000800000a */
[----:B0-----:R-:W0:Y:S01]  /*c9d0*/  S2R R23, SR_TID.X ;  /* 0x0000000000177919 */ /* 0x001e220000002100 */
[----:B------:R-:W-:-:S02]  /*c9e0*/  PRMT R6, RZ, 0x7610, R6 ;  /* 0x00007610ff067816 */ /* 0x000fc40000000006 */
[C---:B------:R-:W-:Y:S02]  /*c9f0*/  SEL R92, R10.reuse, R87, !P4 ;  /* 0x000000570a5c7207 */ /* 0x040fe40006000000 */
[C---:B------:R-:W-:Y:S02]  /*ca00*/  SEL R87, R10.reuse, R81, !P4 ;  /* 0x000000510a577207 */ /* 0x040fe40006000000 */
[----:B------:R1:W3:Y:S01]  /*ca10*/  @P3 LDG.E.U8 R6, desc[UR22][R8.64] ;  /* 0x0000001608063981 */ /* 0x0002e2000c1e1100 */
[C---:B------:R-:W-:Y:S02]  /*ca20*/  SEL R44, R10.reuse, R69, !P4 ;  /* 0x000000450a2c7207 */ /* 0x040fe40006000000 */
[C---:B------:R-:W-:Y:S02]  /*ca30*/  SEL R69, R10.reuse, R49, !P4 ;  /* 0x000000310a457207 */ /* 0x040fe40006000000 */
[C---:B------:R-:W-:Y:S02]  /*ca40*/  SEL R81, R10.reuse, R43, !P4 ;  /* 0x0000002b0a517207 */ /* 0x040fe40006000000 */
[C---:B------:R-:W-:Y:S01]  /*ca50*/  SEL R41, R10.reuse, R77, !P4 ;  /* 0x0000004d0a297207 */ /* 0x040fe20006000000 */
[----:B-1----:R-:W-:Y:S01]  /*ca60*/  IMAD R8, R39, UR14, RZ ;  /* 0x0000000e27087c24 */ /* 0x002fe2000f8e02ff */
[----:B------:R-:W-:-:S02]  /*ca70*/  SEL R85, R10, R72, !P4 ;  /* 0x000000480a557207 */ /* 0x000fc40006000000 */
[C---:B------:R-:W-:Y:S02]  /*ca80*/  SEL R43, R10.reuse, R35, !P4 ;  /* 0x000000230a2b7207 */ /* 0x040fe40006000000 */
[C---:B------:R-:W-:Y:S02]  /*ca90*/  SEL R49, R10.reuse, R34, !P4 ;  /* 0x000000220a317207 */ /* 0x040fe40006000000 */
[C---:B------:R-:W-:Y:S02]  /*caa0*/  SEL R58, R10.reuse, R58, !P4 ;  /* 0x0000003a0a3a7207 */ /* 0x040fe40006000000 */
[C---:B------:R-:W-:Y:S02]  /*cab0*/  SEL R54, R10.reuse, R54, !P4 ;  /* 0x000000360a367207 */ /* 0x040fe40006000000 */
[C---:B------:R-:W-:Y:S02]  /*cac0*/  SEL R46, R10.reuse, R46, !P4 ;  /* 0x0000002e0a2e7207 */ /* 0x040fe40006000000 */
        /* <DEDUP_REMOVED lines=28> */
[----:B------:R-:W-:Y:S02]  /*cc90*/  SEL R0, R10, R11, !P4 ;  /* 0x0000000b0a007207 */ /* 0x000fe40006000000 */
[----:B------:R-:W-:-:S04]  /*cca0*/  IADD3 R10, P0, PT, R8, R3, RZ ;  /* 0x00000003080a7210 */ /* 0x000fc80007f1e0ff */
[----:B------:R-:W-:Y:S01]  /*ccb0*/  LEA.HI.X.SX32 R11, R8, R2, 0x1, P0 ;  /* 0x00000002080b7211 */ /* 0x000fe200000f0eff */
[----:B------:R-:W-:Y:S01]  /*ccc0*/  IMAD R8, R40, UR14, RZ ;  /* 0x0000000e28087c24 */ /* 0x000fe2000f8e02ff */
[----:B------:R-:W-:Y:S01]  /*ccd0*/  STL [R1+0x25c], R10 ;  /* 0x00025c0a01007387 */ /* 0x000fe20000100800 */
[----:B0-----:R-:W-:-:S03]  /*cce0*/  LOP3.LUT R40, R23, 0x7f, RZ, 0xc0, !PT ;  /* 0x0000007f17287812 */ /* 0x001fc600078ec0ff */
[----:B------:R-:W-:Y:S04]  /*ccf0*/  STL [R1+0x258], R11 ;  /* 0x0002580b01007387 */ /* 0x000fe80000100800 */
[----:B------:R-:W3:Y:S04]  /*cd00*/  LDL.LU R24, [R1+0x358] ;  /* 0x0003580001187983 */ /* 0x000ee80000300800 */
[----:B----4-:R0:W-:Y:S04]  /*cd10*/  STS.U8 [R40+UR10+0x9200], R25 ;  /* 0x0092001928007988 */ /* 0x0101e8000800000a */
[----:B0-----:R-:W4:Y:S01]  /*cd20*/  LDL.LU R25, [R1+0x35c] ;  /* 0x00035c0001197983 */ /* 0x001f220000300800 */
[----:B------:R-:W-:-:S06]  /*cd30*/  PRMT R9, RZ, 0x7610, R9 ;  /* 0x00007610ff097816 */ /* 0x000fcc0000000009 */
[----:B------:R0:W4:Y:S04]  /*cd40*/  @P3 LDG.E.U8 R9, desc[UR22][R10.64] ;  /* 0x000000160a093981 */ /* 0x000128000c1e1100 */
[----:B------:R1:W-:Y:S01]  /*cd50*/  STS.U8 [R40+UR10+0x9400], R26 ;  /* 0x0094001a28007988 */ /* 0x0003e2000800000a */
[----:B0-----:R-:W-:-:S04]  /*cd60*/  IADD3 R10, P0, PT, R8, R3, RZ ;  /* 0x00000003080a7210 */ /* 0x001fc80007f1e0ff */
[----:B------:R-:W-:Y:S01]  /*cd70*/  LEA.HI.X.SX32 R11, R8, R2, 0x1, P0 ;  /* 0x00000002080b7211 */ /* 0x000fe200000f0eff */
[----:B-1----:R-:W4:Y:S04]  /*cd80*/  LDL.LU R26, [R1+0x2fc] ;  /* 0x0002fc00011a7983 */ /* 0x002f280000300800 */
[----:B------:R-:W-:Y:S04]  /*cd90*/  STL [R1+0x29c], R10 ;  /* 0x00029c0a01007387 */ /* 0x000fe80000100800 */
[----:B------:R-:W-:Y:S04]  /*cda0*/  STL [R1+0x298], R11 ;  /* 0x0002980b01007387 */ /* 0x000fe80000100800 */
[----:B------:R0:W-:Y:S04]  /*cdb0*/  STS.U8 [R40+UR10+0x9600], R29 ;  /* 0x0096001d28007988 */ /* 0x0001e8000800000a */
[----:B0-----:R-:W4:Y:S01]  /*cdc0*/  LDL.LU R29, [R1+0x368] ;  /* 0x00036800011d7983 */ /* 0x001f220000300800 */
[----:B------:R-:W-:-:S06]  /*cdd0*/  PRMT R8, RZ, 0x7610, R8 ;  /* 0x00007610ff087816 */ /* 0x000fcc0000000008 */
[----:B------:R0:W4:Y:S02]  /*cde0*/  @P3 LDG.E.U8 R8, desc[UR22][R10.64] ;  /* 0x000000160a083981 */ /* 0x000124000c1e1100 */
[----:B0-----:R-:W-:Y:S02]  /*cdf0*/  IMAD R10, R41, UR14, RZ ;  /* 0x0000000e290a7c24 */ /* 0x001fe4000f8e02ff */
[----:B------:R0:W-:Y:S03]  /*ce00*/  STS.U8 [R40+UR10+0x9800], R27 ;  /* 0x0098001b28007988 */ /* 0x0001e6000800000a */
[----:B------:R-:W-:-:S04]  /*ce10*/  IADD3 R12, P0, PT, R10, R3, RZ ;  /* 0x000000030a0c7210 */ /* 0x000fc80007f1e0ff */
[----:B------:R-:W-:Y:S01]  /*ce20*/  LEA.HI.X.SX32 R13, R10, R2, 0x1, P0 ;  /* 0x000000020a0d7211 */ /* 0x000fe200000f0eff */
[----:B0-----:R-:W4:Y:S04]  /*ce30*/  LDL.LU R27, [R1+0x2f4] ;  /* 0x0002f400011b7983 */ /* 0x001f280000300800 */
[----:B------:R-:W-:Y:S04]  /*ce40*/  STL [R1+0x2dc], R12 ;  /* 0x0002dc0c01007387 */ /* 0x000fe80000100800 */
[----:B------:R-:W-:Y:S04]  /*ce50*/  STL [R1+0x2d8], R13 ;  /* 0x0002d80d01007387 */ /* 0x000fe80000100800 */
[----:B------:R0:W-:Y:S04]  /*ce60*/  STS.U8 [R40+UR10+0x9a00], R30 ;  /* 0x009a001e28007988 */ /* 0x0001e8000800000a */
[----:B0-----:R-:W4:Y:S04]  /*ce70*/  LDL.LU R30, [R1+0x338] ;  /* 0x00033800011e7983 */ /* 0x001f280000300800 */
[----:B--2---:R0:W-:Y:S04]  /*ce80*/  STS.U8 [R40+UR10+0x9c00], R31 ;  /* 0x009c001f28007988 */ /* 0x0041e8000800000a */
[----:B0-----:R-:W2:Y:S01]  /*ce90*/  LDL.LU R31, [R1+0x334] ;  /* 0x00033400011f7983 */ /* 0x001ea20000300800 */
[----:B------:R-:W-:Y:S01]  /*cea0*/  PRMT R11, RZ, 0x7610, R11 ;  /* 0x00007610ff0b7816 */ /* 0x000fe2000000000b */
[----:B------:R-:W-:-:S05]  /*ceb0*/  IMAD R10, R44, UR14, RZ ;  /* 0x0000000e2c0a7c24 */ /* 0x000fca000f8e02ff */
[----:B------:R0:W2:Y:S01]  /*cec0*/  @P3 LDG.E.U8 R11, desc[UR22][R12.64] ;  /* 0x000000160c0b3981 */ /* 0x0000a2000c1e1100 */
[----:B------:R-:W-:Y:S02]  /*ced0*/  LOP3.LUT R23, R40, 0x10, RZ, 0x3c, !PT ;  /* 0x0000001028177812 */ /* 0x000fe400078e3cff */
[----:B0-----:R-:W-:-:S04]  /*cee0*/  IADD3 R12, P0, PT, R10, R3, RZ ;  /* 0x000000030a0c7210 */ /* 0x001fc80007f1e0ff */
[----:B------:R-:W-:Y:S01]  /*cef0*/  LEA.HI.X.SX32 R13, R10, R2, 0x1, P0 ;  /* 0x000000020a0d7211 */ /* 0x000fe200000f0eff */
[----:B------:R0:W-:Y:S04]  /*cf00*/  STL [R1+0x31c], R12 ;  /* 0x00031c0c01007387 */ /* 0x0001e80000100800 */
[----:B------:R1:W-:Y:S01]  /*cf10*/  STL [R1+0x318], R13 ;  /* 0x0003180d01007387 */ /* 0x0003e20000100800 */
[----:B------:R-:W-:-:S06]  /*cf20*/  PRMT R10, RZ, 0x7610, R10 ;  /* 0x00007610ff0a7816 */ /* 0x000fcc000000000a */
[----:B------:R0:W2:Y:S02]  /*cf30*/  @P3 LDG.E.U8 R10, desc[UR22][R12.64] ;  /* 0x000000160c0a3981 */ /* 0x0000a4000c1e1100 */
[----:B0-----:R-:W-:-:S05]  /*cf40*/  IMAD R12, R51, UR14, RZ ;  /* 0x0000000e330c7c24 */ /* 0x001fca000f8e02ff */
[----:B------:R-:W-:-:S04]  /*cf50*/  IADD3 R14, P0, PT, R12, R3, RZ ;  /* 0x000000030c0e7210 */ /* 0x000fc80007f1e0ff */
[----:B------:R-:W-:Y:S02]  /*cf60*/  LEA.HI.X.SX32 R15, R12, R2, 0x1, P0 ;  /* 0x000000020c0f7211 */ /* 0x000fe400000f0eff */
[----:B-1----:R-:W-:Y:S01]  /*cf70*/  PRMT R13, RZ, 0x7610, R13 ;  /* 0x00007610ff0d7816 */ /* 0x002fe2000000000d */
[----:B------:R-:W-:-:S05]  /*cf80*/  IMAD R12, R37, UR14, RZ ;  /* 0x0000000e250c7c24 */ /* 0x000fca000f8e02ff */
[----:B------:R0:W2:Y:S04]  /*cf90*/  @P3 LDG.E.U8 R13, desc[UR22][R14.64] ;  /* 0x000000160e0d3981 */ /* 0x0000a8000c1e1100 */
[----:B---3--:R1:W-:Y:S04]  /*cfa0*/  STS.U8 [R40+UR10+0x9e00], R24 ;  /* 0x009e001828007988 */ /* 0x0083e8000800000a */
[----:B-1----:R-:W3:Y:S04]  /*cfb0*/  LDL.LU R24, [R1+0x364] ;  /* 0x0003640001187983 */ /* 0x002ee80000300800 */
[----:B----4-:R1:W-:Y:S04]  /*cfc0*/  STS.U8 [R23+UR10+0x8080], R25 ;  /* 0x0080801917007988 */ /* 0x0103e8000800000a */
[----:B-1----:R-:W4:Y:S04]  /*cfd0*/  LDL.LU R25, [R1+0x2e8] ;  /* 0x0002e80001197983 */ /* 0x002f280000300800 */
[----:B------:R0:W-:Y:S04]  /*cfe0*/  STL [R1+0x35c], R14 ;  /* 0x00035c0e01007387 */ /* 0x0001e80000100800 */
[----:B------:R-:W-:Y:S04]  /*cff0*/  STL [R1+0x358], R15 ;  /* 0x0003580f01007387 */ /* 0x000fe80000100800 */
[----:B------:R-:W-:Y:S04]  /*d000*/  STS.U8 [R23+UR10+0x8280], R26 ;  /* 0x0082801a17007988 */ /* 0x000fe8000800000a */
[----:B------:R-:W4:Y:S01]  /*d010*/  LDL.LU R21, [R1+0x370] ;  /* 0x0003700001157983 */ /* 0x000f220000300800 */
[----:B0-----:R-:W-:-:S03]  /*d020*/  IADD3 R14, P0, PT, R12, R3, RZ ;  /* 0x000000030c0e7210 */ /* 0x001fc60007f1e0ff */
[----:B------:R0:W-:Y:S04]  /*d030*/  STS.U8 [R23+UR10+0x8480], R29 ;  /* 0x0084801d17007988 */ /* 0x0001e8000800000a */
[----:B0-----:R-:W4:Y:S01]  /*d040*/  LDL.LU R29, [R1+0x2bc] ;  /* 0x0002bc00011d7983 */ /* 0x001f220000300800 */
[----:B------:R-:W-:Y:S02]  /*d050*/  LEA.HI.X.SX32 R15, R12, R2, 0x1, P0 ;  /* 0x000000020c0f7211 */ /* 0x000fe400000f0eff */
[----:B------:R-:W-:Y:S01]  /*d060*/  PRMT R12, RZ, 0x7610, R12 ;  /* 0x00007610ff0c7816 */ /* 0x000fe2000000000c */
[----:B------:R0:W-:Y:S05]  /*d070*/  STL [R1+0x398], R14 ;  /* 0x0003980e01007387 */ /* 0x0001ea0000100800 */
[----:B------:R0:W4:Y:S04]  /*d080*/  @P3 LDG.E.U8 R12, desc[UR22][R14.64] ;  /* 0x000000160e0c3981 */ /* 0x000128000c1e1100 */
[----:B------:R-:W-:Y:S04]  /*d090*/  STL [R1+0x394], R15 ;  /* 0x0003940f01007387 */ /* 0x000fe80000100800 */
[----:B------:R-:W4:Y:S01]  /*d0a0*/  LDL.LU R26, [R1+0x360] ;  /* 0x00036000011a7983 */ /* 0x000f220000300800 */
[----:B0-----:R-:W-:-:S03]  /*d0b0*/  IMAD R14, R28, UR14, RZ ;  /* 0x0000000e1c0e7c24 */ /* 0x001fc6000f8e02ff */
[----:B------:R0:W-:Y:S02]  /*d0c0*/  STS.U8 [R23+UR10+0x8680], R27 ;  /* 0x0086801b17007988 */ /* 0x0001e4000800000a */
        /* <DEDUP_REMOVED lines=11> */
[----:B------:R0:W2:Y:S02]  /*d180*/  @P3 LDG.E.U8 R15, desc[UR22][R16.64] ;  /* 0x00000016100f3981 */ /* 0x0000a4000c1e1100 */
[----:B0-----:R-:W-:-:S04]  /*d190*/  IADD3 R16, P0, PT, R14, R3, RZ ;  /* 0x000000030e107210 */ /* 0x001fc80007f1e0ff */
[----:B------:R-:W-:Y:S01]  /*d1a0*/  LEA.HI.X.SX32 R17, R14, R2, 0x1, P0 ;  /* 0x000000020e117211 */ /* 0x000fe200000f0eff */
[----:B------:R0:W-:Y:S04]  /*d1b0*/  STL [R1+0x3f8], R16 ;  /* 0x0003f81001007387 */ /* 0x0001e80000100800 */
[----:B------:R-:W-:Y:S01]  /*d1c0*/  STL [R1+0x3f4], R17 ;  /* 0x0003f41101007387 */ /* 0x000fe20000100800 */
[----:B------:R-:W-:-:S06]  /*d1d0*/  PRMT R14, RZ, 0x7610, R14 ;  /* 0x00007610ff0e7816 */ /* 0x000fcc000000000e */
[----:B------:R0:W2:Y:S02]  /*d1e0*/  @P3 LDG.E.U8 R14, desc[UR22][R16.64] ;  /* 0x00000016100e3981 */ /* 0x0000a4000c1e1100 */
[----:B0-----:R-:W-:Y:S02]  /*d1f0*/  IMAD R16, R18, UR14, RZ ;  /* 0x0000000e12107c24 */ /* 0x001fe4000f8e02ff */
[----:B---3--:R0:W-:Y:S04]  /*d200*/  STS.U8 [R23+UR10+0x8c80], R24 ;  /* 0x008c801817007988 */ /* 0x0081e8000800000a */
[----:B0-----:R-:W3:Y:S04]  /*d210*/  LDL.LU R24, [R1+0x36c] ;  /* 0x00036c0001187983 */ /* 0x001ee80000300800 */
[----:B----4-:R0:W-:Y:S04]  /*d220*/  STS.U8 [R23+UR10+0x8e80], R25 ;  /* 0x008e801917007988 */ /* 0x0101e8000800000a */
[----:B0-----:R-:W4:Y:S04]  /*d230*/  LDL.LU R25, [R1+0x220] ;  /* 0x0002200001197983 */ /* 0x001f280000300800 */
[----:B------:R-:W-:Y:S01]  /*d240*/  STS.U8 [R23+UR10+0x9080], R21 ;  /* 0x0090801517007988 */ /* 0x000fe2000800000a */
[----:B------:R-:W-:-:S02]  /*d250*/  IADD3 R18, P0, PT, R16, R3, RZ ;  /* 0x0000000310127210 */ /* 0x000fc40007f1e0ff */
[----:B------:R-:W-:Y:S02]  /*d260*/  PRMT R17, RZ, 0x7610, R17 ;  /* 0x00007610ff117816 */ /* 0x000fe40000000011 */
[----:B------:R-:W-:Y:S01]  /*d270*/  LEA.HI.X.SX32 R19, R16, R2, 0x1, P0 ;  /* 0x0000000210137211 */ /* 0x000fe200000f0eff */
[----:B------:R-:W-:-:S04]  /*d280*/  IMAD R16, R20, UR14, RZ ;  /* 0x0000000e14107c24 */ /* 0x000fc8000f8e02ff */
[----:B------:R0:W4:Y:S04]  /*d290*/  @P3 LDG.E.U8 R17, desc[UR22][R18.64] ;  /* 0x0000001612113981 */ /* 0x000128000c1e1100 */
[----:B------:R1:W-:Y:S04]  /*d2a0*/  STS.U8 [R23+UR10+0x9280], R29 ;  /* 0x0092801d17007988 */ /* 0x0003e8000800000a */
[----:B-1----:R-:W4:Y:S04]  /*d2b0*/  LDL.LU R29, [R1+0x324] ;  /* 0x00032400011d7983 */ /* 0x002f280000300800 */
[----:B------:R0:W-:Y:S04]  /*d2c0*/  STL [R1+0x428], R18 ;  /* 0x0004281201007387 */ /* 0x0001e80000100800 */
[----:B------:R1:W-:Y:S04]  /*d2d0*/  STL [R1+0x424], R19 ;  /* 0x0004241301007387 */ /* 0x0003e80000100800 */
[----:B------:R1:W-:Y:S01]  /*d2e0*/  STS.U8 [R23+UR10+0x9480], R26 ;  /* 0x0094801a17007988 */ /* 0x0003e2000800000a */
[----:B0-----:R-:W-:-:S04]  /*d2f0*/  IADD3 R18, P0, PT, R16, R3, RZ ;  /* 0x0000000310127210 */ /* 0x001fc80007f1e0ff */
[----:B-1----:R-:W-:Y:S01]  /*d300*/  LEA.HI.X.SX32 R19, R16, R2, 0x1, P0 ;  /* 0x0000000210137211 */ /* 0x002fe200000f0eff */
[----:B------:R-:W4:Y:S04]  /*d310*/  LDL.LU R26, [R1+0x2f8] ;  /* 0x0002f800011a7983 */ /* 0x000f280000300800 */
[----:B------:R0:W-:Y:S04]  /*d320*/  STS.U8 [R23+UR10+0x9680], R27 ;  /* 0x0096801b17007988 */ /* 0x0001e8000800000a */
[----:B0-----:R-:W4:Y:S04]  /*d330*/  LDL.LU R27, [R1+0x264] ;  /* 0x00026400011b7983 */ /* 0x001f280000300800 */
[----:B------:R-:W-:Y:S04]  /*d340*/  STL [R1+0x450], R18 ;  /* 0x0004501201007387 */ /* 0x000fe80000100800 */
[----:B------:R-:W-:Y:S04]  /*d350*/  STL [R1+0x44c], R19 ;  /* 0x00044c1301007387 */ /* 0x000fe80000100800 */
[----:B------:R0:W-:Y:S04]  /*d360*/  STS.U8 [R23+UR10+0x9880], R30 ;  /* 0x0098801e17007988 */ /* 0x0001e8000800000a */
[----:B0-----:R-:W4:Y:S04]  /*d370*/  LDL.LU R30, [R1+0x2f0] ;  /* 0x0002f000011e7983 */ /* 0x001f280000300800 */
[----:B--2---:R0:W-:Y:S04]  /*d380*/  STS.U8 [R23+UR10+0x9a80], R31 ;  /* 0x009a801f17007988 */ /* 0x0041e8000800000a */
[----:B0-----:R-:W2:Y:S01]  /*d390*/  LDL.LU R31, [R1+0x1e4] ;  /* 0x0001e400011f7983 */ /* 0x001ea20000300800 */
[----:B------:R-:W-:-:S06]  /*d3a0*/  PRMT R16, RZ, 0x7610, R16 ;  /* 0x00007610ff107816 */ /* 0x000fcc0000000010 */
[----:B------:R0:W2:Y:S02]  /*d3b0*/  @P3 LDG.E.U8 R16, desc[UR22][R18.64] ;  /* 0x0000001612103981 */ /* 0x0000a4000c1e1100 */
[----:B0-----:R-:W-:-:S05]  /*d3c0*/  IMAD R18, R45, UR14, RZ ;  /* 0x0000000e2d127c24 */ /* 0x001fca000f8e02ff */
[----:B------:R-:W-:-:S04]  /*d3d0*/  IADD3 R20, P0, PT, R18, R3, RZ ;  /* 0x0000000312147210 */ /* 0x000fc80007f1e0ff */
[----:B------:R-:W-:Y:S01]  /*d3e0*/  LEA.HI.X.SX32 R21, R18, R2, 0x1, P0 ;  /* 0x0000000212157211 */ /* 0x000fe200000f0eff */
[----:B------:R0:W-:Y:S04]  /*d3f0*/  STL [R1+0xdc], R20 ;  /* 0x0000dc1401007387 */ /* 0x0001e80000100800 */
[----:B------:R1:W-:Y:S01]  /*d400*/  STL [R1+0xd8], R21 ;  /* 0x0000d81501007387 */ /* 0x0003e20000100800 */
[----:B------:R-:W-:Y:S01]  /*d410*/  PRMT R19, RZ, 0x7610, R19 ;  /* 0x00007610ff137816 */ /* 0x000fe20000000013 */
[----:B------:R-:W-:-:S05]  /*d420*/  IMAD R18, R46, UR14, RZ ;  /* 0x0000000e2e127c24 */ /* 0x000fca000f8e02ff */
[----:B------:R0:W2:Y:S01]  /*d430*/  @P3 LDG.E.U8 R19, desc[UR22][R20.64] ;  /* 0x0000001614133981 */ /* 0x0000a2000c1e1100 */
[----:B------:R-:W-:Y:S02]  /*d440*/  LOP3.LUT R28, R40, 0x20, RZ, 0x3c, !PT ;  /* 0x00000020281c7812 */ /* 0x000fe400078e3cff */
[----:B0-----:R-:W-:-:S04]  /*d450*/  IADD3 R20, P0, PT, R18, R3, RZ ;  /* 0x0000000312147210 */ /* 0x001fc80007f1e0ff */
[----:B-1----:R-:W-:Y:S02]  /*d460*/  LEA.HI.X.SX32 R21, R18, R2, 0x1, P0 ;  /* 0x0000000212157211 */ /* 0x002fe400000f0eff */
[----:B------:R-:W-:-:S06]  /*d470*/  PRMT R18, RZ, 0x7610, R18 ;  /* 0x00007610ff127816 */ /* 0x000fcc0000000012 */
[----:B------:R0:W2:Y:S04]  /*d480*/  @P3 LDG.E.U8 R18, desc[UR22][R20.64] ;  /* 0x0000001614123981 */ /* 0x0000a8000c1e1100 */
[----:B---3--:R1:W-:Y:S04]  /*d490*/  STS.U8 [R23+UR10+0x9c80], R24 ;  /* 0x009c801817007988 */ /* 0x0083e8000800000a */
[----:B-1----:R-:W3:Y:S04]  /*d4a0*/  LDL.LU R24, [R1+0x330] ;  /* 0x0003300001187983 */ /* 0x002ee80000300800 */
[----:B----4-:R1:W-:Y:S04]  /*d4b0*/  STS.U8 [R23+UR10+0x9e80], R25 ;  /* 0x009e801917007988 */ /* 0x0103e8000800000a */
[----:B-1----:R-:W4:Y:S04]  /*d4c0*/  LDL.LU R25, [R1+0x224] ;  /* 0x0002240001197983 */ /* 0x002f280000300800 */
[----:B------:R0:W-:Y:S04]  /*d4d0*/  STL [R1+0x11c], R20 ;  /* 0x00011c1401007387 */ /* 0x0001e80000100800 */
[----:B------:R-:W-:Y:S01]  /*d4e0*/  STL [R1+0x118], R21 ;  /* 0x0001181501007387 */ /* 0x000fe20000100800 */
[----:B0-----:R-:W-:-:S03]  /*d4f0*/  IMAD R20, R47, UR14, RZ ;  /* 0x0000000e2f147c24 */ /* 0x001fc6000f8e02ff */
[----:B------:R0:W-:Y:S04]  /*d500*/  STS.U8 [R28+UR10+0x8100], R29 ;  /* 0x0081001d1c007988 */ /* 0x0001e8000800000a */
[----:B0-----:R-:W4:Y:S04]  /*d510*/  LDL.LU R29, [R1+0x2e4] ;  /* 0x0002e400011d7983 */ /* 0x001f280000300800 */
[----:B------:R-:W4:Y:S01]  /*d520*/  LDL.LU R32, [R1+0x2e0] ;  /* 0x0002e00001207983 */ /* 0x000f220000300800 */
[----:B------:R-:W-:Y:S02]  /*d530*/  IADD3 R22, P0, PT, R20, R3, RZ ;  /* 0x0000000314167210 */ /* 0x000fe40007f1e0ff */
[----:B------:R-:W-:-:S02]  /*d540*/  PRMT R21, RZ, 0x7610, R21 ;  /* 0x00007610ff157816 */ /* 0x000fc40000000015 */
[----:B------:R-:W-:Y:S01]  /*d550*/  LEA.HI.X.SX32 R23, R20, R2, 0x1, P0 ;  /* 0x0000000214177211 */ /* 0x000fe200000f0eff */
[----:B------:R-:W-:Y:S01]  /*d560*/  IMAD R20, R48, UR14, RZ ;  /* 0x0000000e30147c24 */ /* 0x000fe2000f8e02ff */
[----:B------:R-:W-:Y:S04]  /*d570*/  STL [R1+0x15c], R22 ;  /* 0x00015c1601007387 */ /* 0x000fe80000100800 */
[----:B------:R0:W-:Y:S04]  /*d580*/  STS.U8 [R28+UR10+0x8300], R26 ;  /* 0x0083001a1c007988 */ /* 0x0001e8000800000a */
[----:B------:R1:W-:Y:S04]  /*d590*/  STL [R1+0x158], R23 ;  /* 0x0001581701007387 */ /* 0x0003e80000100800 */
[----:B------:R1:W4:Y:S04]  /*d5a0*/  @P3 LDG.E.U8 R21, desc[UR22][R22.64] ;  /* 0x0000001616153981 */ /* 0x000328000c1e1100 */
[----:B0-----:R-:W4:Y:S01]  /*d5b0*/  LDL.LU R26, [R1+0x2b8] ;  /* 0x0002b800011a7983 */ /* 0x001f220000300800 */
[----:B-1----:R-:W-:-:S03]  /*d5c0*/  IADD3 R22, P0, PT, R20, R3, RZ ;  /* 0x0000000314167210 */ /* 0x002fc60007f1e0ff */
[----:B------:R0:W-:Y:S01]  /*d5d0*/  STS.U8 [R28+UR10+0x8500], R27 ;  /* 0x0085001b1c007988 */ /* 0x0001e2000800000a */
[----:B------:R-:W-:-:S03]  /*d5e0*/  LEA.HI.X.SX32 R23, R20, R2, 0x1, P0 ;  /* 0x0000000214177211 */ /* 0x000fc600000f0eff */
[----:B0-----:R-:W4:Y:S04]  /*d5f0*/  LDL.LU R27, [R1+0x260] ;  /* 0x00026000011b7983 */ /* 0x001f280000300800 */
[----:B------:R-:W-:Y:S04]  /*d600*/  STL [R1+0x1a4], R22 ;  /* 0x0001a41601007387 */ /* 0x000fe80000100800 */
[----:B------:R0:W-:Y:S04]  /*d610*/  STS.U8 [R28+UR10+0x8700], R30 ;  /* 0x0087001e1c007988 */ /* 0x0001e8000800000a */
[----:B------:R-:W-:Y:S04]  /*d620*/  STL [R1+0x1a0], R23 ;  /* 0x0001a01701007387 */ /* 0x000fe80000100800 */
[----:B0-----:R-:W4:Y:S04]  /*d630*/  LDL.LU R30, [R1+0x2a0] ;  /* 0x0002a000011e7983 */ /* 0x001f280000300800 */
[----:B--2---:R0:W-:Y:S04]  /*d640*/  STS.U8 [R28+UR10+0x8900], R31 ;  /* 0x0089001f1c007988 */ /* 0x0041e8000800000a */
[----:B0-----:R-:W2:Y:S01]  /*d650*/  LDL.LU R31, [R1+0x26c] ;  /* 0x00026c00011f7983 */ /* 0x001ea20000300800 */
[----:B------:R-:W-:-:S06]  /*d660*/  PRMT R20, RZ, 0x7610, R20 ;  /* 0x00007610ff147816 */ /* 0x000fcc0000000014 */
[----:B------:R0:W2:Y:S02]  /*d670*/  @P3 LDG.E.U8 R20, desc[UR22][R22.64] ;  /* 0x0000001616143981 */ /* 0x0000a4000c1e1100 */
[----:B0-----:R-:W-:Y:S01]  /*d680*/  IMAD R22, R53, UR14, RZ ;  /* 0x0000000e35167c24 */ /* 0x001fe2000f8e02ff */
[----:B------:R-:W-:Y:S01]  /*d690*/  PRMT R23, RZ, 0x7610, R23 ;  /* 0x00007610ff177816 */ /* 0x000fe20000000017 */
[----:B---3--:R0:W-:Y:S03]  /*d6a0*/  STS.U8 [R28+UR10+0x8b00], R24 ;  /* 0x008b00181c007988 */ /* 0x0081e6000800000a */
[C---:B0-----:R-:W-:Y:S01]  /*d6b0*/  IADD3 R24, P0, PT, R22.reuse, R3, RZ ;  /* 0x0000000316187210 */ /* 0x041fe20007f1e0ff */
[----:B----4-:R0:W-:Y:S04]  /*d6c0*/  STS.U8 [R28+UR10+0x8d00], R25 ;  /* 0x008d00191c007988 */ /* 0x0101e8000800000a */
[----:B------:R1:W-:Y:S01]  /*d6d0*/  STL [R1+0x1e4], R24 ;  /* 0x0001e41801007387 */ /* 0x0003e20000100800 */
[----:B0-----:R-:W-:-:S05]  /*d6e0*/  LEA.HI.X.SX32 R25, R22, R2, 0x1, P0 ;  /* 0x0000000216197211 */ /* 0x001fca00000f0eff */
[----:B------:R0:W-:Y:S04]  /*d6f0*/  STL [R1+0x1e0], R25 ;  /* 0x0001e01901007387 */ /* 0x0001e80000100800 */
[----:B------:R-:W3:Y:S01]  /*d700*/  LDL.LU R39, [R1+0x328] ;  /* 0x0003280001277983 */ /* 0x000ee20000300800 */
[----:B------:R-:W-:-:S03]  /*d710*/  IMAD R22, R56, UR14, RZ ;  /* 0x0000000e38167c24 */ /* 0x000fc6000f8e02ff */
[----:B------:R1:W4:Y:S02]  /*d720*/  @P3 LDG.E.U8 R23, desc[UR22][R24.64] ;  /* 0x0000001618173981 */ /* 0x000324000c1e1100 */
[----:B-1----:R-:W-:-:S04]  /*d730*/  IADD3 R24, P0, PT, R22, R3, RZ ;  /* 0x0000000316187210 */ /* 0x002fc80007f1e0ff */
[----:B0-----:R-:W-:Y:S01]  /*d740*/  LEA.HI.X.SX32 R25, R22, R2, 0x1, P0 ;  /* 0x0000000216197211 */ /* 0x001fe200000f0eff */
[----:B------:R0:W-:Y:S04]  /*d750*/  STS.U8 [R28+UR10+0x8f00], R29 ;  /* 0x008f001d1c007988 */ /* 0x0001e8000800000a */
[----:B------:R1:W-:Y:S04]  /*d760*/  STS.U8 [R28+UR10+0x9100], R32 ;  /* 0x009100201c007988 */ /* 0x0003e8000800000a */
[----:B0-----:R-:W4:Y:S04]  /*d770*/  LDL.LU R29, [R1+0x2ac] ;  /* 0x0002ac00011d7983 */ /* 0x001f280000300800 */
[----:B------:R0:W-:Y:S04]  /*d780*/  STL [R1+0x224], R24 ;  /* 0x0002241801007387 */ /* 0x0001e80000100800 */
[----:B------:R-:W-:Y:S04]  /*d790*/  STL [R1+0x220], R25 ;  /* 0x0002201901007387 */ /* 0x000fe80000100800 */
[----:B------:R-:W4:Y:S04]  /*d7a0*/  LDL.LU R33, [R1+0x2a8] ;  /* 0x0002a80001217983 */ /* 0x000f280000300800 */
[----:B-1----:R-:W4:Y:S01]  /*d7b0*/  LDL.LU R32, [R1+0x320] ;  /* 0x0003200001207983 */ /* 0x002f220000300800 */
[----:B------:R-:W-:-:S03]  /*d7c0*/  PRMT R22, RZ, 0x7610, R22 ;  /* 0x00007610ff167816 */ /* 0x000fc60000000016 */
[----:B------:R1:W-:Y:S04]  /*d7d0*/  STS.U8 [R28+UR10+0x9300], R26 ;  /* 0x0093001a1c007988 */ /* 0x0003e8000800000a */
[----:B------:R0:W4:Y:S04]  /*d7e0*/  @P3 LDG.E.U8 R22, desc[UR22][R24.64] ;  /* 0x0000001618163981 */ /* 0x000128000c1e1100 */
[----:B------:R-:W4:Y:S01]  /*d7f0*/  LDL.LU R36, [R1+0x268] ;  /* 0x0002680001247983 */ /* 0x000f220000300800 */
[----:B0-----:R-:W-:-:S03]  /*d800*/  IMAD R24, R57, UR14, RZ ;  /* 0x0000000e39187c24 */ /* 0x001fc6000f8e02ff */
[----:B------:R0:W-:Y:S02]  /*d810*/  STS.U8 [R28+UR10+0x9500], R27 ;  /* 0x0095001b1c007988 */ /* 0x0001e4000800000a */
[----:B-1----:R-:W-:-:S04]  /*d820*/  IADD3 R26, P0, PT, R24, R3, RZ ;  /* 0x00000003181a7210 */ /* 0x002fc80007f1e0ff */
[----:B0-----:R-:W-:Y:S01]  /*d830*/  LEA.HI.X.SX32 R27, R24, R2, 0x1, P0 ;  /* 0x00000002181b7211 */ /* 0x001fe200000f0eff */
        /* <DEDUP_REMOVED lines=10> */
[----:B------:R-:W-:Y:S02]  /*d8e0*/  LEA.HI.X.SX32 R27, R24, R2, 0x1, P0 ;  /* 0x00000002181b7211 */ /* 0x000fe400000f0eff */
[----:B------:R-:W-:Y:S01]  /*d8f0*/  PRMT R24, RZ, 0x7610, R24 ;  /* 0x00007610ff187816 */ /* 0x000fe20000000018 */
[----:B------:R0:W-:Y:S05]  /*d900*/  STL [R1+0x2a4], R26 ;  /* 0x0002a41a01007387 */ /* 0x0001ea0000100800 */
[----:B------:R0:W2:Y:S02]  /*d910*/  @P3 LDG.E.U8 R24, desc[UR22][R26.64] ;  /* 0x000000161a183981 */ /* 0x0000a4000c1e1100 */
[----:B0-----:R-:W-:Y:S01]  /*d920*/  IMAD R26, R76, UR14, RZ ;  /* 0x0000000e4c1a7c24 */ /* 0x001fe2000f8e02ff */
[----:B------:R-:W-:-:S04]  /*d930*/  LOP3.LUT R76, R40, 0x20, RZ, 0x3c, !PT ;  /* 0x00000020284c7812 */ /* 0x000fc800078e3cff */
[----:B------:R-:W-:Y:S01]  /*d940*/  IADD3 R28, P0, PT, R26, R3, RZ ;  /* 0x000000031a1c7210 */ /* 0x000fe20007f1e0ff */
[----:B------:R0:W-:Y:S04]  /*d950*/  STL [R1+0x2a0], R27 ;  /* 0x0002a01b01007387 */ /* 0x0001e80000100800 */
[----:B------:R-:W2:Y:S04]  /*d960*/  LDL.LU R41, [R1+0x274] ;  /* 0x0002740001297983 */ /* 0x000ea80000300800 */
[----:B------:R-:W2:Y:S04]  /*d970*/  LDL.LU R40, [R1+0x270] ;  /* 0x0002700001287983 */ /* 0x000ea80000300800 */
[----:B------:R-:W-:Y:S01]  /*d980*/  STL [R1+0x2e4], R28 ;  /* 0x0002e41c01007387 */ /* 0x000fe20000100800 */
[----:B0-----:R-:W-:-:S03]  /*d990*/  PRMT R27, RZ, 0x7610, R27 ;  /* 0x00007610ff1b7816 */ /* 0x001fc6000000001b */
[----:B---3--:R0:W-:Y:S02]  /*d9a0*/  STS.U8 [R76+UR10+0x9b00], R39 ;  /* 0x009b00274c007988 */ /* 0x0081e4000800000a */
[----:B0-----:R-:W0:Y:S02]  /*d9b0*/  S2R R39, SR_TID.X ;  /* 0x0000000000277919 */ /* 0x001e240000002100 */
[----:B----4-:R1:W-:Y:S01]  /*d9c0*/  STS.U8 [R76+UR10+0x9d00], R29 ;  /* 0x009d001d4c007988 */ /* 0x0103e2000800000a */
[----:B0-----:R-:W-:Y:S02]  /*d9d0*/  LOP3.LUT R83, R39, 0x7f, RZ, 0xc0, !PT ;  /* 0x0000007f27537812 */ /* 0x001fe400078ec0ff */
[----:B-1----:R-:W-:Y:S02]  /*d9e0*/  LEA.HI.X.SX32 R29, R26, R2, 0x1, P0 ;  /* 0x000000021a1d7211 */ /* 0x002fe400000f0eff */
[----:B------:R-:W-:Y:S01]  /*d9f0*/  LOP3.LUT R37, R83, 0x30, RZ, 0x3c, !PT ;  /* 0x0000003053257812 */ /* 0x000fe200078e3cff */
[----:B------:R0:W-:Y:S04]  /*da00*/  STS.U8 [R76+UR10+0x9f00], R33 ;  /* 0x009f00214c007988 */ /* 0x0001e8000800000a */
[----:B------:R-:W-:Y:S04]  /*da10*/  STL [R1+0x2e0], R29 ;  /* 0x0002e01d01007387 */ /* 0x000fe80000100800 */
[----:B------:R1:W-:Y:S04]  /*da20*/  STS.U8 [R37+UR10+0x8180], R32 ;  /* 0x0081802025007988 */ /* 0x0003e8000800000a */
[----:B0-----:R-:W3:Y:S01]  /*da30*/  LDL.LU R33, [R1+0x2b0] ;  /* 0x0002b00001217983 */ /* 0x001ee20000300800 */
[----:B------:R-:W-:-:S03]  /*da40*/  IMAD R26, R66, UR14, RZ ;  /* 0x0000000e421a7c24 */ /* 0x000fc6000f8e02ff */
[----:B------:R0:W4:Y:S04]  /*da50*/  @P3 LDG.E.U8 R27, desc[UR22][R28.64] ;  /* 0x000000161c1b3981 */ /* 0x000128000c1e1100 */
[----:B-1----:R-:W4:Y:S01]  /*da60*/  LDL.LU R32, [R1+0x238] ;  /* 0x0002380001207983 */ /* 0x002f220000300800 */
[----:B0-----:R-:W-:-:S04]  /*da70*/  IADD3 R28, P0, PT, R26, R3, RZ ;  /* 0x000000031a1c7210 */ /* 0x001fc80007f1e0ff */
[----:B------:R-:W-:Y:S01]  /*da80*/  LEA.HI.X.SX32 R29, R26, R2, 0x1, P0 ;  /* 0x000000021a1d7211 */ /* 0x000fe200000f0eff */
[----:B------:R-:W-:Y:S01]  /*da90*/  STL [R1+0x324], R28 ;  /* 0x0003241c01007387 */ /* 0x000fe20000100800 */
[----:B------:R-:W-:-:S03]  /*daa0*/  PRMT R26, RZ, 0x7610, R26 ;  /* 0x00007610ff1a7816 */ /* 0x000fc6000000001a */
[----:B------:R0:W-:Y:S04]  /*dab0*/  STS.U8 [R37+UR10+0x8580], R36 ;  /* 0x0085802425007988 */ /* 0x0001e8000800000a */
[----:B------:R-:W-:Y:S04]  /*dac0*/  STL [R1+0x320], R29 ;  /* 0x0003201d01007387 */ /* 0x000fe80000100800 */
[----:B------:R1:W4:Y:S04]  /*dad0*/  @P3 LDG.E.U8 R26, desc[UR22][R28.64] ;  /* 0x000000161c1a3981 */ /* 0x000328000c1e1100 */
[----:B0-----:R-:W4:Y:S04]  /*dae0*/  LDL.LU R36, [R1+0x2b4] ;  /* 0x0002b40001247983 */ /* 0x001f280000300800 */
[----:B------:R0:W-:Y:S01]  /*daf0*/  STS.U8 [R37+UR10+0x8980], R30 ;  /* 0x0089801e25007988 */ /* 0x0001e2000800000a */
[----:B-1----:R-:W-:-:S03]  /*db00*/  IMAD R28, R50, UR14, RZ ;  /* 0x0000000e321c7c24 */ /* 0x002fc6000f8e02ff */
[----:B------:R-:W4:Y:S02]  /*db10*/  LDL.LU R51, [R1+0x27c] ;  /* 0x00027c0001337983 */ /* 0x000f240000300800 */
[----:B0-----:R-:W-:-:S05]  /*db20*/  IADD3 R30, P0, PT, R28, R3, RZ ;  /* 0x000000031c1e7210 */ /* 0x001fca0007f1e0ff */
[----:B------:R-:W-:Y:S04]  /*db30*/  STL [R1+0x364], R30 ;  /* 0x0003641e01007387 */ /* 0x000fe80000100800 */
[----:B--2---:R0:W-:Y:S02]  /*db40*/  STS.U8 [R37+UR10+0x8d80], R31 ;  /* 0x008d801f25007988 */ /* 0x0041e4000800000a */
[----:B0-----:R-:W-:-:S05]  /*db50*/  LEA.HI.X.SX32 R31, R28, R2, 0x1, P0 ;  /* 0x000000021c1f7211 */ /* 0x001fca00000f0eff */
[----:B------:R0:W-:Y:S04]  /*db60*/  STL [R1+0x360], R31 ;  /* 0x0003601f01007387 */ /* 0x0001e80000100800 */
[----:B------:R-:W2:Y:S01]  /*db70*/  LDL.LU R39, [R1+0x278] ;  /* 0x0002780001277983 */ /* 0x000ea20000300800 */
[----:B------:R-:W-:Y:S01]  /*db80*/  PRMT R29, RZ, 0x7610, R29 ;  /* 0x00007610ff1d7816 */ /* 0x000fe2000000001d */
[----:B------:R-:W-:Y:S02]  /*db90*/  IMAD R28, R43, UR14, RZ ;  /* 0x0000000e2b1c7c24 */ /* 0x000fe4000f8e02ff */
[----:B------:R-:W2:Y:S04]  /*dba0*/  LDL.LU R45, [R1+0x230] ;  /* 0x00023000012d7983 */ /* 0x000ea80000300800 */
[----:B------:R1:W2:Y:S02]  /*dbb0*/  @P3 LDG.E.U8 R29, desc[UR22][R30.64] ;  /* 0x000000161e1d3981 */ /* 0x0002a4000c1e1100 */
[----:B-1----:R-:W-:-:S04]  /*dbc0*/  IADD3 R30, P0, PT, R28, R3, RZ ;  /* 0x000000031c1e7210 */ /* 0x002fc80007f1e0ff */
[----:B0-----:R-:W-:Y:S02]  /*dbd0*/  LEA.HI.X.SX32 R31, R28, R2, 0x1, P0 ;  /* 0x000000021c1f7211 */ /* 0x001fe400000f0eff */
[----:B------:R-:W-:Y:S01]  /*dbe0*/  PRMT R28, RZ, 0x7610, R28 ;  /* 0x00007610ff1c7816 */ /* 0x000fe2000000001c */
[----:B------:R0:W-:Y:S05]  /*dbf0*/  STL [R1+0x3a0], R30 ;  /* 0x0003a01e01007387 */ /* 0x0001ea0000100800 */
[----:B------:R0:W2:Y:S04]  /*dc00*/  @P3 LDG.E.U8 R28, desc[UR22][R30.64] ;  /* 0x000000161e1c3981 */ /* 0x0000a8000c1e1100 */
[----:B------:R1:W-:Y:S04]  /*dc10*/  STS.U8 [R37+UR10+0x9180], R41 ;  /* 0x0091802925007988 */ /* 0x0003e8000800000a */
[----:B------:R-:W-:Y:S01]  /*dc20*/  STS.U8 [R37+UR10+0x9580], R40 ;  /* 0x0095802825007988 */ /* 0x000fe2000800000a */
[----:B0-----:R-:W-:-:S03]  /*dc30*/  IMAD R30, R42, UR14, RZ ;  /* 0x0000000e2a1e7c24 */ /* 0x001fc6000f8e02ff */
[----:B------:R0:W-:Y:S04]  /*dc40*/  STL [R1+0x39c], R31 ;  /* 0x00039c1f01007387 */ /* 0x0001e80000100800 */
[----:B------:R-:W2:Y:S04]  /*dc50*/  LDL.LU R44, [R1+0x234] ;  /* 0x00023400012c7983 */ /* 0x000ea80000300800 */
[----:B-1----:R-:W2:Y:S01]  /*dc60*/  LDL.LU R41, [R1+0x22c] ;  /* 0x00022c0001297983 */ /* 0x002ea20000300800 */
[----:B0-----:R-:W-:-:S03]  /*dc70*/  PRMT R31, RZ, 0x7610, R31 ;  /* 0x00007610ff1f7816 */ /* 0x001fc6000000001f */
[----:B---3--:R-:W-:Y:S04]  /*dc80*/  STS.U8 [R37+UR10+0x9980], R33 ;  /* 0x0099802125007988 */ /* 0x008fe8000800000a */
[----:B----4-:R0:W-:Y:S02]  /*dc90*/  STS.U8 [R37+UR10+0x9d80], R32 ;  /* 0x009d802025007988 */ /* 0x0101e4000800000a */
[----:B0-----:R-:W-:-:S04]  /*dca0*/  IADD3 R32, P0, PT, R30, R3, RZ ;  /* 0x000000031e207210 */ /* 0x001fc80007f1e0ff */
[----:B------:R-:W-:Y:S01]  /*dcb0*/  LEA.HI.X.SX32 R33, R30, R2, 0x1, P0 ;  /* 0x000000021e217211 */ /* 0x000fe200000f0eff */
[----:B------:R-:W-:Y:S04]  /*dcc0*/  STL [R1+0x3d0], R32 ;  /* 0x0003d02001007387 */ /* 0x000fe80000100800 */
[----:B------:R-:W-:Y:S04]  /*dcd0*/  STL [R1+0x3cc], R33 ;  /* 0x0003cc2101007387 */ /* 0x000fe80000100800 */
[----:B------:R-:W3:Y:S01]  /*dce0*/  LDL.LU R40, [R1+0x228] ;  /* 0x0002280001287983 */ /* 0x000ee20000300800 */
[----:B------:R-:W-:-:S03]  /*dcf0*/  IMAD R30, R35, UR14, RZ ;  /* 0x0000000e231e7c24 */ /* 0x000fc6000f8e02ff */
[----:B------:R0:W-:Y:S04]  /*dd00*/  STS.U8 [R37+UR10+0x8380], R36 ;  /* 0x0083802425007988 */ /* 0x0001e8000800000a */
[----:B------:R1:W4:Y:S04]  /*dd10*/  @P3 LDG.E.U8 R31, desc[UR22][R32.64] ;  /* 0x00000016201f3981 */ /* 0x000328000c1e1100 */
[----:B0-----:R-:W4:Y:S01]  /*dd20*/  LDL.LU R36, [R1+0x1ec] ;  /* 0x0001ec0001247983 */ /* 0x001f220000300800 */
[----:B-1----:R-:W-:-:S04]  /*dd30*/  IADD3 R32, P0, PT, R30, R3, RZ ;  /* 0x000000031e207210 */ /* 0x002fc80007f1e0ff */
[----:B------:R-:W-:Y:S02]  /*dd40*/  LEA.HI.X.SX32 R33, R30, R2, 0x1, P0 ;  /* 0x000000021e217211 */ /* 0x000fe400000f0eff */
[----:B------:R-:W-:Y:S01]  /*dd50*/  PRMT R30, RZ, 0x7610, R30 ;  /* 0x00007610ff1e7816 */ /* 0x000fe2000000001e */
[----:B------:R-:W-:Y:S04]  /*dd60*/  STL [R1+0x400], R32 ;  /* 0x0004002001007387 */ /* 0x000fe80000100800 */
[----:B------:R0:W-:Y:S04]  /*dd70*/  STS.U8 [R37+UR10+0x8780], R51 ;  /* 0x0087803325007988 */ /* 0x0001e8000800000a */
[----:B------:R1:W4:Y:S04]  /*dd80*/  @P3 LDG.E.U8 R30, desc[UR22][R32.64] ;  /* 0x00000016201e3981 */ /* 0x000328000c1e1100 */
[----:B------:R-:W-:Y:S04]  /*dd90*/  STL [R1+0x3fc], R33 ;  /* 0x0003fc2101007387 */ /* 0x000fe80000100800 */
[----:B0-----:R-:W4:Y:S01]  /*dda0*/  LDL.LU R51, [R1+0x1e8] ;  /* 0x0001e80001337983 */ /* 0x001f220000300800 */
[----:B-1----:R-:W-:-:S05]  /*ddb0*/  IMAD R32, R34, UR14, RZ ;  /* 0x0000000e22207c24 */ /* 0x002fca000f8e02ff */
[----:B------:R-:W-:-:S04]  /*ddc0*/  IADD3 R34, P0, PT, R32, R3, RZ ;  /* 0x0000000320227210 */ /* 0x000fc80007f1e0ff */
[----:B------:R-:W-:Y:S01]  /*ddd0*/  LEA.HI.X.SX32 R35, R32, R2, 0x1, P0 ;  /* 0x0000000220237211 */ /* 0x000fe200000f0eff */
[----:B--2---:R0:W-:Y:S04]  /*dde0*/  STS.U8 [R37+UR10+0x8b80], R39 ;  /* 0x008b802725007988 */ /* 0x0041e8000800000a */
[----:B0-----:R-:W2:Y:S04]  /*ddf0*/  LDL.LU R39, [R1+0x1c4] ;  /* 0x0001c40001277983 */ /* 0x001ea80000300800 */
[----:B------:R0:W-:Y:S04]  /*de00*/  STL [R1+0x430], R34 ;  /* 0x0004302201007387 */ /* 0x0001e80000100800 */
[----:B------:R1:W-:Y:S04]  /*de10*/  STL [R1+0x42c], R35 ;  /* 0x00042c2301007387 */ /* 0x0003e80000100800 */
[----:B------:R-:W2:Y:S04]  /*de20*/  LDL.LU R47, [R1+0x1c0] ;  /* 0x0001c000012f7983 */ /* 0x000ea80000300800 */
[----:B------:R-:W2:Y:S01]  /*de30*/  LDL.LU R46, [R1+0x160] ;  /* 0x00016000012e7983 */ /* 0x000ea20000300800 */
[----:B------:R-:W-:Y:S01]  /*de40*/  PRMT R33, RZ, 0x7610, R33 ;  /* 0x00007610ff217816 */ /* 0x000fe20000000021 */
[----:B------:R-:W-:-:S05]  /*de50*/  IMAD R32, R38, UR14, RZ ;  /* 0x0000000e26207c24 */ /* 0x000fca000f8e02ff */
[----:B------:R0:W2:Y:S02]  /*de60*/  @P3 LDG.E.U8 R33, desc[UR22][R34.64] ;  /* 0x0000001622213981 */ /* 0x0000a4000c1e1100 */
[----:B0-----:R-:W-:-:S04]  /*de70*/  IADD3 R34, P0, PT, R32, R3, RZ ;  /* 0x0000000320227210 */ /* 0x001fc80007f1e0ff */
[----:B-1----:R-:W-:Y:S02]  /*de80*/  LEA.HI.X.SX32 R35, R32, R2, 0x1, P0 ;  /* 0x0000000220237211 */ /* 0x002fe400000f0eff */
[----:B------:R-:W-:Y:S01]  /*de90*/  PRMT R32, RZ, 0x7610, R32 ;  /* 0x00007610ff207816 */ /* 0x000fe20000000020 */
[----:B------:R-:W-:Y:S04]  /*dea0*/  STS.U8 [R37+UR10+0x8f80], R45 ;  /* 0x008f802d25007988 */ /* 0x000fe8000800000a */
[----:B------:R-:W-:Y:S04]  /*deb0*/  STS.U8 [R37+UR10+0x9380], R44 ;  /* 0x0093802c25007988 */ /* 0x000fe8000800000a */
[----:B------:R-:W-:Y:S04]  /*dec0*/  STL [R1+0x458], R34 ;  /* 0x0004582201007387 */ /* 0x000fe80000100800 */
[----:B------:R0:W-:Y:S04]  /*ded0*/  STS.U8 [R37+UR10+0x9780], R41 ;  /* 0x0097802925007988 */ /* 0x0001e8000800000a */
[----:B------:R1:W-:Y:S04]  /*dee0*/  STL [R1+0x454], R35 ;  /* 0x0004542301007387 */ /* 0x0003e80000100800 */
[----:B------:R1:W2:Y:S04]  /*def0*/  @P3 LDG.E.U8 R32, desc[UR22][R34.64] ;  /* 0x0000001622203981 */ /* 0x0002a8000c1e1100 */
[----:B0-----:R-:W2:Y:S01]  /*df00*/  LDL.LU R41, [R1+0x1ac] ;  /* 0x0001ac0001297983 */ /* 0x001ea20000300800 */
[----:B-1----:R-:W-:-:S05]  /*df10*/  IMAD R34, R58, UR14, RZ ;  /* 0x0000000e3a227c24 */ /* 0x002fca000f8e02ff */
[C---:B------:R-:W-:Y:S01]  /*df20*/  IADD3 R35, P0, PT, R34.reuse, R3, RZ ;  /* 0x0000000322237210 */ /* 0x040fe20007f1e0ff */
[----:B---3--:R0:W-:Y:S04]  /*df30*/  STS.U8 [R37+UR10+0x9b80], R40 ;  /* 0x009b802825007988 */ /* 0x0081e8000800000a */
[----:B0-----:R-:W3:Y:S04]  /*df40*/  LDL.LU R40, [R1+0x1a8] ;  /* 0x0001a80001287983 */ /* 0x001ee80000300800 */
[----:B----4-:R0:W-:Y:S04]  /*df50*/  STS.U8 [R37+UR10+0x9f80], R36 ;  /* 0x009f802425007988 */ /* 0x0101e8000800000a */
[----:B------:R-:W-:Y:S01]  /*df60*/  STL [R1+0xe4], R35 ;  /* 0x0000e42301007387 */ /* 0x000fe20000100800 */
[----:B0-----:R-:W-:-:S02]  /*df70*/  LEA.HI.X.SX32 R36, R34, R2, 0x1, P0 ;  /* 0x0000000222247211 */ /* 0x001fc400000f0eff */
[----:B------:R-:W-:-:S03]  /*df80*/  PRMT R34, RZ, 0x7610, R34 ;  /* 0x00007610ff227816 */ /* 0x000fc60000000022 */
[----:B------:R0:W-:Y:S01]  /*df90*/  STL [R1+0xe0], R36 ;  /* 0x0000e02401007387 */ /* 0x0001e20000100800 */
[----:B------:R-:W-:-:S03]  /*dfa0*/  @P3 IMAD.MOV.U32 R37, RZ, RZ, R36 ;  /* 0x000000ffff253224 */ /* 0x000fc600078e0024 */
[----:B------:R-:W4:Y:S04]  /*dfb0*/  LDL.LU R45, [R1+0x1bc] ;  /* 0x0001bc00012d7983 */ /* 0x000f280000300800 */
[----:B------:R-:W4:Y:S01]  /*dfc0*/  LDL.LU R44, [R1+0x1b8] ;  /* 0x0001b800012c7983 */ /* 0x000f220000300800 */
[----:B0-----:R-:W-:Y:S02]  /*dfd0*/  @P3 IMAD.MOV.U32 R36, RZ, RZ, R35 ;  /* 0x000000ffff243224 */ /* 0x001fe400078e0023 */
[----:B------:R-:W-:-:S03]  /*dfe0*/  IMAD R35, R68, UR14, RZ ;  /* 0x0000000e44237c24 */ /* 0x000fc6000f8e02ff */
[----:B------:R0:W4:Y:S02]  /*dff0*/  @P3 LDG.E.U8 R34, desc[UR22][R36.64] ;  /* 0x0000001624223981 */ /* 0x000124000c1e1100 */
[C---:B0-----:R-:W-:Y:S02]  /*e000*/  IADD3 R37, P0, PT, R35.reuse, R3, RZ ;  /* 0x0000000323257210 */ /* 0x041fe40007f1e0ff */
[----:B------:R0:W-:Y:S02]  /*e010*/  STS.U8 [R83+UR10], R51 ;  /* 0x0000003353007988 */ /* 0x0001e4000800000a */
[----:B------:R-:W-:Y:S01]  /*e020*/  LEA.HI.X.SX32 R38, R35, R2, 0x1, P0 ;  /* 0x0000000223267211 */ /* 0x000fe200000f0eff */
[----:B------:R-:W-:Y:S01]  /*e030*/  IMAD R35, R73, UR14, RZ ;  /* 0x0000000e49237c24 */ /* 0x000fe2000f8e02ff */
[----:B------:R-:W-:Y:S01]  /*e040*/  STL [R1+0x124], R37 ;  /* 0x0001242501007387 */ /* 0x000fe20000100800 */
[----:B------:R-:W-:-:S03]  /*e050*/  PRMT R36, RZ, 0x7610, R36 ;  /* 0x00007610ff247816 */ /* 0x000fc60000000024 */
[----:B------:R-:W-:Y:S04]  /*e060*/  STL [R1+0x120], R38 ;  /* 0x0001202601007387 */ /* 0x000fe80000100800 */
[----:B------:R-:W4:Y:S04]  /*e070*/  LDL.LU R48, [R1+0x1b4] ;  /* 0x0001b40001307983 */ /* 0x000f280000300800 */
[----:B0-----:R-:W4:Y:S04]  /*e080*/  LDL.LU R51, [R1+0x1b0] ;  /* 0x0001b00001337983 */ /* 0x001f280000300800 */
[----:B------:R-:W4:Y:S04]  /*e090*/  LDL.LU R73, [R1+0x730] ;  /* 0x0007300001497983 */ /* 0x000f280000300800 */
[----:B--2---:R0:W-:Y:S02]  /*e0a0*/  STS.U8 [R83+UR10+0x400], R39 ;  /* 0x0004002753007988 */ /* 0x0041e4000800000a */
[----:B0-----:R-:W-:-:S02]  /*e0b0*/  @P3 IMAD.MOV.U32 R39, RZ, RZ, R38 ;  /* 0x000000ffff273224 */ /* 0x001fc400078e0026 */
[----:B------:R-:W-:Y:S01]  /*e0c0*/  @P3 IMAD.MOV.U32 R38, RZ, RZ, R37 ;  /* 0x000000ffff263224 */ /* 0x000fe200078e0025 */
[----:B------:R-:W-:-:S04]  /*e0d0*/  IADD3 R37, P0, PT, R35, R3, RZ ;  /* 0x0000000323257210 */ /* 0x000fc80007f1e0ff */
[----:B------:R0:W2:Y:S04]  /*e0e0*/  @P3 LDG.E.U8 R36, desc[UR22][R38.64] ;  /* 0x0000001626243981 */ /* 0x0000a8000c1e1100 */
[----:B------:R-:W-:Y:S01]  /*e0f0*/  STL [R1+0x164], R37 ;  /* 0x0001642501007387 */ /* 0x000fe20000100800 */
[----:B0-----:R-:W-:-:S03]  /*e100*/  LEA.HI.X.SX32 R38, R35, R2, 0x1, P0 ;  /* 0x0000000223267211 */ /* 0x001fc600000f0eff */
[----:B------:R0:W-:Y:S04]  /*e110*/  STS.U8 [R83+UR10+0x800], R47 ;  /* 0x0008002f53007988 */ /* 0x0001e8000800000a */
[----:B------:R-:W-:Y:S04]  /*e120*/  STL [R1+0x160], R38 ;  /* 0x0001602601007387 */ /* 0x000fe80000100800 */
[----:B------:R1:W-:Y:S04]  /*e130*/  STS.U8 [R83+UR10+0xc00], R46 ;  /* 0x000c002e53007988 */ /* 0x0003e8000800000a */
[----:B0-----:R-:W2:Y:S04]  /*e140*/  LDL.LU R47, [R1+0x184] ;  /* 0x00018400012f7983 */ /* 0x001ea80000300800 */
[----:B-1----:R-:W2:Y:S01]  /*e150*/  LDL.LU R46, [R1+0x180] ;  /* 0x00018000012e7983 */ /* 0x002ea20000300800 */
[----:B------:R-:W-:Y:S01]  /*e160*/  PRMT R35, RZ, 0x7610, R35 ;  /* 0x00007610ff237816 */ /* 0x000fe20000000023 */
[----:B------:R-:W-:-:S02]  /*e170*/  @P3 IMAD.MOV.U32 R39, RZ, RZ, R38 ;  /* 0x000000ffff273224 */ /* 0x000fc400078e0026 */
[----:B------:R-:W-:Y:S02]  /*e180*/  @P3 IMAD.MOV.U32 R38, RZ, RZ, R37 ;  /* 0x000000ffff263224 */ /* 0x000fe400078e0025 */
[----:B------:R-:W-:Y:S02]  /*e190*/  IMAD R37, R74, UR14, RZ ;  /* 0x0000000e4a257c24 */ /* 0x000fe4000f8e02ff */
[----:B------:R-:W2:Y:S04]  /*e1a0*/  LDL.LU R74, [R1+0x72c] ;  /* 0x00072c00014a7983 */ /* 0x000ea80000300800 */
[----:B------:R0:W2:Y:S04]  /*e1b0*/  @P3 LDG.E.U8 R35, desc[UR22][R38.64] ;  /* 0x0000001626233981 */ /* 0x0000a8000c1e1100 */
[----:B------:R-:W-:Y:S01]  /*e1c0*/  STS.U8 [R83+UR10+0x1000], R41 ;  /* 0x0010002953007988 */ /* 0x000fe2000800000a */
[----:B0-----:R-:W-:-:S02]  /*e1d0*/  IADD3 R39, P0, PT, R37, R3, RZ ;  /* 0x0000000325277210 */ /* 0x001fc40007f1e0ff */
[----:B------:R-:W-:-:S03]  /*e1e0*/  PRMT R38, RZ, 0x7610, R38 ;  /* 0x00007610ff267816 */ /* 0x000fc60000000026 */
[----:B------:R-:W-:Y:S04]  /*e1f0*/  STL [R1+0x1ac], R39 ;  /* 0x0001ac2701007387 */ /* 0x000fe80000100800 */
[----:B---3--:R0:W-:Y:S02]  /*e200*/  STS.U8 [R83+UR10+0x1400], R40 ;  /* 0x0014002853007988 */ /* 0x0081e4000800000a */
[----:B0-----:R-:W-:Y:S01]  /*e210*/  LEA.HI.X.SX32 R40, R37, R2, 0x1, P0 ;  /* 0x0000000225287211 */ /* 0x001fe200000f0eff */
[----:B------:R-:W-:-:S04]  /*e220*/  IMAD R37, R78, UR14, RZ ;  /* 0x0000000e4e257c24 */ /* 0x000fc8000f8e02ff */
[----:B------:R0:W-:Y:S01]  /*e230*/  STL [R1+0x1a8], R40 ;  /* 0x0001a82801007387 */ /* 0x0001e20000100800 */
[----:B------:R-:W-:-:S03]  /*e240*/  @P3 IMAD.MOV.U32 R41, RZ, RZ, R40 ;  /* 0x000000ffff293224 */ /* 0x000fc600078e0028 */
[----:B------:R-:W3:Y:S01]  /*e250*/  LDL.LU R78, [R1+0x728] ;  /* 0x00072800014e7983 */ /* 0x000ee20000300800 */
[----:B0-----:R-:W-:Y:S01]  /*e260*/  @P3 IMAD.MOV.U32 R40, RZ, RZ, R39 ;  /* 0x000000ffff283224 */ /* 0x001fe200078e0027 */
[C---:B------:R-:W-:Y:S02]  /*e270*/  IADD3 R39, P0, PT, R37.reuse, R3, RZ ;  /* 0x0000000325277210 */ /* 0x040fe40007f1e0ff */
[----:B----4-:R0:W-:Y:S04]  /*e280*/  STS.U8 [R83+UR10+0x1800], R45 ;  /* 0x0018002d53007988 */ /* 0x0101e8000800000a */
[----:B------:R1:W4:Y:S04]  /*e290*/  @P3 LDG.E.U8 R38, desc[UR22][R40.64] ;  /* 0x0000001628263981 */ /* 0x000328000c1e1100 */
[----:B------:R1:W-:Y:S04]  /*e2a0*/  STS.U8 [R83+UR10+0x1c00], R44 ;  /* 0x001c002c53007988 */ /* 0x0003e8000800000a */
[----:B0-----:R-:W3:Y:S01]  /*e2b0*/  LDL.LU R45, [R1+0x17c] ;  /* 0x00017c00012d7983 */ /* 0x001ee20000300800 */
[----:B-1----:R-:W-:-:S02]  /*e2c0*/  LEA.HI.X.SX32 R40, R37, R2, 0x1, P0 ;  /* 0x0000000225287211 */ /* 0x002fc400000f0eff */
[----:B------:R-:W-:Y:S01]  /*e2d0*/  PRMT R37, RZ, 0x7610, R37 ;  /* 0x00007610ff257816 */ /* 0x000fe20000000025 */
[----:B------:R-:W4:Y:S02]  /*e2e0*/  LDL.LU R44, [R1+0x178] ;  /* 0x00017800012c7983 */ /* 0x000f240000300800 */
[----:B------:R-:W-:Y:S02]  /*e2f0*/  @P3 IMAD.MOV.U32 R41, RZ, RZ, R40 ;  /* 0x000000ffff293224 */ /* 0x000fe400078e0028 */
[----:B------:R-:W-:Y:S04]  /*e300*/  STL [R1+0x1ec], R39 ;  /* 0x0001ec2701007387 */ /* 0x000fe80000100800 */
[----:B------:R0:W-:Y:S02]  /*e310*/  STL [R1+0x1e8], R40 ;  /* 0x0001e82801007387 */ /* 0x0001e40000100800 */
[----:B0-----:R-:W-:-:S02]  /*e320*/  @P3 IMAD.MOV.U32 R40, RZ, RZ, R39 ;  /* 0x000000ffff283224 */ /* 0x001fc400078e0027 */
[----:B------:R-:W-:Y:S01]  /*e330*/  IMAD R39, R86, UR14, RZ ;  /* 0x0000000e56277c24 */ /* 0x000fe2000f8e02ff */
[----:B------:R-:W-:Y:S04]  /*e340*/  STS.U8 [R83+UR10+0x2000], R48 ;  /* 0x0020003053007988 */ /* 0x000fe8000800000a */
[----:B------:R0:W4:Y:S04]  /*e350*/  @P3 LDG.E.U8 R37, desc[UR22][R40.64] ;  /* 0x0000001628253981 */ /* 0x000128000c1e1100 */
[----:B------:R-:W4:Y:S01]  /*e360*/  LDL.LU R86, [R1+0x724] ;  /* 0x0007240001567983 */ /* 0x000f220000300800 */
[----:B0-----:R-:W-:-:S03]  /*e370*/  IADD3 R41, P0, PT, R39, R3, RZ ;  /* 0x0000000327297210 */ /* 0x001fc60007f1e0ff */
[----:B------:R0:W-:Y:S01]  /*e380*/  STS.U8 [R83+UR10+0x2400], R51 ;  /* 0x0024003353007988 */ /* 0x0001e2000800000a */
[----:B------:R-:W-:Y:S01]  /*e390*/  LEA.HI.X.SX32 R42, R39, R2, 0x1, P0 ;  /* 0x00000002272a7211 */ /* 0x000fe200000f0eff */
[----:B------:R-:W-:Y:S01]  /*e3a0*/  IMAD R39, R89, UR14, RZ ;  /* 0x0000000e59277c24 */ /* 0x000fe2000f8e02ff */
[----:B------:R-:W-:-:S03]  /*e3b0*/  PRMT R40, RZ, 0x7610, R40 ;  /* 0x00007610ff287816 */ /* 0x000fc60000000028 */
[----:B------:R-:W-:Y:S01]  /*e3c0*/  @P3 IMAD.MOV.U32 R43, RZ, RZ, R42 ;  /* 0x000000ffff2b3224 */ /* 0x000fe200078e002a */
[----:B0-----:R-:W4:Y:S04]  /*e3d0*/  LDL.LU R51, [R1+0x170] ;  /* 0x0001700001337983 */ /* 0x001f280000300800 */
[----:B------:R-:W-:Y:S04]  /*e3e0*/  STL [R1+0x22c], R41 ;  /* 0x00022c2901007387 */ /* 0x000fe80000100800 */
[----:B------:R0:W-:Y:S02]  /*e3f0*/  STL [R1+0x228], R42 ;  /* 0x0002282a01007387 */ /* 0x0001e40000100800 */
[----:B0-----:R-:W-:Y:S01]  /*e400*/  @P3 IMAD.MOV.U32 R42, RZ, RZ, R41 ;  /* 0x000000ffff2a3224 */ /* 0x001fe200078e0029 */
[----:B------:R-:W-:-:S04]  /*e410*/  IADD3 R41, P0, PT, R39, R3, RZ ;  /* 0x0000000327297210 */ /* 0x000fc80007f1e0ff */
[----:B------:R0:W4:Y:S02]  /*e420*/  @P3 LDG.E.U8 R40, desc[UR22][R42.64] ;  /* 0x000000162a283981 */ /* 0x000124000c1e1100 */
[----:B0-----:R-:W-:Y:S02]  /*e430*/  LEA.HI.X.SX32 R42, R39, R2, 0x1, P0 ;  /* 0x00000002272a7211 */ /* 0x001fe400000f0eff */
[----:B------:R-:W-:-:S03]  /*e440*/  PRMT R39, RZ, 0x7610, R39 ;  /* 0x00007610ff277816 */ /* 0x000fc60000000027 */
[----:B------:R-:W-:Y:S01]  /*e450*/  @P3 IMAD.MOV.U32 R43, RZ, RZ, R42 ;  /* 0x000000ffff2b3224 */ /* 0x000fe200078e002a */
[----:B--2---:R0:W-:Y:S04]  /*e460*/  STS.U8 [R83+UR10+0x2800], R47 ;  /* 0x0028002f53007988 */ /* 0x0041e8000800000a */
[----:B------:R1:W-:Y:S04]  /*e470*/  STS.U8 [R83+UR10+0x2c00], R46 ;  /* 0x002c002e53007988 */ /* 0x0003e8000800000a */
[----:B0-----:R-:W2:Y:S04]  /*e480*/  LDL.LU R47, [R1+0x16c] ;  /* 0x00016c00012f7983 */ /* 0x001ea80000300800 */
[----:B-1----:R-:W2:Y:S04]  /*e490*/  LDL.LU R46, [R1+0x168] ;  /* 0x00016800012e7983 */ /* 0x002ea80000300800 */
[----:B------:R-:W-:Y:S04]  /*e4a0*/  STL [R1+0x26c], R41 ;  /* 0x00026c2901007387 */ /* 0x000fe80000100800 */
[----:B------:R0:W-:Y:S04]  /*e4b0*/  STL [R1+0x268], R42 ;  /* 0x0002682a01007387 */ /* 0x0001e80000100800 */
[----:B------:R-:W2:Y:S04]  /*e4c0*/  LDL.LU R89, [R1+0x13c] ;  /* 0x00013c0001597983 */ /* 0x000ea80000300800 */
[----:B------:R-:W2:Y:S01]  /*e4d0*/  LDL.LU R50, [R1+0x134] ;  /* 0x0001340001327983 */ /* 0x000ea20000300800 */
[----:B0-----:R-:W-:-:S05]  /*e4e0*/  @P3 IMAD.MOV.U32 R42, RZ, RZ, R41 ;  /* 0x000000ffff2a3224 */ /* 0x001fca00078e0029 */
[----:B------:R0:W2:Y:S04]  /*e4f0*/  @P3 LDG.E.U8 R39, desc[UR22][R42.64] ;  /* 0x000000162a273981 */ /* 0x0000a8000c1e1100 */
[----:B------:R-:W2:Y:S04]  /*e500*/  LDL.LU R43, [R1+0x174] ;  /* 0x00017400012b7983 */ /* 0x000ea80000300800 */
[----:B------:R-:W2:Y:S04]  /*e510*/  LDL.LU R66, [R1+0x130] ;  /* 0x0001300001427983 */ /* 0x000ea80000300800 */
[----:B------:R-:W2:Y:S01]  /*e520*/  LDL.LU R48, [R1+0x12c] ;  /* 0x00012c0001307983 */ /* 0x000ea20000300800 */
[----:B------:R-:W1:Y:S01]  /*e530*/  S2R R68, SR_TID.X ;  /* 0x0000000000447919 */ /* 0x000e620000002100 */
[----:B------:R-:W-:Y:S01]  /*e540*/  IMAD R41, R82, UR14, RZ ;  /* 0x0000000e52297c24 */ /* 0x000fe2000f8e02ff */
[----:B0-----:R-:W-:-:S02]  /*e550*/  PRMT R42, RZ, 0x7610, R42 ;  /* 0x00007610ff2a7816 */ /* 0x001fc4000000002a */
[C---:B-1----:R-:W-:Y:S02]  /*e560*/  LOP3.LUT R82, R68.reuse, 0x7f, RZ, 0xc0, !PT ;  /* 0x0000007f44527812 */ /* 0x042fe400078ec0ff */
[----:B------:R-:W-:-:S04]  /*e570*/  LOP3.LUT R68, R68, 0x7f, RZ, 0xc0, !PT ;  /* 0x0000007f44447812 */ /* 0x000fc800078ec0ff */
[----:B------:R-:W-:Y:S01]  /*e580*/  LOP3.LUT R68, R68, 0x10, RZ, 0x3c, !PT ;  /* 0x0000001044447812 */ /* 0x000fe200078e3cff */
[----:B---3--:R-:W-:Y:S04]  /*e590*/  STS.U8 [R82+UR10+0x3000], R45 ;  /* 0x0030002d52007988 */ /* 0x008fe8000800000a */
[----:B----4-:R0:W-:Y:S02]  /*e5a0*/  STS.U8 [R82+UR10+0x3400], R44 ;  /* 0x0034002c52007988 */ /* 0x0101e4000800000a */
[----:B0-----:R-:W-:-:S04]  /*e5b0*/  IADD3 R44, P0, PT, R41, R3, RZ ;  /* 0x00000003292c7210 */ /* 0x001fc80007f1e0ff */
[----:B------:R-:W-:Y:S01]  /*e5c0*/  LEA.HI.X.SX32 R45, R41, R2, 0x1, P0 ;  /* 0x00000002292d7211 */ /* 0x000fe200000f0eff */
[----:B------:R-:W-:Y:S04]  /*e5d0*/  STL [R1+0x2ac], R44 ;  /* 0x0002ac2c01007387 */ /* 0x000fe80000100800 */
[----:B------:R-:W-:Y:S01]  /*e5e0*/  STL [R1+0x2a8], R45 ;  /* 0x0002a82d01007387 */ /* 0x000fe20000100800 */
[----:B------:R-:W-:-:S03]  /*e5f0*/  IMAD R41, R75, UR14, RZ ;  /* 0x0000000e4b297c24 */ /* 0x000fc6000f8e02ff */
[----:B------:R0:W3:Y:S04]  /*e600*/  @P3 LDG.E.U8 R42, desc[UR22][R44.64] ;  /* 0x000000162c2a3981 */ /* 0x0000e8000c1e1100 */
[----:B--2---:R-:W-:Y:S04]  /*e610*/  STS.U8 [R82+UR10+0x3800], R43 ;  /* 0x0038002b52007988 */ /* 0x004fe8000800000a */
[----:B------:R1:W-:Y:S04]  /*e620*/  STS.U8 [R82+UR10+0x3c00], R51 ;  /* 0x003c003352007988 */ /* 0x0003e8000800000a */
[----:B-1----:R-:W2:Y:S01]  /*e630*/  LDL.LU R51, [R1+0x128] ;  /* 0x0001280001337983 */ /* 0x002ea20000300800 */
[----:B------:R-:W-:-:S04]  /*e640*/  IADD3 R43, P0, PT, R41, R3, RZ ;  /* 0x00000003292b7210 */ /* 0x000fc80007f1e0ff */
[----:B0-----:R-:W-:Y:S01]  /*e650*/  LEA.HI.X.SX32 R44, R41, R2, 0x1, P0 ;  /* 0x00000002292c7211 */ /* 0x001fe200000f0eff */
[----:B------:R-:W-:Y:S01]  /*e660*/  STL [R1+0x2ec], R43 ;  /* 0x0002ec2b01007387 */ /* 0x000fe20000100800 */
[----:B------:R-:W-:-:S03]  /*e670*/  PRMT R41, RZ, 0x7610, R41 ;  /* 0x00007610ff297816 */ /* 0x000fc60000000029 */
[----:B------:R0:W-:Y:S01]  /*e680*/  STL [R1+0x2e8], R44 ;  /* 0x0002e82c01007387 */ /* 0x0001e20000100800 */
[----:B------:R-:W-:Y:S02]  /*e690*/  @P3 IMAD.MOV.U32 R45, RZ, RZ, R44 ;  /* 0x000000ffff2d3224 */ /* 0x000fe400078e002c */
[----:B0-----:R-:W-:Y:S02]  /*e6a0*/  @P3 IMAD.MOV.U32 R44, RZ, RZ, R43 ;  /* 0x000000ffff2c3224 */ /* 0x001fe400078e002b */
[----:B------:R-:W-:-:S03]  /*e6b0*/  IMAD R43, R70, UR14, RZ ;  /* 0x0000000e462b7c24 */ /* 0x000fc6000f8e02ff */
[----:B------:R0:W4:Y:S04]  /*e6c0*/  @P3 LDG.E.U8 R41, desc[UR22][R44.64] ;  /* 0x000000162c293981 */ /* 0x000128000c1e1100 */
[----:B------:R-:W-:Y:S01]  /*e6d0*/  STS.U8 [R68+UR10+0x80], R47 ;  /* 0x0000802f44007988 */ /* 0x000fe2000800000a */
[----:B0-----:R-:W-:-:S03]  /*e6e0*/  IADD3 R45, P0, PT, R43, R3, RZ ;  /* 0x000000032b2d7210 */ /* 0x001fc60007f1e0ff */
[----:B------:R0:W-:Y:S01]  /*e6f0*/  STS.U8 [R68+UR10+0x480], R46 ;  /* 0x0004802e44007988 */ /* 0x0001e2000800000a */
[----:B------:R-:W-:-:S03]  /*e700*/  PRMT R44, RZ, 0x7610, R44 ;  /* 0x00007610ff2c7816 */ /* 0x000fc6000000002c */
[----:B------:R-:W-:Y:S01]  /*e710*/  STL [R1+0x32c], R45 ;  /* 0x00032c2d01007387 */ /* 0x000fe20000100800 */
[----:B0-----:R-:W-:Y:S01]  /*e720*/  LEA.HI.X.SX32 R46, R43, R2, 0x1, P0 ;  /* 0x000000022b2e7211 */ /* 0x001fe200000f0eff */
[----:B------:R-:W-:-:S04]  /*e730*/  IMAD R43, R69, UR14, RZ ;  /* 0x0000000e452b7c24 */ /* 0x000fc8000f8e02ff */
[----:B------:R0:W-:Y:S01]  /*e740*/  STL [R1+0x328], R46 ;  /* 0x0003282e01007387 */ /* 0x0001e20000100800 */
[----:B------:R-:W-:Y:S02]  /*e750*/  @P3 IMAD.MOV.U32 R47, RZ, RZ, R46 ;  /* 0x000000ffff2f3224 */ /* 0x000fe400078e002e */
[----:B0-----:R-:W-:Y:S01]  /*e760*/  @P3 IMAD.MOV.U32 R46, RZ, RZ, R45 ;  /* 0x000000ffff2e3224 */ /* 0x001fe200078e002d */
[----:B------:R-:W-:-:S04]  /*e770*/  IADD3 R45, P0, PT, R43, R3, RZ ;  /* 0x000000032b2d7210 */ /* 0x000fc80007f1e0ff */
[----:B------:R0:W3:Y:S04]  /*e780*/  @P3 LDG.E.U8 R44, desc[UR22][R46.64] ;  /* 0x000000162e2c3981 */ /* 0x0000e8000c1e1100 */
[----:B------:R-:W-:Y:S01]  /*e790*/  STL [R1+0x36c], R45 ;  /* 0x00036c2d01007387 */ /* 0x000fe20000100800 */
[----:B0-----:R-:W-:Y:S02]  /*e7a0*/  LEA.HI.X.SX32 R46, R43, R2, 0x1, P0 ;  /* 0x000000022b2e7211 */ /* 0x001fe400000f0eff */
[----:B------:R-:W-:-:S03]  /*e7b0*/  PRMT R43, RZ, 0x7610, R43 ;  /* 0x00007610ff2b7816 */ /* 0x000fc6000000002b */
[----:B------:R0:W-:Y:S01]  /*e7c0*/  STL [R1+0x368], R46 ;  /* 0x0003682e01007387 */ /* 0x0001e20000100800 */
[----:B------:R-:W-:-:S03]  /*e7d0*/  @P3 IMAD.MOV.U32 R47, RZ, RZ, R46 ;  /* 0x000000ffff2f3224 */ /* 0x000fc600078e002e */
[----:B------:R-:W-:Y:S01]  /*e7e0*/  STS.U8 [R68+UR10+0x880], R89 ;  /* 0x0008805944007988 */ /* 0x000fe2000800000a */
[----:B0-----:R-:W-:Y:S02]  /*e7f0*/  @P3 IMAD.MOV.U32 R46, RZ, RZ, R45 ;  /* 0x000000ffff2e3224 */ /* 0x001fe400078e002d */
[----:B------:R-:W-:Y:S01]  /*e800*/  IMAD R45, R49, UR14, RZ ;  /* 0x0000000e312d7c24 */ /* 0x000fe2000f8e02ff */
[----:B------:R-:W-:Y:S04]  /*e810*/  STS.U8 [R68+UR10+0xc80], R50 ;  /* 0x000c803244007988 */ /* 0x000fe8000800000a */
[----:B------:R0:W3:Y:S04]  /*e820*/  @P3 LDG.E.U8 R43, desc[UR22][R46.64] ;  /* 0x000000162e2b3981 */ /* 0x0000e8000c1e1100 */
        /* <DEDUP_REMOVED lines=13> */
[----:B0-----:R-:W-:-:S05]  /*e900*/  LEA.HI.X.SX32 R48, R45, R2, 0x1, P0 ;  /* 0x000000022d307211 */ /* 0x001fca00000f0eff */
[----:B------:R0:W-:Y:S04]  /*e910*/  STL [R1+0x3d4], R48 ;  /* 0x0003d43001007387 */ /* 0x0001e80000100800 */
[----:B------:R-:W3:Y:S01]  /*e920*/  LDL.LU R66, [R1+0x1f8] ;  /* 0x0001f80001427983 */ /* 0x000ee20000300800 */
[----:B------:R-:W-:Y:S02]  /*e930*/  @P3 IMAD.MOV.U32 R49, RZ, RZ, R48 ;  /* 0x000000ffff313224 */ /* 0x000fe400078e0030 */
[----:B0-----:R-:W-:Y:S02]  /*e940*/  @P3 IMAD.MOV.U32 R48, RZ, RZ, R47 ;  /* 0x000000ffff303224 */ /* 0x001fe400078e002f */
[----:B------:R-:W-:Y:S01]  /*e950*/  IMAD R47, R62, UR14, RZ ;  /* 0x0000000e3e2f7c24 */ /* 0x000fe2000f8e02ff */
[----:B------:R-:W-:-:S04]  /*e960*/  PRMT R45, RZ, 0x7610, R45 ;  /* 0x00007610ff2d7816 */ /* 0x000fc8000000002d */
[C---:B------:R-:W-:Y:S02]  /*e970*/  IADD3 R50, P0, PT, R47.reuse, R3, RZ ;  /* 0x000000032f327210 */ /* 0x040fe40007f1e0ff */
[----:B------:R0:W4:Y:S04]  /*e980*/  @P3 LDG.E.U8 R45, desc[UR22][R48.64] ;  /* 0x00000016302d3981 */ /* 0x000128000c1e1100 */
[----:B------:R-:W-:Y:S01]  /*e990*/  STL [R1+0x408], R50 ;  /* 0x0004083201007387 */ /* 0x000fe20000100800 */
[----:B0-----:R-:W-:Y:S02]  /*e9a0*/  PRMT R48, RZ, 0x7610, R48 ;  /* 0x00007610ff307816 */ /* 0x001fe40000000030 */
[----:B------:R-:W-:Y:S01]  /*e9b0*/  PRMT R53, RZ, 0x7610, R53 ;  /* 0x00007610ff357816 */ /* 0x000fe20000000035 */
[----:B--2---:R0:W-:Y:S02]  /*e9c0*/  STS.U8 [R68+UR10+0x1880], R51 ;  /* 0x0018803344007988 */ /* 0x0041e4000800000a */
[----:B0-----:R-:W-:Y:S01]  /*e9d0*/  LEA.HI.X.SX32 R51, R47, R2, 0x1, P0 ;  /* 0x000000022f337211 */ /* 0x001fe200000f0eff */
[----:B------:R-:W-:-:S04]  /*e9e0*/  IMAD R47, R61, UR14, RZ ;  /* 0x0000000e3d2f7c24 */ /* 0x000fc8000f8e02ff */
[----:B------:R0:W2:Y:S01]  /*e9f0*/  @P3 LDG.E.U8 R48, desc[UR22][R50.64] ;  /* 0x0000001632303981 */ /* 0x0000a2000c1e1100 */
[----:B------:R-:W-:-:S03]  /*ea00*/  IADD3 R49, P0, PT, R47, R3, RZ ;  /* 0x000000032f317210 */ /* 0x000fc60007f1e0ff */
[----:B------:R-:W-:Y:S04]  /*ea10*/  STL [R1+0x404], R51 ;  /* 0x0004043301007387 */ /* 0x000fe80000100800 */
[----:B------:R-:W2:Y:S01]  /*ea20*/  LDL.LU R75, [R1+0x1f4] ;  /* 0x0001f400014b7983 */ /* 0x000ea20000300800 */
[----:B0-----:R-:W-:-:S03]  /*ea30*/  @P3 IMAD.MOV.U32 R50, RZ, RZ, R49 ;  /* 0x000000ffff323224 */ /* 0x001fc600078e0031 */
[----:B------:R0:W-:Y:S01]  /*ea40*/  STL [R1+0x438], R49 ;  /* 0x0004383101007387 */ /* 0x0001e20000100800 */
[----:B------:R-:W-:Y:S01]  /*ea50*/  LEA.HI.X.SX32 R62, R47, R2, 0x1, P0 ;  /* 0x000000022f3e7211 */ /* 0x000fe200000f0eff */
[----:B0-----:R-:W-:-:S04]  /*ea60*/  IMAD R49, R60, UR14, RZ ;  /* 0x0000000e3c317c24 */ /* 0x001fc8000f8e02ff */
[----:B------:R0:W-:Y:S01]  /*ea70*/  STL [R1+0x434], R62 ;  /* 0x0004343e01007387 */ /* 0x0001e20000100800 */
[----:B------:R-:W-:Y:S01]  /*ea80*/  @P3 IMAD.MOV.U32 R51, RZ, RZ, R62 ;  /* 0x000000ffff333224 */ /* 0x000fe200078e003e */
[C---:B------:R-:W-:Y:S02]  /*ea90*/  IADD3 R61, P0, PT, R49.reuse, R3, RZ ;  /* 0x00000003313d7210 */ /* 0x040fe40007f1e0ff */
[----:B------:R-:W4:Y:S02]  /*eaa0*/  LDL.LU R89, [R1+0xf4] ;  /* 0x0000f40001597983 */ /* 0x000f240000300800 */
[----:B0-----:R-:W-:Y:S02]  /*eab0*/  LEA.HI.X.SX32 R62, R49, R2, 0x1, P0 ;  /* 0x00000002313e7211 */ /* 0x001fe400000f0eff */
[----:B------:R-:W-:Y:S01]  /*eac0*/  STL [R1+0x460], R61 ;  /* 0x0004603d01007387 */ /* 0x000fe20000100800 */
[----:B------:R-:W-:-:S03]  /*ead0*/  IMAD R49, R54, UR14, RZ ;  /* 0x0000000e36317c24 */ /* 0x000fc6000f8e02ff */
[----:B------:R-:W-:Y:S04]  /*eae0*/  STL [R1+0x45c], R62 ;  /* 0x00045c3e01007387 */ /* 0x000fe80000100800 */
[----:B------:R-:W4:Y:S04]  /*eaf0*/  LDL.LU R54, [R1+0x720] ;  /* 0x0007200001367983 */ /* 0x000f280000300800 */
[----:B------:R-:W-:Y:S04]  /*eb00*/  STS.U8 [R68+UR10+0x1c80], R86 ;  /* 0x001c805644007988 */ /* 0x000fe8000800000a */
[----:B------:R-:W-:Y:S04]  /*eb10*/  STS.U8 [R68+UR10+0x2080], R78 ;  /* 0x0020804e44007988 */ /* 0x000fe8000800000a */
[----:B------:R-:W-:Y:S01]  /*eb20*/  STS.U8 [R68+UR10+0x2480], R74 ;  /* 0x0024804a44007988 */ /* 0x000fe2000800000a */
[----:B------:R-:W-:-:S03]  /*eb30*/  PRMT R47, RZ, 0x7610, R47 ;  /* 0x00007610ff2f7816 */ /* 0x000fc6000000002f */
[----:B------:R-:W-:Y:S04]  /*eb40*/  STS.U8 [R68+UR10+0x2880], R73 ;  /* 0x0028804944007988 */ /* 0x000fe8000800000a */
[----:B------:R-:W-:Y:S04]  /*eb50*/  STS.U8 [R68+UR10+0x2c80], R67 ;  /* 0x002c804344007988 */ /* 0x000fe8000800000a */
[----:B------:R-:W-:Y:S04]  /*eb60*/  STS.U8 [R68+UR10+0x3080], R65 ;  /* 0x0030804144007988 */ /* 0x000fe8000800000a */
[----:B------:R-:W-:Y:S04]  /*eb70*/  STS.U8 [R68+UR10+0x3480], R64 ;  /* 0x0034804044007988 */ /* 0x000fe8000800000a */
[----:B------:R-:W-:Y:S04]  /*eb80*/  STS.U8 [R68+UR10+0x3880], R59 ;  /* 0x0038803b44007988 */ /* 0x000fe8000800000a */
[----:B------:R0:W-:Y:S04]  /*eb90*/  STS.U8 [R68+UR10+0x3c80], R55 ;  /* 0x003c803744007988 */ /* 0x0001e8000800000a */
[----:B------:R1:W4:Y:S04]  /*eba0*/  @P3 LDG.E.U8 R47, desc[UR22][R50.64] ;  /* 0x00000016322f3981 */ /* 0x000328000c1e1100 */
[----:B0-----:R-:W4:Y:S01]  /*ebb0*/  LDL.LU R68, [R1+0xf0] ;  /* 0x0000f00001447983 */ /* 0x001f220000300800 */
[----:B-1----:R-:W-:-:S02]  /*ebc0*/  @P3 IMAD.MOV.U32 R50, RZ, RZ, R61 ;  /* 0x000000ffff323224 */ /* 0x002fc400078e003d */
[----:B------:R-:W-:-:S05]  /*ebd0*/  @P3 IMAD.MOV.U32 R51, RZ, RZ, R62 ;  /* 0x000000ffff333224 */ /* 0x000fca00078e003e */
[----:B------:R0:W4:Y:S02]  /*ebe0*/  @P3 LDG.E.U8 R53, desc[UR22][R50.64] ;  /* 0x0000001632353981 */ /* 0x000124000c1e1100 */
[----:B0-----:R-:W-:-:S04]  /*ebf0*/  IADD3 R50, P0, PT, R49, R3, RZ ;  /* 0x0000000331327210 */ /* 0x001fc80007f1e0ff */
[----:B------:R-:W-:Y:S01]  /*ec00*/  LEA.HI.X.SX32 R51, R49, R2, 0x1, P0 ;  /* 0x0000000231337211 */ /* 0x000fe200000f0eff */
[----:B------:R0:W-:Y:S04]  /*ec10*/  STL [R1+0xec], R50 ;  /* 0x0000ec3201007387 */ /* 0x0001e80000100800 */
[----:B------:R1:W-:Y:S01]  /*ec20*/  STL [R1+0xe8], R51 ;  /* 0x0000e83301007387 */ /* 0x0003e20000100800 */
[----:B---3--:R-:W-:-:S03]  /*ec30*/  IMAD R49, R66, UR14, RZ ;  /* 0x0000000e42317c24 */ /* 0x008fc6000f8e02ff */
[----:B------:R-:W3:Y:S01]  /*ec40*/  LDL.LU R66, [R1] ;  /* 0x0000000001427983 */ /* 0x000ee20000300800 */
[----:B------:R-:W-:-:S06]  /*ec50*/  PRMT R58, RZ, 0x7610, R58 ;  /* 0x00007610ff3a7816 */ /* 0x000fcc000000003a */
[----:B------:R0:W3:Y:S02]  /*ec60*/  @P3 LDG.E.U8 R58, desc[UR22][R50.64] ;  /* 0x00000016323a3981 */ /* 0x0000e4000c1e1100 */
[----:B0-----:R-:W-:-:S04]  /*ec70*/  IADD3 R50, P0, PT, R49, R3, RZ ;  /* 0x0000000331327210 */ /* 0x001fc80007f1e0ff */
[----:B-1----:R-:W-:Y:S02]  /*ec80*/  LEA.HI.X.SX32 R51, R49, R2, 0x1, P0 ;  /* 0x0000000231337211 */ /* 0x002fe400000f0eff */
[----:B------:R-:W-:Y:S01]  /*ec90*/  PRMT R59, RZ, 0x7610, R59 ;  /* 0x00007610ff3b7816 */ /* 0x000fe2000000003b */
[----:B------:R0:W-:Y:S04]  /*eca0*/  STL [R1+0x12c], R50 ;  /* 0x00012c3201007387 */ /* 0x0001e80000100800 */
[----:B------:R-:W-:Y:S01]  /*ecb0*/  STL [R1+0x128], R51 ;  /* 0x0001283301007387 */ /* 0x000fe20000100800 */
[----:B------:R-:W-:Y:S02]  /*ecc0*/  PRMT R55, RZ, 0x7610, R55 ;  /* 0x00007610ff377816 */ /* 0x000fe40000000037 */
[----:B------:R-:W-:-:S02]  /*ecd0*/  PRMT R56, RZ, 0x7610, R56 ;  /* 0x00007610ff387816 */ /* 0x000fc40000000038 */
[----:B------:R-:W-:-:S06]  /*ece0*/  PRMT R57, RZ, 0x7610, R57 ;  /* 0x00007610ff397816 */ /* 0x000fcc0000000039 */
[----:B------:R0:W3:Y:S02]  /*ecf0*/  @P3 LDG.E.U8 R57, desc[UR22][R50.64] ;  /* 0x0000001632393981 */ /* 0x0000e4000c1e1100 */
[----:B0-----:R-:W-:Y:S01]  /*ed00*/  PRMT R50, RZ, 0x7610, R50 ;  /* 0x00007610ff327816 */ /* 0x001fe20000000032 */
[----:B--2---:R-:W-:-:S05]  /*ed10*/  IMAD R49, R75, UR14, RZ ;  /* 0x0000000e4b317c24 */ /* 0x004fca000f8e02ff */
[----:B------:R-:W-:-:S04]  /*ed20*/  IADD3 R60, P0, PT, R49, R3, RZ ;  /* 0x00000003313c7210 */ /* 0x000fc80007f1e0ff */
[----:B------:R-:W-:Y:S01]  /*ed30*/  LEA.HI.X.SX32 R61, R49, R2, 0x1, P0 ;  /* 0x00000002313d7211 */ /* 0x000fe200000f0eff */
[----:B------:R-:W-:Y:S04]  /*ed40*/  STL [R1+0x16c], R60 ;  /* 0x00016c3c01007387 */ /* 0x000fe80000100800 */
[----:B----4-:R-:W-:Y:S04]  /*ed50*/  STS.U8 [R76+UR10+0x100], R54 ;  /* 0x000100364c007988 */ /* 0x010fe8000800000a */
[----:B------:R-:W-:Y:S04]  /*ed60*/  STS.U8 [R76+UR10+0x500], R52 ;  /* 0x000500344c007988 */ /* 0x000fe8000800000a */
[----:B------:R0:W-:Y:S04]  /*ed70*/  STS.U8 [R76+UR10+0x900], R5 ;  /* 0x000900054c007988 */ /* 0x0001e8000800000a */
[----:B------:R1:W-:Y:S01]  /*ed80*/  STS.U8 [R76+UR10+0xd00], R4 ;  /* 0x000d00044c007988 */ /* 0x0003e2000800000a */
[----:B0-----:R-:W-:-:S02]  /*ed90*/  @P3 IMAD.MOV.U32 R5, RZ, RZ, R61 ;  /* 0x000000ffff053224 */ /* 0x001fc400078e003d */
[----:B-1----:R-:W-:-:S05]  /*eda0*/  @P3 IMAD.MOV.U32 R4, RZ, RZ, R60 ;  /* 0x000000ffff043224 */ /* 0x002fca00078e003c */
[----:B------:R0:W2:Y:S02]  /*edb0*/  @P3 LDG.E.U8 R59, desc[UR22][R4.64] ;  /* 0x00000016043b3981 */ /* 0x0000a4000c1e1100 */
[----:B0-----:R-:W-:-:S05]  /*edc0*/  IMAD R4, R89, UR14, RZ ;  /* 0x0000000e59047c24 */ /* 0x001fca000f8e02ff */
[C---:B------:R-:W-:Y:S01]  /*edd0*/  IADD3 R5, P0, PT, R4.reuse, R3, RZ ;  /* 0x0000000304057210 */ /* 0x040fe20007f1e0ff */
[----:B------:R-:W-:Y:S03]  /*ede0*/  STL [R1+0x168], R61 ;  /* 0x0001683d01007387 */ /* 0x000fe60000100800 */
[----:B------:R-:W-:Y:S01]  /*edf0*/  LEA.HI.X.SX32 R60, R4, R2, 0x1, P0 ;  /* 0x00000002043c7211 */ /* 0x000fe200000f0eff */
[----:B------:R0:W-:Y:S01]  /*ee00*/  STL [R1+0x1b4], R5 ;  /* 0x0001b40501007387 */ /* 0x0001e20000100800 */
[----:B------:R-:W-:-:S03]  /*ee10*/  @P3 IMAD.MOV.U32 R4, RZ, RZ, R5 ;  /* 0x000000ffff043224 */ /* 0x000fc600078e0005 */
[----:B0-----:R-:W-:-:S05]  /*ee20*/  @P3 IMAD.MOV.U32 R5, RZ, RZ, R60 ;  /* 0x000000ffff053224 */ /* 0x001fca00078e003c */
[----:B------:R0:W4:Y:S02]  /*ee30*/  @P3 LDG.E.U8 R55, desc[UR22][R4.64] ;  /* 0x0000001604373981 */ /* 0x000124000c1e1100 */
[----:B0-----:R-:W-:Y:S02]  /*ee40*/  IMAD R4, R68, UR14, RZ ;  /* 0x0000000e44047c24 */ /* 0x001fe4000f8e02ff */
[----:B------:R0:W-:Y:S03]  /*ee50*/  STL [R1+0x1b0], R60 ;  /* 0x0001b03c01007387 */ /* 0x0001e60000100800 */
[----:B------:R-:W-:-:S04]  /*ee60*/  IADD3 R5, P0, PT, R4, R3, RZ ;  /* 0x0000000304057210 */ /* 0x000fc80007f1e0ff */
[----:B0-----:R-:W-:Y:S01]  /*ee70*/  LEA.HI.X.SX32 R60, R4, R2, 0x1, P0 ;  /* 0x00000002043c7211 */ /* 0x001fe200000f0eff */
[----:B------:R0:W-:Y:S01]  /*ee80*/  STL [R1+0x1f4], R5 ;  /* 0x0001f40501007387 */ /* 0x0001e20000100800 */
[----:B------:R-:W-:-:S03]  /*ee90*/  @P3 IMAD.MOV.U32 R4, RZ, RZ, R5 ;  /* 0x000000ffff043224 */ /* 0x000fc600078e0005 */
[----:B0-----:R-:W-:-:S05]  /*eea0*/  @P3 IMAD.MOV.U32 R5, RZ, RZ, R60 ;  /* 0x000000ffff053224 */ /* 0x001fca00078e003c */
[----:B------:R3:W2:Y:S04]  /*eeb0*/  @P3 LDG.E.U8 R56, desc[UR22][R4.64] ;  /* 0x0000001604383981 */ /* 0x0006a8000c1e1100 */
[----:B------:R-:W-:Y:S01]  /*eec0*/  STS.U8 [R76+UR10+0x1100], R7 ;  /* 0x001100074c007988 */ /* 0x000fe2000800000a */
[----:B---3--:R-:W-:-:S03]  /*eed0*/  IMAD R4, R66, UR14, RZ ;  /* 0x0000000e42047c24 */ /* 0x008fc6000f8e02ff */
[----:B------:R-:W-:Y:S02]  /*eee0*/  STS.U8 [R76+UR10+0x1500], R6 ;  /* 0x001500064c007988 */ /* 0x000fe4000800000a */
[----:B------:R-:W-:Y:S02]  /*eef0*/  IADD3 R5, P0, PT, R4, R3, RZ ;  /* 0x0000000304057210 */ /* 0x000fe40007f1e0ff */
[----:B------:R0:W-:Y:S01]  /*ef00*/  STS.U8 [R76+UR10+0x1900], R9 ;  /* 0x001900094c007988 */ /* 0x0001e2000800000a */
[----:B------:R-:W-:-:S03]  /*ef10*/  PRMT R52, RZ, 0x7610, R52 ;  /* 0x00007610ff347816 */ /* 0x000fc60000000034 */
[----:B------:R-:W-:Y:S01]  /*ef20*/  STL [R1+0x1f0], R60 ;  /* 0x0001f03c01007387 */ /* 0x000fe20000100800 */
[----:B0-----:R-:W-:-:S03]  /*ef30*/  LEA.HI.X.SX32 R9, R4, R2, 0x1, P0 ;  /* 0x0000000204097211 */ /* 0x001fc600000f0eff */
[----:B------:R0:W-:Y:S01]  /*ef40*/  STL [R1+0x234], R5 ;  /* 0x0002340501007387 */ /* 0x0001e20000100800 */
[----:B------:R-:W-:Y:S02]  /*ef50*/  @P3 IMAD.MOV.U32 R4, RZ, RZ, R5 ;  /* 0x000000ffff043224 */ /* 0x000fe400078e0005 */
[----:B0-----:R-:W-:-:S05]  /*ef60*/  @P3 IMAD.MOV.U32 R5, RZ, RZ, R9 ;  /* 0x000000ffff053224 */ /* 0x001fca00078e0009 */
[----:B------:R0:W3:Y:S04]  /*ef70*/  @P3 LDG.E.U8 R52, desc[UR22][R4.64] ;  /* 0x0000001604343981 */ /* 0x0000e8000c1e1100 */
[----:B------:R1:W-:Y:S01]  /*ef80*/  STL [R1+0x230], R9 ;  /* 0x0002300901007387 */ /* 0x0003e20000100800 */
[----:B0-----:R-:W-:-:S05]  /*ef90*/  IMAD R4, R88, UR14, RZ ;  /* 0x0000000e58047c24 */ /* 0x001fca000f8e02ff */
[----:B-1----:R-:W-:-:S04]  /*efa0*/  IADD3 R9, P0, PT, R4, R3, RZ ;  /* 0x0000000304097210 */ /* 0x002fc80007f1e0ff */
[----:B------:R-:W-:Y:S01]  /*efb0*/  LEA.HI.X.SX32 R60, R4, R2, 0x1, P0 ;  /* 0x00000002043c7211 */ /* 0x000fe200000f0eff */
[----:B------:R-:W-:Y:S01]  /*efc0*/  @P3 IMAD.MOV.U32 R4, RZ, RZ, R9 ;  /* 0x000000ffff043224 */ /* 0x000fe200078e0009 */
[----:B------:R-:W-:-:S03]  /*efd0*/  PRMT R54, RZ, 0x7610, R54 ;  /* 0x00007610ff367816 */ /* 0x000fc60000000036 */
[----:B------:R-:W-:-:S05]  /*efe0*/  @P3 IMAD.MOV.U32 R5, RZ, RZ, R60 ;  /* 0x000000ffff053224 */ /* 0x000fca00078e003c */
[----:B------:R0:W2:Y:S04]  /*eff0*/  @P3 LDG.E.U8 R54, desc[UR22][R4.64] ;  /* 0x0000001604363981 */ /* 0x0000a8000c1e1100 */
[----:B------:R-:W-:Y:S01]  /*f000*/  STS.U8 [R76+UR10+0x1d00], R8 ;  /* 0x001d00084c007988 */ /* 0x000fe2000800000a */
[----:B0-----:R-:W-:-:S03]  /*f010*/  IMAD R4, R87, UR14, RZ ;  /* 0x0000000e57047c24 */ /* 0x001fc6000f8e02ff */
[----:B------:R0:W-:Y:S04]  /*f020*/  STL [R1+0x274], R9 ;  /* 0x0002740901007387 */ /* 0x0001e80000100800 */
[----:B------:R-:W-:Y:S04]  /*f030*/  STS.U8 [R76+UR10+0x2100], R11 ;  /* 0x0021000b4c007988 */ /* 0x000fe8000800000a */
[----:B------:R-:W-:Y:S01]  /*f040*/  STS.U8 [R76+UR10+0x2500], R10 ;  /* 0x0025000a4c007988 */ /* 0x000fe2000800000a */
[----:B0-----:R-:W-:-:S03]  /*f050*/  IADD3 R9, P0, PT, R4, R3, RZ ;  /* 0x0000000304097210 */ /* 0x001fc60007f1e0ff */
[----:B------:R-:W-:Y:S04]  /*f060*/  STS.U8 [R76+UR10+0x2900], R13 ;  /* 0x0029000d4c007988 */ /* 0x000fe8000800000a */
[----:B------:R0:W-:Y:S02]  /*f070*/  STS.U8 [R76+UR10+0x2d00], R12 ;  /* 0x002d000c4c007988 */ /* 0x0001e4000800000a */
[----:B0-----:R-:W-:Y:S01]  /*f080*/  LEA.HI.X.SX32 R12, R4, R2, 0x1, P0 ;  /* 0x00000002040c7211 */ /* 0x001fe200000f0eff */
[----:B------:R-:W-:-:S04]  /*f090*/  @P3 IMAD.MOV.U32 R4, RZ, RZ, R9 ;  /* 0x000000ffff043224 */ /* 0x000fc800078e0009 */
[----:B------:R-:W-:-:S05]  /*f0a0*/  @P3 IMAD.MOV.U32 R5, RZ, RZ, R12 ;  /* 0x000000ffff053224 */ /* 0x000fca00078e000c */
[----:B------:R0:W2:Y:S02]  /*f0b0*/  @P3 LDG.E.U8 R50, desc[UR22][R4.64] ;  /* 0x0000001604323981 */ /* 0x0000a4000c1e1100 */
[----:B0-----:R-:W-:Y:S02]  /*f0c0*/  IMAD R4, R85, UR14, RZ ;  /* 0x0000000e55047c24 */ /* 0x001fe4000f8e02ff */
[----:B------:R-:W-:Y:S03]  /*f0d0*/  STL [R1+0x270], R60 ;  /* 0x0002703c01007387 */ /* 0x000fe60000100800 */
[----:B------:R-:W-:Y:S01]  /*f0e0*/  IADD3 R5, P0, PT, R4, R3, RZ ;  /* 0x0000000304057210 */ /* 0x000fe20007f1e0ff */
[----:B------:R0:W-:Y:S01]  /*f0f0*/  STL [R1+0x2b4], R9 ;  /* 0x0002b40901007387 */ /* 0x0001e20000100800 */
[----:B------:R-:W-:-:S03]  /*f100*/  PRMT R51, RZ, 0x7610, R51 ;  /* 0x00007610ff337816 */ /* 0x000fc60000000033 */
[----:B------:R-:W-:Y:S01]  /*f110*/  STL [R1+0x2b0], R12 ;  /* 0x0002b00c01007387 */ /* 0x000fe20000100800 */
[----:B0-----:R-:W-:-:S03]  /*f120*/  LEA.HI.X.SX32 R9, R4, R2, 0x1, P0 ;  /* 0x0000000204097211 */ /* 0x001fc600000f0eff */
[----:B------:R0:W-:Y:S01]  /*f130*/  STL [R1+0x2f4], R5 ;  /* 0x0002f40501007387 */ /* 0x0001e20000100800 */
[----:B------:R-:W-:Y:S02]  /*f140*/  @P3 IMAD.MOV.U32 R4, RZ, RZ, R5 ;  /* 0x000000ffff043224 */ /* 0x000fe400078e0005 */
[----:B0-----:R-:W-:-:S05]  /*f150*/  @P3 IMAD.MOV.U32 R5, RZ, RZ, R9 ;  /* 0x000000ffff053224 */ /* 0x001fca00078e0009 */
[----:B------:R0:W2:Y:S01]  /*f160*/  @P3 LDG.E.U8 R51, desc[UR22][R4.64] ;  /* 0x0000001604333981 */ /* 0x0000a2000c1e1100 */
[----:B------:R-:W-:-:S03]  /*f170*/  LOP3.LUT R89, R83, 0x30, RZ, 0x3c, !PT ;  /* 0x0000003053597812 */ /* 0x000fc600078e3cff */
[----:B------:R1:W-:Y:S01]  /*f180*/  STL [R1+0x2f0], R9 ;  /* 0x0002f00901007387 */ /* 0x0003e20000100800 */
[----:B0-----:R-:W-:-:S03]  /*f190*/  IMAD R4, R84, UR14, RZ ;  /* 0x0000000e54047c24 */ /* 0x001fc6000f8e02ff */
[----:B------:R-:W-:Y:S02]  /*f1a0*/  STS.U8 [R76+UR10+0x3100], R15 ;  /* 0x0031000f4c007988 */ /* 0x000fe4000800000a */
[C---:B-1----:R-:W-:Y:S02]  /*f1b0*/  IADD3 R9, P0, PT, R4.reuse, R3, RZ ;  /* 0x0000000304097210 */ /* 0x042fe40007f1e0ff */
[----:B------:R-:W-:Y:S02]  /*f1c0*/  STS.U8 [R76+UR10+0x3500], R14 ;  /* 0x0035000e4c007988 */ /* 0x000fe4000800000a */
[----:B------:R-:W-:Y:S02]  /*f1d0*/  LEA.HI.X.SX32 R12, R4, R2, 0x1, P0 ;  /* 0x00000002040c7211 */ /* 0x000fe400000f0eff */
[----:B------:R-:W-:Y:S04]  /*f1e0*/  STS.U8 [R76+UR10+0x3900], R17 ;  /* 0x003900114c007988 */ /* 0x000fe8000800000a */
[----:B------:R-:W-:Y:S01]  /*f1f0*/  STS.U8 [R76+UR10+0x3d00], R16 ;  /* 0x003d00104c007988 */ /* 0x000fe2000800000a */
[----:B------:R-:W-:-:S03]  /*f200*/  @P3 IMAD.MOV.U32 R4, RZ, RZ, R9 ;  /* 0x000000ffff043224 */ /* 0x000fc600078e0009 */
[----:B------:R-:W-:Y:S01]  /*f210*/  STS.U8 [R89+UR10+0x180], R19 ;  /* 0x0001801359007988 */ /* 0x000fe2000800000a */
[----:B------:R-:W-:-:S03]  /*f220*/  @P3 IMAD.MOV.U32 R5, RZ, RZ, R12 ;  /* 0x000000ffff053224 */ /* 0x000fc600078e000c */
[----:B------:R0:W-:Y:S02]  /*f230*/  STS.U8 [R89+UR10+0x580], R18 ;  /* 0x0005801259007988 */ /* 0x0001e4000800000a */
[----:B0-----:R-:W-:Y:S02]  /*f240*/  PRMT R18, RZ, 0x7610, R18 ;  /* 0x00007610ff127816 */ /* 0x001fe40000000012 */
[----:B------:R0:W-:Y:S04]  /*f250*/  STL [R1+0x334], R9 ;  /* 0x0003340901007387 */ /* 0x0001e80000100800 */
[----:B------:R1:W2:Y:S02]  /*f260*/  @P3 LDG.E.U8 R18, desc[UR22][R4.64] ;  /* 0x0000001604123981 */ /* 0x0002a4000c1e1100 */
[----:B-1----:R-:W-:-:S02]  /*f270*/  IMAD R4, R81, UR14, RZ ;  /* 0x0000000e51047c24 */ /* 0x002fc4000f8e02ff */
[----:B------:R1:W-:Y:S03]  /*f280*/  STL [R1+0x330], R12 ;  /* 0x0003300c01007387 */ /* 0x0003e60000100800 */
[C---:B0-----:R-:W-:Y:S02]  /*f290*/  IADD3 R9, P0, PT, R4.reuse, R3, RZ ;  /* 0x0000000304097210 */ /* 0x041fe40007f1e0ff */
[----:B------:R-:W-:Y:S02]  /*f2a0*/  PRMT R49, RZ, 0x7610, R49 ;  /* 0x00007610ff317816 */ /* 0x000fe40000000031 */
[----:B-1----:R-:W-:Y:S01]  /*f2b0*/  LEA.HI.X.SX32 R12, R4, R2, 0x1, P0 ;  /* 0x00000002040c7211 */ /* 0x002fe200000f0eff */
[----:B------:R-:W-:-:S04]  /*f2c0*/  @P3 IMAD.MOV.U32 R4, RZ, RZ, R9 ;  /* 0x000000ffff043224 */ /* 0x000fc800078e0009 */
[----:B------:R-:W-:-:S05]  /*f2d0*/  @P3 IMAD.MOV.U32 R5, RZ, RZ, R12 ;  /* 0x000000ffff053224 */ /* 0x000fca00078e000c */
[----:B------:R0:W2:Y:S04]  /*f2e0*/  @P3 LDG.E.U8 R49, desc[UR22][R4.64] ;  /* 0x0000001604313981 */ /* 0x0000a8000c1e1100 */
[----:B------:R1:W-:Y:S01]  /*f2f0*/  STL [R1+0x374], R9 ;  /* 0x0003740901007387 */ /* 0x0003e20000100800 */
[----:B0-----:R-:W-:-:S03]  /*f300*/  IMAD R4, R80, UR14, RZ ;  /* 0x0000000e50047c24 */ /* 0x001fc6000f8e02ff */
[----:B------:R0:W-:Y:S02]  /*f310*/  STL [R1+0x370], R12 ;  /* 0x0003700c01007387 */ /* 0x0001e40000100800 */
[C---:B-1----:R-:W-:Y:S02]  /*f320*/  IADD3 R9, P0, PT, R4.reuse, R3, RZ ;  /* 0x0000000304097210 */ /* 0x042fe40007f1e0ff */
[----:B------:R1:W-:Y:S02]  /*f330*/  STS.U8 [R89+UR10+0x980], R21 ;  /* 0x0009801559007988 */ /* 0x0003e4000800000a */
[----:B0-----:R-:W-:Y:S01]  /*f340*/  LEA.HI.X.SX32 R12, R4, R2, 0x1, P0 ;  /* 0x00000002040c7211 */ /* 0x001fe200000f0eff */
[----:B------:R-:W-:Y:S01]  /*f350*/  @P3 IMAD.MOV.U32 R4, RZ, RZ, R9 ;  /* 0x000000ffff043224 */ /* 0x000fe200078e0009 */
[----:B-1----:R-:W-:-:S03]  /*f360*/  PRMT R21, RZ, 0x7610, R21 ;  /* 0x00007610ff157816 */ /* 0x002fc60000000015 */
[----:B------:R-:W-:-:S05]  /*f370*/  @P3 IMAD.MOV.U32 R5, RZ, RZ, R12 ;  /* 0x000000ffff053224 */ /* 0x000fca00078e000c */
[----:B------:R0:W2:Y:S04]  /*f380*/  @P3 LDG.E.U8 R21, desc[UR22][R4.64] ;  /* 0x0000001604153981 */ /* 0x0000a8000c1e1100 */
[----:B------:R1:W-:Y:S01]  /*f390*/  STL [R1+0x3b0], R9 ;  /* 0x0003b00901007387 */ /* 0x0003e20000100800 */
[----:B0-----:R-:W-:-:S03]  /*f3a0*/  IMAD R4, R79, UR14, RZ ;  /* 0x0000000e4f047c24 */ /* 0x001fc6000f8e02ff */
[----:B------:R0:W-:Y:S02]  /*f3b0*/  STL [R1+0x3ac], R12 ;  /* 0x0003ac0c01007387 */ /* 0x0001e40000100800 */
[----:B-1----:R-:W-:-:S04]  /*f3c0*/  IADD3 R9, P0, PT, R4, R3, RZ ;  /* 0x0000000304097210 */ /* 0x002fc80007f1e0ff */
[----:B0-----:R-:W-:Y:S01]  /*f3d0*/  LEA.HI.X.SX32 R12, R4, R2, 0x1, P0 ;  /* 0x00000002040c7211 */ /* 0x001fe200000f0eff */
[----:B------:R-:W-:Y:S04]  /*f3e0*/  STL [R1+0x3e0], R9 ;  /* 0x0003e00901007387 */ /* 0x000fe80000100800 */
[----:B------:R-:W-:Y:S04]  /*f3f0*/  STL [R1+0x3dc], R12 ;  /* 0x0003dc0c01007387 */ /* 0x000fe80000100800 */
[----:B------:R-:W2:Y:S01]  /*f400*/  LDL.LU R83, [R1+0x1fc] ;  /* 0x0001fc0001537983 */ /* 0x000ea20000300800 */
[----:B------:R-:W-:-:S03]  /*f410*/  @P3 IMAD.MOV.U32 R4, RZ, RZ, R9 ;  /* 0x000000ffff043224 */ /* 0x000fc600078e0009 */
[----:B------:R0:W-:Y:S01]  /*f420*/  STS.U8 [R89+UR10+0xd80], R20 ;  /* 0x000d801459007988 */ /* 0x0001e2000800000a */
[----:B------:R-:W-:Y:S01]  /*f430*/  @P3 IMAD.MOV.U32 R5, RZ, RZ, R12 ;  /* 0x000000ffff053224 */ /* 0x000fe200078e000c */
[----:B0-----:R-:W-:-:S06]  /*f440*/  PRMT R20, RZ, 0x7610, R20 ;  /* 0x00007610ff147816 */ /* 0x001fcc0000000014 */
[----:B------:R0:W3:Y:S02]  /*f450*/  @P3 LDG.E.U8 R20, desc[UR22][R4.64] ;  /* 0x0000001604143981 */ /* 0x0000e4000c1e1100 */
[----:B0-----:R-:W-:-:S05]  /*f460*/  IMAD R4, R77, UR14, RZ ;  /* 0x0000000e4d047c24 */ /* 0x001fca000f8e02ff */
[----:B------:R-:W-:-:S04]  /*f470*/  IADD3 R9, P0, PT, R4, R3, RZ ;  /* 0x0000000304097210 */ /* 0x000fc80007f1e0ff */
[----:B------:R-:W-:Y:S01]  /*f480*/  LEA.HI.X.SX32 R12, R4, R2, 0x1, P0 ;  /* 0x00000002040c7211 */ /* 0x000fe200000f0eff */
[----:B------:R-:W-:Y:S01]  /*f490*/  @P3 IMAD.MOV.U32 R4, RZ, RZ, R9 ;  /* 0x000000ffff043224 */ /* 0x000fe200078e0009 */
[----:B------:R-:W-:Y:S01]  /*f4a0*/  PRMT R17, RZ, 0x7610, R17 ;  /* 0x00007610ff117816 */ /* 0x000fe20000000011 */
[----:B------:R0:W-:Y:S02]  /*f4b0*/  STL [R1+0x410], R9 ;  /* 0x0004100901007387 */ /* 0x0001e40000100800 */
[----:B------:R-:W-:Y:S02]  /*f4c0*/  @P3 IMAD.MOV.U32 R5, RZ, RZ, R12 ;  /* 0x000000ffff053224 */ /* 0x000fe400078e000c */
[----:B------:R1:W-:Y:S04]  /*f4d0*/  STL [R1+0x40c], R12 ;  /* 0x00040c0c01007387 */ /* 0x0003e80000100800 */
[----:B------:R-:W3:Y:S04]  /*f4e0*/  LDL.LU R68, [R1+0x204] ;  /* 0x0002040001447983 */ /* 0x000ee80000300800 */
[----:B------:R0:W4:Y:S01]  /*f4f0*/  @P3 LDG.E.U8 R17, desc[UR22][R4.64] ;  /* 0x0000001604113981 */ /* 0x000122000c1e1100 */
[----:B------:R-:W-:-:S03]  /*f500*/  PRMT R16, RZ, 0x7610, R16 ;  /* 0x00007610ff107816 */ /* 0x000fc60000000010 */
[----:B------:R-:W4:Y:S01]  /*f510*/  LDL.LU R66, [R1+0x200] ;  /* 0x0002000001427983 */ /* 0x000f220000300800 */
[----:B0-----:R-:W-:-:S05]  /*f520*/  IMAD R4, R72, UR14, RZ ;  /* 0x0000000e48047c24 */ /* 0x001fca000f8e02ff */
[----:B------:R-:W-:-:S04]  /*f530*/  IADD3 R9, P0, PT, R4, R3, RZ ;  /* 0x0000000304097210 */ /* 0x000fc80007f1e0ff */
[----:B-1----:R-:W-:Y:S01]  /*f540*/  LEA.HI.X.SX32 R12, R4, R2, 0x1, P0 ;  /* 0x00000002040c7211 */ /* 0x002fe200000f0eff */
[----:B------:R-:W-:-:S04]  /*f550*/  @P3 IMAD.MOV.U32 R4, RZ, RZ, R9 ;  /* 0x000000ffff043224 */ /* 0x000fc800078e0009 */
[----:B------:R-:W-:-:S05]  /*f560*/  @P3 IMAD.MOV.U32 R5, RZ, RZ, R12 ;  /* 0x000000ffff053224 */ /* 0x000fca00078e000c */
[----:B------:R0:W4:Y:S04]  /*f570*/  @P3 LDG.E.U8 R16, desc[UR22][R4.64] ;  /* 0x0000001604103981 */ /* 0x000128000c1e1100 */
[----:B------:R1:W-:Y:S01]  /*f580*/  STL [R1+0x440], R9 ;  /* 0x0004400901007387 */ /* 0x0003e20000100800 */
[----:B0-----:R-:W-:-:S03]  /*f590*/  IMAD R4, R71, UR14, RZ ;  /* 0x0000000e47047c24 */ /* 0x001fc6000f8e02ff */
[----:B------:R0:W-:Y:S02]  /*f5a0*/  STL [R1+0x43c], R12 ;  /* 0x00043c0c01007387 */ /* 0x0001e40000100800 */
[C---:B-1----:R-:W-:Y:S02]  /*f5b0*/  IADD3 R9, P0, PT, R4.reuse, R3, RZ ;  /* 0x0000000304097210 */ /* 0x042fe40007f1e0ff */
[----:B------:R-:W4:Y:S01]  /*f5c0*/  LDL.LU R76, [R1+0xfc] ;  /* 0x0000fc00014c7983 */ /* 0x000f220000300800 */
[----:B------:R-:W-:Y:S02]  /*f5d0*/  PRMT R11, RZ, 0x7610, R11 ;  /* 0x00007610ff0b7816 */ /* 0x000fe4000000000b */
[----:B0-----:R-:W-:Y:S01]  /*f5e0*/  LEA.HI.X.SX32 R12, R4, R2, 0x1, P0 ;  /* 0x00000002040c7211 */ /* 0x001fe200000f0eff */
[----:B------:R-:W-:-:S04]  /*f5f0*/  @P3 IMAD.MOV.U32 R4, RZ, RZ, R9 ;  /* 0x000000ffff043224 */ /* 0x000fc800078e0009 */
[----:B------:R-:W-:Y:S01]  /*f600*/  @P3 IMAD.MOV.U32 R5, RZ, RZ, R12 ;  /* 0x000000ffff053224 */ /* 0x000fe200078e000c */
[----:B------:R0:W-:Y:S04]  /*f610*/  STL [R1+0x468], R9 ;  /* 0x0004680901007387 */ /* 0x0001e80000100800 */
[----:B------:R2:W4:Y:S04]  /*f620*/  @P3 LDG.E.U8 R11, desc[UR22][R4.64] ;  /* 0x00000016040b3981 */ /* 0x000528000c1e1100 */
[----:B------:R-:W-:Y:S01]  /*f630*/  STL [R1+0x464], R12 ;  /* 0x0004640c01007387 */ /* 0x000fe20000100800 */
[----:B--2---:R-:W-:-:S03]  /*f640*/  IMAD R4, R83, UR14, RZ ;  /* 0x0000000e53047c24 */ /* 0x004fc6000f8e02ff */
[----:B------:R-:W2:Y:S02]  /*f650*/  LDL.LU R83, [R1+0xf8] ;  /* 0x0000f80001537983 */ /* 0x000ea40000300800 */
[----:B------:R-:W-:-:S04]  /*f660*/  IADD3 R5, P0, PT, R4, R3, RZ ;  /* 0x0000000304057210 */ /* 0x000fc80007f1e0ff */
[----:B0-----:R-:W-:Y:S01]  /*f670*/  LEA.HI.X.SX32 R9, R4, R2, 0x1, P0 ;  /* 0x0000000204097211 */ /* 0x001fe200000f0eff */
[----:B------:R0:W-:Y:S01]  /*f680*/  STL [R1+0xf4], R5 ;  /* 0x0000f40501007387 */ /* 0x0001e20000100800 */
[----:B------:R-:W-:Y:S01]  /*f690*/  PRMT R8, RZ, 0x7610, R8 ;  /* 0x00007610ff087816 */ /* 0x000fe20000000008 */
[----:B------:R-:W-:Y:S02]  /*f6a0*/  @P3 IMAD.MOV.U32 R4, RZ, RZ, R5 ;  /* 0x000000ffff043224 */ /* 0x000fe400078e0005 */
[----:B0-----:R-:W-:-:S05]  /*f6b0*/  @P3 IMAD.MOV.U32 R5, RZ, RZ, R9 ;  /* 0x000000ffff053224 */ /* 0x001fca00078e0009 */
[----:B------:R3:W2:Y:S04]  /*f6c0*/  @P3 LDG.E.U8 R8, desc[UR22][R4.64] ;  /* 0x0000001604083981 */ /* 0x0006a8000c1e1100 */
[----:B------:R0:W-:Y:S01]  /*f6d0*/  STL [R1+0xf0], R9 ;  /* 0x0000f00901007387 */ /* 0x0001e20000100800 */
[----:B------:R-:W-:Y:S01]  /*f6e0*/  PRMT R7, RZ, 0x7610, R7 ;  /* 0x00007610ff077816 */ /* 0x000fe20000000007 */
[----:B---3--:R-:W-:-:S05]  /*f6f0*/  IMAD R4, R68, UR14, RZ ;  /* 0x0000000e44047c24 */ /* 0x008fca000f8e02ff */
[----:B------:R-:W-:-:S04]  /*f700*/  IADD3 R5, P0, PT, R4, R3, RZ ;  /* 0x0000000304057210 */ /* 0x000fc80007f1e0ff */
[----:B0-----:R-:W-:Y:S01]  /*f710*/  LEA.HI.X.SX32 R9, R4, R2, 0x1, P0 ;  /* 0x0000000204097211 */ /* 0x001fe200000f0eff */
[----:B------:R0:W-:Y:S01]  /*f720*/  STL [R1+0x134], R5 ;  /* 0x0001340501007387 */ /* 0x0001e20000100800 */
[----:B------:R-:W-:-:S03]  /*f730*/  @P3 IMAD.MOV.U32 R4, RZ, RZ, R5 ;  /* 0x000000ffff043224 */ /* 0x000fc600078e0005 */
[----:B0-----:R-:W-:-:S05]  /*f740*/  @P3 IMAD.MOV.U32 R5, RZ, RZ, R9 ;  /* 0x000000ffff053224 */ /* 0x001fca00078e0009 */
[----:B------:R4:W3:Y:S02]  /*f750*/  @P3 LDG.E.U8 R7, desc[UR22][R4.64] ;  /* 0x0000001604073981 */ /* 0x0008e4000c1e1100 */
[----:B----4-:R-:W-:Y:S02]  /*f760*/  IMAD R4, R66, UR14, RZ ;  /* 0x0000000e42047c24 */ /* 0x010fe4000f8e02ff */
[----:B------:R0:W-:Y:S03]  /*f770*/  STL [R1+0x130], R9 ;  /* 0x0001300901007387 */ /* 0x0001e60000100800 */
[----:B------:R-:W-:-:S05]  /*f780*/  IADD3 R5, P0, PT, R4, R3, RZ ;  /* 0x0000000304057210 */ /* 0x000fca0007f1e0ff */
[----:B------:R1:W-:Y:S01]  /*f790*/  STL [R1+0x174], R5 ;  /* 0x0001740501007387 */ /* 0x0003e20000100800 */
[----:B0-----:R-:W-:Y:S01]  /*f7a0*/  LEA.HI.X.SX32 R9, R4, R2, 0x1, P0 ;  /* 0x0000000204097211 */ /* 0x001fe200000f0eff */
[----:B------:R-:W-:Y:S01]  /*f7b0*/  @P3 IMAD.MOV.U32 R12, RZ, RZ, R5 ;  /* 0x000000ffff0c3224 */ /* 0x000fe200078e0005 */
[----:B------:R-:W-:-:S03]  /*f7c0*/  PRMT R4, RZ, 0x7610, R4 ;  /* 0x00007610ff047816 */ /* 0x000fc60000000004 */
[----:B------:R-:W-:Y:S02]  /*f7d0*/  @P3 IMAD.MOV.U32 R13, RZ, RZ, R9 ;  /* 0x000000ffff0d3224 */ /* 0x000fe400078e0009 */
[----:B-1----:R-:W-:Y:S01]  /*f7e0*/  IMAD R5, R76, UR14, RZ ;  /* 0x0000000e4c057c24 */ /* 0x002fe2000f8e02ff */
[----:B------:R0:W-:Y:S04]  /*f7f0*/  STL [R1+0x170], R9 ;  /* 0x0001700901007387 */ /* 0x0001e80000100800 */
[----:B------:R1:W4:Y:S01]  /*f800*/  @P3 LDG.E.U8 R4, desc[UR22][R12.64] ;  /* 0x000000160c043981 */ /* 0x000322000c1e1100 */
[----:B0-----:R-:W-:-:S04]  /*f810*/  IADD3 R9, P0, PT, R5, R3, RZ ;  /* 0x0000000305097210 */ /* 0x001fc80007f1e0ff */
[----:B-1----:R-:W-:Y:S01]  /*f820*/  LEA.HI.X.SX32 R12, R5, R2, 0x1, P0 ;  /* 0x00000002050c7211 */ /* 0x002fe200000f0eff */
[----:B------:R-:W-:Y:S01]  /*f830*/  STL [R1+0x1bc], R9 ;  /* 0x0001bc0901007387 */ /* 0x000fe20000100800 */
[----:B------:R-:W-:-:S03]  /*f840*/  PRMT R6, RZ, 0x7610, R6 ;  /* 0x00007610ff067816 */ /* 0x000fc60000000006 */
[----:B------:R0:W-:Y:S01]  /*f850*/  STL [R1+0x1b8], R12 ;  /* 0x0001b80c01007387 */ /* 0x0001e20000100800 */
[----:B------:R-:W-:Y:S02]  /*f860*/  @P3 IMAD.MOV.U32 R13, RZ, RZ, R12 ;  /* 0x000000ffff0d3224 */ /* 0x000fe400078e000c */
[----:B0-----:R-:W-:-:S05]  /*f870*/  @P3 IMAD.MOV.U32 R12, RZ, RZ, R9 ;  /* 0x000000ffff0c3224 */ /* 0x001fca00078e0009 */
[----:B------:R0:W3:Y:S01]  /*f880*/  @P3 LDG.E.U8 R6, desc[UR22][R12.64] ;  /* 0x000000160c063981 */ /* 0x0000e2000c1e1100 */
[----:B--2---:R-:W-:-:S05]  /*f890*/  IMAD R5, R83, UR14, RZ ;  /* 0x0000000e53057c24 */ /* 0x004fca000f8e02ff */
[----:B------:R-:W-:-:S04]  /*f8a0*/  IADD3 R9, P0, PT, R5, R3, RZ ;  /* 0x0000000305097210 */ /* 0x000fc80007f1e0ff */
[----:B0-----:R-:W-:Y:S01]  /*f8b0*/  LEA.HI.X.SX32 R12, R5, R2, 0x1, P0 ;  /* 0x00000002050c7211 */ /* 0x001fe200000f0eff */
[----:B------:R-:W-:Y:S04]  /*f8c0*/  STL [R1+0x1fc], R9 ;  /* 0x0001fc0901007387 */ /* 0x000fe80000100800 */
[----:B------:R0:W-:Y:S01]  /*f8d0*/  STL [R1+0x1f8], R12 ;  /* 0x0001f80c01007387 */ /* 0x0001e20000100800 */
[----:B------:R-:W-:-:S03]  /*f8e0*/  @P3 IMAD.MOV.U32 R13, RZ, RZ, R12 ;  /* 0x000000ffff0d3224 */ /* 0x000fc600078e000c */
[----:B------:R-:W2:Y:S01]  /*f8f0*/  LDL.LU R76, [R1+0x284] ;  /* 0x00028400014c7983 */ /* 0x000ea20000300800 */
[----:B0-----:R-:W-:Y:S02]  /*f900*/  @P3 IMAD.MOV.U32 R12, RZ, RZ, R9 ;  /* 0x000000ffff0c3224 */ /* 0x001fe400078e0009 */
[----:B------:R-:W-:-:S05]  /*f910*/  IMAD R9, R93, UR14, RZ ;  /* 0x0000000e5d097c24 */ /* 0x000fca000f8e02ff */
[----:B------:R-:W-:-:S04]  /*f920*/  IADD3 R14, P0, PT, R9, R3, RZ ;  /* 0x00000003090e7210 */ /* 0x000fc80007f1e0ff */
[----:B------:R-:W-:Y:S01]  /*f930*/  LEA.HI.X.SX32 R15, R9, R2, 0x1, P0 ;  /* 0x00000002090f7211 */ /* 0x000fe200000f0eff */
[----:B------:R0:W-:Y:S01]  /*f940*/  STL [R1+0x23c], R14 ;  /* 0x00023c0e01007387 */ /* 0x0001e20000100800 */
[----:B------:R-:W-:-:S03]  /*f950*/  PRMT R5, RZ, 0x7610, R5 ;  /* 0x00007610ff057816 */ /* 0x000fc60000000005 */
[----:B------:R1:W-:Y:S04]  /*f960*/  STL [R1+0x238], R15 ;  /* 0x0002380f01007387 */ /* 0x0003e80000100800 */
[----:B------:R-:W3:Y:S01]  /*f970*/  LDL.LU R83, [R1+0x280] ;  /* 0x0002800001537983 */ /* 0x000ee20000300800 */
[----:B------:R-:W-:-:S03]  /*f980*/  IMAD R9, R92, UR14, RZ ;  /* 0x0000000e5c097c24 */ /* 0x000fc6000f8e02ff */
[----:B------:R0:W3:Y:S02]  /*f990*/  @P3 LDG.E.U8 R5, desc[UR22][R12.64] ;  /* 0x000000160c053981 */ /* 0x0000e4000c1e1100 */
[----:B0-----:R-:W-:Y:S01]  /*f9a0*/  @P3 IMAD.MOV.U32 R12, RZ, RZ, R14 ;  /* 0x000000ffff0c3224 */ /* 0x001fe200078e000e */
[----:B------:R-:W-:Y:S01]  /*f9b0*/  IADD3 R14, P0, PT, R9, R3, RZ ;  /* 0x00000003090e7210 */ /* 0x000fe20007f1e0ff */
[----:B------:R-:W-:-:S03]  /*f9c0*/  @P3 IMAD.MOV.U32 R13, RZ, RZ, R15 ;  /* 0x000000ffff0d3224 */ /* 0x000fc600078e000f */
[----:B-1----:R-:W-:Y:S01]  /*f9d0*/  LEA.HI.X.SX32 R15, R9, R2, 0x1, P0 ;  /* 0x00000002090f7211 */ /* 0x002fe200000f0eff */
[----:B------:R0:W-:Y:S04]  /*f9e0*/  STL [R1+0x27c], R14 ;  /* 0x00027c0e01007387 */ /* 0x0001e80000100800 */
[----:B------:R1:W-:Y:S04]  /*f9f0*/  STL [R1+0x278], R15 ;  /* 0x0002780f01007387 */ /* 0x0003e80000100800 */
[----:B------:R-:W4:Y:S01]  /*fa00*/  LDL.LU R66, [R1+0x244] ;  /* 0x0002440001427983 */ /* 0x000f220000300800 */
[----:B------:R-:W-:-:S02]  /*fa10*/  PRMT R10, RZ, 0x7610, R10 ;  /* 0x00007610ff0a7816 */ /* 0x000fc4000000000a */
[----:B------:R-:W-:-:S04]  /*fa20*/  PRMT R9, RZ, 0x7610, R9 ;  /* 0x00007610ff097816 */ /* 0x000fc80000000009 */
[----:B------:R0:W4:Y:S02]  /*fa30*/  @P3 LDG.E.U8 R10, desc[UR22][R12.64] ;  /* 0x000000160c0a3981 */ /* 0x000124000c1e1100 */
[----:B0-----:R-:W-:Y:S02]  /*fa40*/  @P3 IMAD.MOV.U32 R12, RZ, RZ, R14 ;  /* 0x000000ffff0c3224 */ /* 0x001fe400078e000e */
[----:B------:R-:W-:-:S05]  /*fa50*/  @P3 IMAD.MOV.U32 R13, RZ, RZ, R15 ;  /* 0x000000ffff0d3224 */ /* 0x000fca00078e000f */
[----:B------:R0:W4:Y:S02]  /*fa60*/  @P3 LDG.E.U8 R9, desc[UR22][R12.64] ;  /* 0x000000160c093981 */ /* 0x000124000c1e1100 */
[----:B0-----:R-:W-:-:S05]  /*fa70*/  IMAD R12, R91, UR14, RZ ;  /* 0x0000000e5b0c7c24 */ /* 0x001fca000f8e02ff */
[----:B------:R-:W-:-:S04]  /*fa80*/  IADD3 R14, P0, PT, R12, R3, RZ ;  /* 0x000000030c0e7210 */ /* 0x000fc80007f1e0ff */
[----:B-1----:R-:W-:Y:S01]  /*fa90*/  LEA.HI.X.SX32 R15, R12, R2, 0x1, P0 ;  /* 0x000000020c0f7211 */ /* 0x002fe200000f0eff */
[----:B------:R0:W-:Y:S04]  /*faa0*/  STL [R1+0x2bc], R14 ;  /* 0x0002bc0e01007387 */ /* 0x0001e80000100800 */
[----:B------:R1:W-:Y:S04]  /*fab0*/  STL [R1+0x2b8], R15 ;  /* 0x0002b80f01007387 */ /* 0x0003e80000100800 */
[----:B------:R-:W4:Y:S01]  /*fac0*/  LDL.LU R68, [R1+0x240] ;  /* 0x0002400001447983 */ /* 0x000f220000300800 */
[----:B------:R-:W-:-:S03]  /*fad0*/  PRMT R13, RZ, 0x7610, R13 ;  /* 0x00007610ff0d7816 */ /* 0x000fc6000000000d */
[----:B------:R-:W-:Y:S04]  /*fae0*/  STS.U8 [R89+UR10+0x1180], R23 ;  /* 0x0011801759007988 */ /* 0x000fe8000800000a */
[----:B------:R-:W-:Y:S04]  /*faf0*/  STS.U8 [R89+UR10+0x1580], R22 ;  /* 0x0015801659007988 */ /* 0x000fe8000800000a */
[----:B------:R-:W-:Y:S04]  /*fb00*/  STS.U8 [R89+UR10+0x1980], R25 ;  /* 0x0019801959007988 */ /* 0x000fe8000800000a */
[----:B------:R-:W-:Y:S01]  /*fb10*/  STS.U8 [R89+UR10+0x1d80], R24 ;  /* 0x001d801859007988 */ /* 0x000fe2000800000a */
[----:B------:R-:W-:-:S03]  /*fb20*/  LOP3.LUT R19, R82, 0x40, RZ, 0x3c, !PT ;  /* 0x0000004052137812 */ /* 0x000fc600078e3cff */
[----:B------:R-:W-:Y:S04]  /*fb30*/  STS.U8 [R89+UR10+0x2180], R27 ;  /* 0x0021801b59007988 */ /* 0x000fe8000800000a */
[----:B------:R0:W4:Y:S04]  /*fb40*/  @P3 LDG.E.U8 R13, desc[UR22][R14.64] ;  /* 0x000000160e0d3981 */ /* 0x000128000c1e1100 */
[----:B------:R-:W-:Y:S04]  /*fb50*/  STS.U8 [R89+UR10+0x2580], R26 ;  /* 0x0025801a59007988 */ /* 0x000fe8000800000a */
        /* <DEDUP_REMOVED lines=21> */
[----:B------:R-:W-:Y:S01]  /*fcb0*/  STS.U8 [R19+UR10+0x3e00], R53 ;  /* 0x003e003513007988 */ /* 0x000fe2000800000a */
[----:B--2---:R-:W-:-:S03]  /*fcc0*/  IMAD R12, R76, UR14, RZ ;  /* 0x0000000e4c0c7c24 */ /* 0x004fc6000f8e02ff */
[----:B------:R-:W2:Y:S02]  /*fcd0*/  LDL.LU R76, [R1+0x10] ;  /* 0x00001000014c7983 */ /* 0x000ea40000300800 */
[----:B0-----:R-:W-:-:S04]  /*fce0*/  IADD3 R14, P0, PT, R12, R3, RZ ;  /* 0x000000030c0e7210 */ /* 0x001fc80007f1e0ff */
[----:B-1----:R-:W-:Y:S02]  /*fcf0*/  LEA.HI.X.SX32 R15, R12, R2, 0x1, P0 ;  /* 0x000000020c0f7211 */ /* 0x002fe400000f0eff */
[----:B------:R-:W-:Y:S01]  /*fd00*/  PRMT R12, RZ, 0x7610, R12 ;  /* 0x00007610ff0c7816 */ /* 0x000fe2000000000c */
[----:B------:R3:W-:Y:S04]  /*fd10*/  STL [R1+0x2fc], R14 ;  /* 0x0002fc0e01007387 */ /* 0x0007e80000100800 */
[----:B------:R0:W-:Y:S04]  /*fd20*/  STL [R1+0x2f8], R15 ;  /* 0x0002f80f01007387 */ /* 0x0001e80000100800 */
[----:B------:R3:W2:Y:S02]  /*fd30*/  @P3 LDG.E.U8 R12, desc[UR22][R14.64] ;  /* 0x000000160e0c3981 */ /* 0x0006a4000c1e1100 */
[----:B---3--:R-:W-:-:S02]  /*fd40*/  IMAD R14, R83, UR14, RZ ;  /* 0x0000000e530e7c24 */ /* 0x008fc4000f8e02ff */
[----:B------:R-:W3:Y:S03]  /*fd50*/  LDL.LU R83, [R1+0xc] ;  /* 0x00000c0001537983 */ /* 0x000ee60000300800 */
[----:B------:R-:W-:-:S04]  /*fd60*/  IADD3 R19, P0, PT, R14, R3, RZ ;  /* 0x000000030e137210 */ /* 0x000fc80007f1e0ff */
[----:B------:R-:W-:Y:S01]  /*fd70*/  LEA.HI.X.SX32 R22, R14, R2, 0x1, P0 ;  /* 0x000000020e167211 */ /* 0x000fe200000f0eff */
[----:B------:R-:W-:Y:S04]  /*fd80*/  STL [R1+0x33c], R19 ;  /* 0x00033c1301007387 */ /* 0x000fe80000100800 */
[----:B------:R1:W-:Y:S01]  /*fd90*/  STL [R1+0x338], R22 ;  /* 0x0003381601007387 */ /* 0x0003e20000100800 */
[----:B----4-:R-:W-:-:S03]  /*fda0*/  IMAD R14, R66, UR14, RZ ;  /* 0x0000000e420e7c24 */ /* 0x010fc6000f8e02ff */
[----:B------:R-:W4:Y:S01]  /*fdb0*/  LDL.LU R66, [R1+0x8] ;  /* 0x0000080001427983 */ /* 0x000f220000300800 */
[----:B0-----:R-:W-:Y:S01]  /*fdc0*/  PRMT R15, RZ, 0x7610, R15 ;  /* 0x00007610ff0f7816 */ /* 0x001fe2000000000f */
[----:B------:R-:W-:Y:S02]  /*fdd0*/  @P3 IMAD.MOV.U32 R23, RZ, RZ, R22 ;  /* 0x000000ffff173224 */ /* 0x000fe400078e0016 */
[----:B-1----:R-:W-:Y:S01]  /*fde0*/  @P3 IMAD.MOV.U32 R22, RZ, RZ, R19 ;  /* 0x000000ffff163224 */ /* 0x002fe200078e0013 */
[----:B------:R-:W-:-:S04]  /*fdf0*/  IADD3 R19, P0, PT, R14, R3, RZ ;  /* 0x000000030e137210 */ /* 0x000fc80007f1e0ff */
[----:B------:R0:W4:Y:S04]  /*fe00*/  @P3 LDG.E.U8 R15, desc[UR22][R22.64] ;  /* 0x00000016160f3981 */ /* 0x000128000c1e1100 */
[----:B------:R-:W-:Y:S01]  /*fe10*/  STL [R1+0x37c], R19 ;  /* 0x00037c1301007387 */ /* 0x000fe20000100800 */
[----:B0-----:R-:W-:Y:S02]  /*fe20*/  LEA.HI.X.SX32 R22, R14, R2, 0x1, P0 ;  /* 0x000000020e167211 */ /* 0x001fe400000f0eff */
[----:B------:R-:W-:-:S03]  /*fe30*/  PRMT R14, RZ, 0x7610, R14 ;  /* 0x00007610ff0e7816 */ /* 0x000fc6000000000e */
[----:B------:R0:W-:Y:S01]  /*fe40*/  STL [R1+0x378], R22 ;  /* 0x0003781601007387 */ /* 0x0001e20000100800 */
[----:B------:R-:W-:Y:S02]  /*fe50*/  @P3 IMAD.MOV.U32 R23, RZ, RZ, R22 ;  /* 0x000000ffff173224 */ /* 0x000fe400078e0016 */
[----:B0-----:R-:W-:-:S05]  /*fe60*/  @P3 IMAD.MOV.U32 R22, RZ, RZ, R19 ;  /* 0x000000ffff163224 */ /* 0x001fca00078e0013 */
[----:B------:R0:W4:Y:S01]  /*fe70*/  @P3 LDG.E.U8 R14, desc[UR22][R22.64] ;  /* 0x00000016160e3981 */ /* 0x000122000c1e1100 */
[----:B------:R-:W-:-:S05]  /*fe80*/  IMAD R19, R68, UR14, RZ ;  /* 0x0000000e44137c24 */ /* 0x000fca000f8e02ff */
[----:B0-----:R-:W-:-:S04]  /*fe90*/  IADD3 R22, P0, PT, R19, R3, RZ ;  /* 0x0000000313167210 */ /* 0x001fc80007f1e0ff */
[----:B------:R-:W-:Y:S02]  /*fea0*/  LEA.HI.X.SX32 R23, R19, R2, 0x1, P0 ;  /* 0x0000000213177211 */ /* 0x000fe400000f0eff */
[----:B------:R-:W-:Y:S01]  /*feb0*/  PRMT R19, RZ, 0x7610, R19 ;  /* 0x00007610ff137816 */ /* 0x000fe20000000013 */
[----:B------:R-:W-:Y:S01]  /*fec0*/  STL [R1+0x3b8], R22 ;  /* 0x0003b81601007387 */ /* 0x000fe20000100800 */
[----:B------:R-:W-:-:S04]  /*fed0*/  LOP3.LUT R24, R82, 0x50, RZ, 0x3c, !PT ;  /* 0x0000005052187812 */ /* 0x000fc800078e3cff */
[----:B------:R2:W4:Y:S04]  /*fee0*/  @P3 LDG.E.U8 R19, desc[UR22][R22.64] ;  /* 0x0000001616133981 */ /* 0x000528000c1e1100 */
[----:B------:R-:W-:Y:S04]  /*fef0*/  STS.U8 [R24+UR10+0x280], R58 ;  /* 0x0002803a18007988 */ /* 0x000fe8000800000a */
[----:B------:R-:W-:Y:S04]  /*ff00*/  STS.U8 [R24+UR10+0x680], R57 ;  /* 0x0006803918007988 */ /* 0x000fe8000800000a */
[----:B------:R-:W-:Y:S04]  /*ff10*/  STL [R1+0x3b4], R23 ;  /* 0x0003b41701007387 */ /* 0x000fe80000100800 */
[----:B------:R-:W-:Y:S04]  /*ff20*/  STS.U8 [R24+UR10+0xa80], R59 ;  /* 0x000a803b18007988 */ /* 0x000fe8000800000a */
[----:B------:R-:W-:Y:S04]  /*ff30*/  STS.U8 [R24+UR10+0xe80], R55 ;  /* 0x000e803718007988 */ /* 0x000fe8000800000a */
[----:B------:R-:W-:Y:S04]  /*ff40*/  STS.U8 [R24+UR10+0x1280], R56 ;  /* 0x0012803818007988 */ /* 0x000fe8000800000a */
[----:B------:R-:W-:Y:S04]  /*ff50*/  STS.U8 [R24+UR10+0x1680], R52 ;  /* 0x0016803418007988 */ /* 0x000fe8000800000a */
[----:B------:R-:W-:Y:S04]  /*ff60*/  STS.U8 [R24+UR10+0x1a80], R54 ;  /* 0x001a803618007988 */ /* 0x000fe8000800000a */
[----:B------:R-:W-:Y:S04]  /*ff70*/  STS.U8 [R24+UR10+0x1e80], R50 ;  /* 0x001e803218007988 */ /* 0x000fe8000800000a */
[----:B------:R-:W-:Y:S04]  /*ff80*/  STS.U8 [R24+UR10+0x2280], R51 ;  /* 0x0022803318007988 */ /* 0x000fe8000800000a */
[----:B------:R0:W-:Y:S02]  /*ff90*/  STS.U8 [R24+UR10+0x2680], R18 ;  /* 0x0026801218007988 */ /* 0x0001e4000800000a */
[----:B0-----:R-:W-:-:S02]  /*ffa0*/  PRMT R18, RZ, 0x7610, R18 ;  /* 0x00007610ff127816 */ /* 0x001fc40000000012 */
[----:B------:R-:W-:Y:S04]  /*ffb0*/  STS.U8 [R24+UR10+0x2a80], R49 ;  /* 0x002a803118007988 */ /* 0x000fe8000800000a */
[----:B------:R0:W-:Y:S02]  /*ffc0*/  STS.U8 [R24+UR10+0x2e80], R21 ;  /* 0x002e801518007988 */ /* 0x0001e4000800000a */
[----:B0-----:R-:W-:Y:S01]  /*ffd0*/  PRMT R21, RZ, 0x7610, R21 ;  /* 0x00007610ff157816 */ /* 0x001fe20000000015 */
[----:B--2---:R-:W-:-:S05]  /*ffe0*/  IMAD R22, R76, UR14, RZ ;  /* 0x0000000e4c167c24 */ /* 0x004fca000f8e02ff */
[----:B------:R-:W-:-:S04]  /*fff0*/  IADD3 R23, P0, PT, R22, R3, RZ ;  /* 0x0000000316177210 */ /* 0x000fc80007f1e0ff */
[----:B------:R-:W-:Y:S01]  /*10000*/  LEA.HI.X.SX32 R25, R22, R2, 0x1, P0 ;  /* 0x0000000216197211 */ /* 0x000fe200000f0eff */
[----:B------:R0:W-:Y:S01]  /*10010*/  STL [R1+0x3e8], R23 ;  /* 0x0003e81701007387 */ /* 0x0001e20000100800 */
[----:B------:R-:W-:-:S03]  /*10020*/  @P3 IMAD.MOV.U32 R22, RZ, RZ, R23 ;  /* 0x000000ffff163224 */ /* 0x000fc600078e0017 */
[----:B------:R1:W-:Y:S04]  /*10030*/  STL [R1+0x3e4], R25 ;  /* 0x0003e41901007387 */ /* 0x0003e80000100800 */
[----:B------:R-:W2:Y:S01]  /*10040*/  LDL.LU R76, [R1+0x2c4] ;  /* 0x0002c400014c7983 */ /* 0x000ea20000300800 */
[----:B0-----:R-:W-:-:S05]  /*10050*/  @P3 IMAD.MOV.U32 R23, RZ, RZ, R25 ;  /* 0x000000ffff173224 */ /* 0x001fca00078e0019 */
[----:B------:R3:W2:Y:S02]  /*10060*/  @P3 LDG.E.U8 R18, desc[UR22][R22.64] ;  /* 0x0000001616123981 */ /* 0x0006a4000c1e1100 */
[----:B---3--:R-:W-:-:S05]  /*10070*/  IMAD R22, R83, UR14, RZ ;  /* 0x0000000e53167c24 */ /* 0x008fca000f8e02ff */
[----:B------:R-:W-:-:S04]  /*10080*/  IADD3 R23, P0, PT, R22, R3, RZ ;  /* 0x0000000316177210 */ /* 0x000fc80007f1e0ff */
[----:B-1----:R-:W-:Y:S01]  /*10090*/  LEA.HI.X.SX32 R25, R22, R2, 0x1, P0 ;  /* 0x0000000216197211 */ /* 0x002fe200000f0eff */
[----:B------:R0:W-:Y:S01]  /*100a0*/  STL [R1+0x418], R23 ;  /* 0x0004181701007387 */ /* 0x0001e20000100800 */
[----:B------:R-:W-:-:S03]  /*100b0*/  @P3 IMAD.MOV.U32 R22, RZ, RZ, R23 ;  /* 0x000000ffff163224 */ /* 0x000fc600078e0017 */
[----:B------:R1:W-:Y:S04]  /*100c0*/  STL [R1+0x414], R25 ;  /* 0x0004141901007387 */ /* 0x0003e80000100800 */
[----:B------:R-:W3:Y:S01]  /*100d0*/  LDL.LU R83, [R1+0x384] ;  /* 0x0003840001537983 */ /* 0x000ee20000300800 */
[----:B0-----:R-:W-:-:S05]  /*100e0*/  @P3 IMAD.MOV.U32 R23, RZ, RZ, R25 ;  /* 0x000000ffff173224 */ /* 0x001fca00078e0019 */
[----:B------:R4:W3:Y:S02]  /*100f0*/  @P3 LDG.E.U8 R21, desc[UR22][R22.64] ;  /* 0x0000001616153981 */ /* 0x0008e4000c1e1100 */
[----:B----4-:R-:W-:-:S05]  /*10100*/  IMAD R22, R66, UR14, RZ ;  /* 0x0000000e42167c24 */ /* 0x010fca000f8e02ff */
[----:B------:R-:W-:-:S04]  /*10110*/  IADD3 R23, P0, PT, R22, R3, RZ ;  /* 0x0000000316177210 */ /* 0x000fc80007f1e0ff */
[----:B-1----:R-:W-:Y:S01]  /*10120*/  LEA.HI.X.SX32 R25, R22, R2, 0x1, P0 ;  /* 0x0000000216197211 */ /* 0x002fe200000f0eff */
[----:B------:R0:W-:Y:S04]  /*10130*/  STL [R1+0x448], R23 ;  /* 0x0004481701007387 */ /* 0x0001e80000100800 */
[----:B------:R-:W-:Y:S04]  /*10140*/  STL [R1+0x444], R25 ;  /* 0x0004441901007387 */ /* 0x000fe80000100800 */
[----:B------:R-:W4:Y:S01]  /*10150*/  LDL.LU R68, [R1+0x380] ;  /* 0x0003800001447983 */ /* 0x000f220000300800 */
[----:B------:R-:W-:-:S03]  /*10160*/  @P3 IMAD.MOV.U32 R22, RZ, RZ, R23 ;  /* 0x000000ffff163224 */ /* 0x000fc600078e0017 */
[----:B------:R-:W4:Y:S01]  /*10170*/  LDL.LU R66, [R1+0x344] ;  /* 0x0003440001427983 */ /* 0x000f220000300800 */
[----:B0-----:R-:W-:-:S03]  /*10180*/  @P3 IMAD.MOV.U32 R23, RZ, RZ, R25 ;  /* 0x000000ffff173224 */ /* 0x001fc600078e0019 */
[----:B------:R-:W-:Y:S04]  /*10190*/  STS.U8 [R24+UR10+0x3280], R20 ;  /* 0x0032801418007988 */ /* 0x000fe8000800000a */
[----:B------:R0:W-:Y:S04]  /*101a0*/  STS.U8 [R24+UR10+0x3680], R17 ;  /* 0x0036801118007988 */ /* 0x0001e8000800000a */
[----:B------:R-:W-:Y:S04]  /*101b0*/  STS.U8 [R24+UR10+0x3a80], R16 ;  /* 0x003a801018007988 */ /* 0x000fe8000800000a */
[----:B------:R1:W-:Y:S01]  /*101c0*/  STS.U8 [R24+UR10+0x3e80], R11 ;  /* 0x003e800b18007988 */ /* 0x0003e2000800000a */
[----:B0-----:R-:W-:-:S06]  /*101d0*/  PRMT R17, RZ, 0x7610, R17 ;  /* 0x00007610ff117816 */ /* 0x001fcc0000000011 */
[----:B------:R0:W4:Y:S01]  /*101e0*/  @P3 LDG.E.U8 R17, desc[UR22][R22.64] ;  /* 0x0000001616113981 */ /* 0x000122000c1e1100 */
[----:B-1----:R-:W-:Y:S01]  /*101f0*/  IMAD R11, R90, UR14, RZ ;  /* 0x0000000e5a0b7c24 */ /* 0x002fe2000f8e02ff */
[----:B------:R-:W-:-:S04]  /*10200*/  LOP3.LUT R24, R82, 0x60, RZ, 0x3c, !PT ;  /* 0x0000006052187812 */ /* 0x000fc800078e3cff */
[----:B0-----:R-:W-:-:S04]  /*10210*/  IADD3 R22, P0, PT, R11, R3, RZ ;  /* 0x000000030b167210 */ /* 0x001fc80007f1e0ff */
[----:B------:R-:W-:Y:S01]  /*10220*/  LEA.HI.X.SX32 R23, R11, R2, 0x1, P0 ;  /* 0x000000020b177211 */ /* 0x000fe200000f0eff */
[----:B------:R2:W-:Y:S04]  /*10230*/  STS.U8 [R24+UR10+0x300], R8 ;  /* 0x0003000818007988 */ /* 0x0005e8000800000a */
[----:B------:R0:W-:Y:S01]  /*10240*/  STL [R1+0x470], R22 ;  /* 0x0004701601007387 */ /* 0x0001e20000100800 */
[----:B------:R-:W-:-:S03]  /*10250*/  PRMT R16, RZ, 0x7610, R16 ;  /* 0x00007610ff107816 */ /* 0x000fc60000000010 */
[----:B------:R1:W-:Y:S04]  /*10260*/  STL [R1+0x46c], R23 ;  /* 0x00046c1701007387 */ /* 0x0003e80000100800 */
[----:B------:R0:W4:Y:S01]  /*10270*/  @P3 LDG.E.U8 R16, desc[UR22][R22.64] ;  /* 0x0000001616103981 */ /* 0x000122000c1e1100 */
[----:B------:R-:W-:-:S03]  /*10280*/  PRMT R11, RZ, 0x7610, R11 ;  /* 0x00007610ff0b7816 */ /* 0x000fc6000000000b */
[----:B------:R-:W-:Y:S04]  /*10290*/  STS.U8 [R24+UR10+0x700], R7 ;  /* 0x0007000718007988 */ /* 0x000fe8000800000a */
[----:B------:R3:W-:Y:S01]  /*102a0*/  STS.U8 [R24+UR10+0xb00], R4 ;  /* 0x000b000418007988 */ /* 0x0007e2000800000a */
[----:B------:R-:W-:-:S03]  /*102b0*/  PRMT R20, RZ, 0x7610, R20 ;  /* 0x00007610ff147816 */ /* 0x000fc60000000014 */
[----:B------:R-:W-:Y:S04]  /*102c0*/  STS.U8 [R24+UR10+0xf00], R6 ;  /* 0x000f000618007988 */ /* 0x000fe8000800000a */
[----:B------:R-:W-:Y:S01]  /*102d0*/  STS.U8 [R24+UR10+0x1300], R5 ;  /* 0x0013000518007988 */ /* 0x000fe2000800000a */
[----:B--2---:R-:W-:-:S03]  /*102e0*/  IMAD R8, R76, UR14, RZ ;  /* 0x0000000e4c087c24 */ /* 0x004fc6000f8e02ff */
[----:B------:R-:W2:Y:S02]  /*102f0*/  LDL.LU R76, [R1+0x340] ;  /* 0x00034000014c7983 */ /* 0x000ea40000300800 */
[----:B0-----:R-:W-:-:S04]  /*10300*/  IADD3 R22, P0, PT, R8, R3, RZ ;  /* 0x0000000308167210 */ /* 0x001fc80007f1e0ff */
[----:B-1----:R-:W-:Y:S01]  /*10310*/  LEA.HI.X.SX32 R23, R8, R2, 0x1, P0 ;  /* 0x0000000208177211 */ /* 0x002fe200000f0eff */
[----:B------:R0:W-:Y:S04]  /*10320*/  STL [R1+0xfc], R22 ;  /* 0x0000fc1601007387 */ /* 0x0001e80000100800 */
[----:B------:R0:W2:Y:S04]  /*10330*/  @P3 LDG.E.U8 R11, desc[UR22][R22.64] ;  /* 0x00000016160b3981 */ /* 0x0000a8000c1e1100 */
[----:B------:R1:W-:Y:S01]  /*10340*/  STL [R1+0xf8], R23 ;  /* 0x0000f81701007387 */ /* 0x0003e20000100800 */
[----:B---3--:R-:W-:-:S03]  /*10350*/  IMAD R4, R83, UR14, RZ ;  /* 0x0000000e53047c24 */ /* 0x008fc6000f8e02ff */
[----:B------:R-:W3:Y:S02]  /*10360*/  LDL.LU R83, [R1+0x304] ;  /* 0x0003040001537983 */ /* 0x000ee40000300800 */
[----:B0-----:R-:W-:-:S04]  /*10370*/  IADD3 R22, P0, PT, R4, R3, RZ ;  /* 0x0000000304167210 */ /* 0x001fc80007f1e0ff */
[----:B-1----:R-:W-:Y:S01]  /*10380*/  LEA.HI.X.SX32 R23, R4, R2, 0x1, P0 ;  /* 0x0000000204177211 */ /* 0x002fe200000f0eff */
[----:B------:R-:W-:-:S04]  /*10390*/  @P3 IMAD.MOV.U32 R4, RZ, RZ, R22 ;  /* 0x000000ffff043224 */ /* 0x000fc800078e0016 */
[----:B------:R-:W-:Y:S01]  /*103a0*/  @P3 IMAD.MOV.U32 R5, RZ, RZ, R23 ;  /* 0x000000ffff053224 */ /* 0x000fe200078e0017 */
[----:B------:R0:W-:Y:S04]  /*103b0*/  STL [R1+0x13c], R22 ;  /* 0x00013c1601007387 */ /* 0x0001e80000100800 */
[----:B------:R4:W3:Y:S04]  /*103c0*/  @P3 LDG.E.U8 R20, desc[UR22][R4.64] ;  /* 0x0000001604143981 */ /* 0x0008e8000c1e1100 */
[----:B------:R-:W-:Y:S01]  /*103d0*/  STL [R1+0x138], R23 ;  /* 0x0001381701007387 */ /* 0x000fe20000100800 */
[----:B----4-:R-:W-:-:S03]  /*103e0*/  IMAD R4, R68, UR14, RZ ;  /* 0x0000000e44047c24 */ /* 0x010fc6000f8e02ff */
[----:B------:R-:W4:Y:S02]  /*103f0*/  LDL.LU R68, [R1+0x300] ;  /* 0x0003000001447983 */ /* 0x000f240000300800 */
[----:B------:R-:W-:-:S04]  /*10400*/  IADD3 R5, P0, PT, R4, R3, RZ ;  /* 0x0000000304057210 */ /* 0x000fc80007f1e0ff */
[----:B0-----:R-:W-:Y:S01]  /*10410*/  LEA.HI.X.SX32 R22, R4, R2, 0x1, P0 ;  /* 0x0000000204167211 */ /* 0x001fe200000f0eff */
[----:B------:R0:W-:Y:S01]  /*10420*/  STL [R1+0x184], R5 ;  /* 0x0001840501007387 */ /* 0x0001e20000100800 */
[----:B------:R-:W-:Y:S01]  /*10430*/  PRMT R7, RZ, 0x7610, R7 ;  /* 0x00007610ff077816 */ /* 0x000fe20000000007 */
[----:B------:R-:W-:Y:S02]  /*10440*/  @P3 IMAD.MOV.U32 R4, RZ, RZ, R5 ;  /* 0x000000ffff043224 */ /* 0x000fe400078e0005 */
[----:B0-----:R-:W-:-:S05]  /*10450*/  @P3 IMAD.MOV.U32 R5, RZ, RZ, R22 ;  /* 0x000000ffff053224 */ /* 0x001fca00078e0016 */
[----:B------:R0:W4:Y:S02]  /*10460*/  @P3 LDG.E.U8 R7, desc[UR22][R4.64] ;  /* 0x0000001604073981 */ /* 0x000124000c1e1100 */
[----:B0-----:R-:W-:Y:S02]  /*10470*/  IMAD R4, R66, UR14, RZ ;  /* 0x0000000e42047c24 */ /* 0x001fe4000f8e02ff */
[----:B------:R-:W-:Y:S03]  /*10480*/  STS.U8 [R24+UR10+0x1700], R10 ;  /* 0x0017000a18007988 */ /* 0x000fe6000800000a */
[----:B------:R-:W-:Y:S01]  /*10490*/  IADD3 R5, P0, PT, R4, R3, RZ ;  /* 0x0000000304057210 */ /* 0x000fe20007f1e0ff */
[----:B------:R0:W-:Y:S01]  /*104a0*/  STS.U8 [R24+UR10+0x1b00], R9 ;  /* 0x001b000918007988 */ /* 0x0001e2000800000a */
[----:B------:R-:W-:-:S03]  /*104b0*/  PRMT R8, RZ, 0x7610, R8 ;  /* 0x00007610ff087816 */ /* 0x000fc60000000008 */
[----:B------:R-:W-:Y:S01]  /*104c0*/  STL [R1+0x178], R22 ;  /* 0x0001781601007387 */ /* 0x000fe20000100800 */
[----:B0-----:R-:W-:-:S03]  /*104d0*/  LEA.HI.X.SX32 R9, R4, R2, 0x1, P0 ;  /* 0x0000000204097211 */ /* 0x001fc600000f0eff */
[----:B------:R0:W-:Y:S01]  /*104e0*/  STL [R1+0x1c4], R5 ;  /* 0x0001c40501007387 */ /* 0x0001e20000100800 */
[----:B------:R-:W-:-:S03]  /*104f0*/  @P3 IMAD.MOV.U32 R4, RZ, RZ, R5 ;  /* 0x000000ffff043224 */ /* 0x000fc600078e0005 */
[----:B------:R1:W-:Y:S04]  /*10500*/  STL [R1+0x1c0], R9 ;  /* 0x0001c00901007387 */ /* 0x0003e80000100800 */
[----:B------:R-:W4:Y:S01]  /*10510*/  LDL.LU R89, [R1+0x714] ;  /* 0x0007140001597983 */ /* 0x000f220000300800 */
[----:B0-----:R-:W-:-:S03]  /*10520*/  @P3 IMAD.MOV.U32 R5, RZ, RZ, R9 ;  /* 0x000000ffff053224 */ /* 0x001fc600078e0009 */
[----:B------:R-:W4:Y:S04]  /*10530*/  LDL.LU R66, [R1+0x2c0] ;  /* 0x0002c00001427983 */ /* 0x000f280000300800 */
[----:B------:R2:W4:Y:S04]  /*10540*/  @P3 LDG.E.U8 R8, desc[UR22][R4.64] ;  /* 0x0000001604083981 */ /* 0x000528000c1e1100 */
[----:B------:R-:W-:Y:S04]  /*10550*/  STS.U8 [R24+UR10+0x1f00], R13 ;  /* 0x001f000d18007988 */ /* 0x000fe8000800000a */
[----:B------:R0:W-:Y:S01]  /*10560*/  STS.U8 [R24+UR10+0x2300], R12 ;  /* 0x0023000c18007988 */ /* 0x0001e2000800000a */
[----:B--2---:R-:W-:-:S05]  /*10570*/  IMAD R4, R76, UR14, RZ ;  /* 0x0000000e4c047c24 */ /* 0x004fca000f8e02ff */
[----:B------:R-:W-:-:S04]  /*10580*/  IADD3 R5, P0, PT, R4, R3, RZ ;  /* 0x0000000304057210 */ /* 0x000fc80007f1e0ff */
[----:B-1----:R-:W-:Y:S01]  /*10590*/  LEA.HI.X.SX32 R9, R4, R2, 0x1, P0 ;  /* 0x0000000204097211 */ /* 0x002fe200000f0eff */
[----:B------:R3:W-:Y:S04]  /*105a0*/  STL [R1+0x204], R5 ;  /* 0x0002040501007387 */ /* 0x0007e80000100800 */
[----:B------:R1:W-:Y:S04]  /*105b0*/  STL [R1+0x200], R9 ;  /* 0x0002000901007387 */ /* 0x0003e80000100800 */
[----:B------:R-:W2:Y:S01]  /*105c0*/  LDL.LU R76, [R1+0x710] ;  /* 0x00071000014c7983 */ /* 0x000ea20000300800 */
[----:B0-----:R-:W-:-:S02]  /*105d0*/  @P3 IMAD.MOV.U32 R12, RZ, RZ, R5 ;  /* 0x000000ffff0c3224 */ /* 0x001fc400078e0005 */
[----:B------:R-:W-:Y:S01]  /*105e0*/  @P3 IMAD.MOV.U32 R13, RZ, RZ, R9 ;  /* 0x000000ffff0d3224 */ /* 0x000fe200078e0009 */
[----:B------:R-:W-:-:S06]  /*105f0*/  PRMT R4, RZ, 0x7610, R4 ;  /* 0x00007610ff047816 */ /* 0x000fcc0000000004 */
[----:B------:R0:W2:Y:S01]  /*10600*/  @P3 LDG.E.U8 R4, desc[UR22][R12.64] ;  /* 0x000000160c043981 */ /* 0x0000a2000c1e1100 */
[----:B---3--:R-:W-:-:S05]  /*10610*/  IMAD R5, R83, UR14, RZ ;  /* 0x0000000e53057c24 */ /* 0x008fca000f8e02ff */
[----:B-1----:R-:W-:-:S04]  /*10620*/  IADD3 R9, P0, PT, R5, R3, RZ ;  /* 0x0000000305097210 */ /* 0x002fc80007f1e0ff */
[----:B------:R-:W-:Y:S01]  /*10630*/  LEA.HI.X.SX32 R10, R5, R2, 0x1, P0 ;  /* 0x00000002050a7211 */ /* 0x000fe200000f0eff */
[----:B------:R1:W-:Y:S04]  /*10640*/  STL [R1+0x244], R9 ;  /* 0x0002440901007387 */ /* 0x0003e80000100800 */
[----:B------:R3:W-:Y:S04]  /*10650*/  STL [R1+0x240], R10 ;  /* 0x0002400a01007387 */ /* 0x0007e80000100800 */
[----:B------:R-:W2:Y:S01]  /*10660*/  LDL.LU R83, [R1+0x3f0] ;  /* 0x0003f00001537983 */ /* 0x000ea20000300800 */
[----:B0-----:R-:W-:-:S02]  /*10670*/  @P3 IMAD.MOV.U32 R12, RZ, RZ, R9 ;  /* 0x000000ffff0c3224 */ /* 0x001fc400078e0009 */
[----:B------:R-:W-:Y:S02]  /*10680*/  @P3 IMAD.MOV.U32 R13, RZ, RZ, R10 ;  /* 0x000000ffff0d3224 */ /* 0x000fe400078e000a */
[----:B----4-:R-:W-:-:S05]  /*10690*/  IMAD R5, R68, UR14, RZ ;  /* 0x0000000e44057c24 */ /* 0x010fca000f8e02ff */
[----:B-1----:R-:W-:-:S04]  /*106a0*/  IADD3 R9, P0, PT, R5, R3, RZ ;  /* 0x0000000305097210 */ /* 0x002fc80007f1e0ff */
[----:B---3--:R-:W-:Y:S01]  /*106b0*/  LEA.HI.X.SX32 R10, R5, R2, 0x1, P0 ;  /* 0x00000002050a7211 */ /* 0x008fe200000f0eff */
[----:B------:R0:W-:Y:S04]  /*106c0*/  STL [R1+0x284], R9 ;  /* 0x0002840901007387 */ /* 0x0001e80000100800 */
[----:B------:R1:W-:Y:S04]  /*106d0*/  STL [R1+0x280], R10 ;  /* 0x0002800a01007387 */ /* 0x0003e80000100800 */
[----:B------:R-:W3:Y:S01]  /*106e0*/  LDL.LU R68, [R1+0x3c0] ;  /* 0x0003c00001447983 */ /* 0x000ee20000300800 */
[----:B------:R-:W-:-:S02]  /*106f0*/  PRMT R6, RZ, 0x7610, R6 ;  /* 0x00007610ff067816 */ /* 0x000fc40000000006 */
[----:B------:R-:W-:-:S04]  /*10700*/  PRMT R5, RZ, 0x7610, R5 ;  /* 0x00007610ff057816 */ /* 0x000fc80000000005 */
[----:B------:R4:W3:Y:S04]  /*10710*/  @P3 LDG.E.U8 R6, desc[UR22][R12.64] ;  /* 0x000000160c063981 */ /* 0x0008e8000c1e1100 */
[----:B------:R-:W-:Y:S01]  /*10720*/  STS.U8 [R24+UR10+0x2700], R15 ;  /* 0x0027000f18007988 */ /* 0x000fe2000800000a */
[----:B----4-:R-:W-:Y:S02]  /*10730*/  @P3 IMAD.MOV.U32 R12, RZ, RZ, R9 ;  /* 0x000000ffff0c3224 */ /* 0x010fe400078e0009 */
[----:B------:R-:W-:Y:S01]  /*10740*/  @P3 IMAD.MOV.U32 R13, RZ, RZ, R10 ;  /* 0x000000ffff0d3224 */ /* 0x000fe200078e000a */
[----:B------:R-:W-:Y:S04]  /*10750*/  STS.U8 [R24+UR10+0x2b00], R14 ;  /* 0x002b000e18007988 */ /* 0x000fe8000800000a */
[----:B------:R4:W3:Y:S04]  /*10760*/  @P3 LDG.E.U8 R5, desc[UR22][R12.64] ;  /* 0x000000160c053981 */ /* 0x0008e8000c1e1100 */
[----:B------:R-:W-:Y:S04]  /*10770*/  STS.U8 [R24+UR10+0x2f00], R19 ;  /* 0x002f001318007988 */ /* 0x000fe8000800000a */
[----:B------:R-:W-:Y:S01]  /*10780*/  STS.U8 [R24+UR10+0x3300], R18 ;  /* 0x0033001218007988 */ /* 0x000fe2000800000a */
[----:B0-----:R-:W-:Y:S01]  /*10790*/  IMAD R9, R89, UR14, RZ ;  /* 0x0000000e59097c24 */ /* 0x001fe2000f8e02ff */
[----:B----4-:R-:W-:-:S04]  /*107a0*/  LOP3.LUT R12, R82, 0x70, RZ, 0x3c, !PT ;  /* 0x00000070520c7812 */ /* 0x010fc800078e3cff */
[C---:B-1----:R-:W-:Y:S01]  /*107b0*/  IADD3 R10, P0, PT, R9.reuse, R3, RZ ;  /* 0x00000003090a7210 */ /* 0x042fe20007f1e0ff */
[----:B------:R-:W-:Y:S03]  /*107c0*/  STS.U8 [R24+UR10+0x3700], R21 ;  /* 0x0037001518007988 */ /* 0x000fe6000800000a */
[----:B------:R-:W-:Y:S01]  /*107d0*/  LEA.HI.X.SX32 R13, R9, R2, 0x1, P0 ;  /* 0x00000002090d7211 */ /* 0x000fe200000f0eff */
[----:B------:R-:W-:Y:S01]  /*107e0*/  STS.U8 [R24+UR10+0x3b00], R17 ;  /* 0x003b001118007988 */ /* 0x000fe2000800000a */
[----:B------:R-:W-:-:S03]  /*107f0*/  PRMT R9, RZ, 0x7610, R9 ;  /* 0x00007610ff097816 */ /* 0x000fc60000000009 */
[----:B------:R-:W-:Y:S04]  /*10800*/  STS.U8 [R24+UR10+0x3f00], R16 ;  /* 0x003f001018007988 */ /* 0x000fe8000800000a */
[----:B------:R0:W-:Y:S04]  /*10810*/  STS.U8 [R12+UR10+0x3f80], R66 ;  /* 0x003f80420c007988 */ /* 0x0001e8000800000a */
[----:B------:R1:W-:Y:S04]  /*10820*/  STS.U8 [R12+UR10+0x380], R11 ;  /* 0x0003800b0c007988 */ /* 0x0003e8000800000a */
[----:B0-----:R-:W4:Y:S01]  /*10830*/  LDL.LU R66, [R1+0x3bc] ;  /* 0x0003bc0001427983 */ /* 0x001f220000300800 */
[----:B-1----:R-:W-:-:S03]  /*10840*/  @P3 IMAD.MOV.U32 R11, RZ, RZ, R13 ;  /* 0x000000ffff0b3224 */ /* 0x002fc600078e000d */
[----:B------:R-:W-:Y:S04]  /*10850*/  STL [R1+0x2c4], R10 ;  /* 0x0002c40a01007387 */ /* 0x000fe80000100800 */
[----:B------:R2:W4:Y:S04]  /*10860*/  @P3 LDG.E.U8 R9, desc[UR22][R10.64] ;  /* 0x000000160a093981 */ /* 0x000528000c1e1100 */
[----:B------:R-:W-:Y:S04]  /*10870*/  STL [R1+0x2c0], R13 ;  /* 0x0002c00d01007387 */ /* 0x000fe80000100800 */
[----:B------:R-:W-:Y:S04]  /*10880*/  STS.U8 [R12+UR10+0x780], R20 ;  /* 0x000780140c007988 */ /* 0x000fe8000800000a */
[----:B------:R0:W-:Y:S02]  /*10890*/  STS.U8 [R12+UR10+0xb80], R7 ;  /* 0x000b80070c007988 */ /* 0x0001e4000800000a */
[----:B0-----:R-:W-:-:S02]  /*108a0*/  PRMT R7, RZ, 0x7610, R7 ;  /* 0x00007610ff077816 */ /* 0x001fc40000000007 */
[----:B------:R0:W-:Y:S02]  /*108b0*/  STS.U8 [R12+UR10+0xf80], R8 ;  /* 0x000f80080c007988 */ /* 0x0001e4000800000a */
[----:B0-----:R-:W-:Y:S01]  /*108c0*/  PRMT R8, RZ, 0x7610, R8 ;  /* 0x00007610ff087816 */ /* 0x001fe20000000008 */
[----:B--2---:R-:W-:Y:S02]  /*108d0*/  IMAD R10, R76, UR14, RZ ;  /* 0x0000000e4c0a7c24 */ /* 0x004fe4000f8e02ff */
[----:B------:R-:W2:Y:S03]  /*108e0*/  LDL.LU R76, [R1+0x3ec] ;  /* 0x0003ec00014c7983 */ /* 0x000ea60000300800 */
[----:B------:R-:W-:-:S04]  /*108f0*/  IADD3 R11, P0, PT, R10, R3, RZ ;  /* 0x000000030a0b7210 */ /* 0x000fc80007f1e0ff */
[----:B------:R-:W-:Y:S01]  /*10900*/  LEA.HI.X.SX32 R13, R10, R2, 0x1, P0 ;  /* 0x000000020a0d7211 */ /* 0x000fe200000f0eff */
[----:B------:R0:W-:Y:S01]  /*10910*/  STL [R1+0x304], R11 ;  /* 0x0003040b01007387 */ /* 0x0001e20000100800 */
[----:B------:R-:W-:-:S03]  /*10920*/  @P3 IMAD.MOV.U32 R10, RZ, RZ, R11 ;  /* 0x000000ffff0a3224 */ /* 0x000fc600078e000b */
[----:B0-----:R-:W-:-:S05]  /*10930*/  @P3 IMAD.MOV.U32 R11, RZ, RZ, R13 ;  /* 0x000000ffff0b3224 */ /* 0x001fca00078e000d */
[----:B------:R0:W2:Y:S02]  /*10940*/  @P3 LDG.E.U8 R7, desc[UR22][R10.64] ;  /* 0x000000160a073981 */ /* 0x0000a4000c1e1100 */
[----:B0-----:R-:W-:Y:S02]  /*10950*/  IMAD R10, R83, UR14, RZ ;  /* 0x0000000e530a7c24 */ /* 0x001fe4000f8e02ff */
[----:B------:R0:W-:Y:S03]  /*10960*/  STL [R1+0x300], R13 ;  /* 0x0003000d01007387 */ /* 0x0001e60000100800 */
[C---:B------:R-:W-:Y:S01]  /*10970*/  IADD3 R11, P0, PT, R10.reuse, R3, RZ ;  /* 0x000000030a0b7210 */ /* 0x040fe20007f1e0ff */
[----:B------:R-:W2:Y:S03]  /*10980*/  LDL.LU R83, [R1+0x420] ;  /* 0x0004200001537983 */ /* 0x000ea60000300800 */
[----:B0-----:R-:W-:Y:S01]  /*10990*/  LEA.HI.X.SX32 R13, R10, R2, 0x1, P0 ;  /* 0x000000020a0d7211 */ /* 0x001fe200000f0eff */
[----:B------:R0:W-:Y:S01]  /*109a0*/  STL [R1+0x344], R11 ;  /* 0x0003440b01007387 */ /* 0x0001e20000100800 */
[----:B------:R-:W-:-:S03]  /*109b0*/  @P3 IMAD.MOV.U32 R10, RZ, RZ, R11 ;  /* 0x000000ffff0a3224 */ /* 0x000fc600078e000b */
[----:B------:R3:W-:Y:S01]  /*109c0*/  STS.U8 [R12+UR10+0x1380], R4 ;  /* 0x001380040c007988 */ /* 0x0007e2000800000a */
[----:B0-----:R-:W-:-:S05]  /*109d0*/  @P3 IMAD.MOV.U32 R11, RZ, RZ, R13 ;  /* 0x000000ffff0b3224 */ /* 0x001fca00078e000d */
[----:B------:R0:W2:Y:S01]  /*109e0*/  @P3 LDG.E.U8 R8, desc[UR22][R10.64] ;  /* 0x000000160a083981 */ /* 0x0000a2000c1e1100 */
[----:B---3--:R-:W-:-:S05]  /*109f0*/  IMAD R4, R68, UR14, RZ ;  /* 0x0000000e44047c24 */ /* 0x008fca000f8e02ff */
[----:B0-----:R-:W-:-:S04]  /*10a00*/  IADD3 R10, P0, PT, R4, R3, RZ ;  /* 0x00000003040a7210 */ /* 0x001fc80007f1e0ff */
[----:B------:R-:W-:Y:S02]  /*10a10*/  LEA.HI.X.SX32 R11, R4, R2, 0x1, P0 ;  /* 0x00000002040b7211 */ /* 0x000fe400000f0eff */
[----:B------:R-:W-:-:S06]  /*10a20*/  PRMT R4, RZ, 0x7610, R4 ;  /* 0x00007610ff047816 */ /* 0x000fcc0000000004 */
[----:B------:R0:W3:Y:S04]  /*10a30*/  @P3 LDG.E.U8 R4, desc[UR22][R10.64] ;  /* 0x000000160a043981 */ /* 0x0000e8000c1e1100 */
[----:B------:R-:W-:Y:S04]  /*10a40*/  STS.U8 [R12+UR10+0x1780], R6 ;  /* 0x001780060c007988 */ /* 0x000fe8000800000a */
[----:B------:R4:W-:Y:S04]  /*10a50*/  STS.U8 [R12+UR10+0x1b80], R5 ;  /* 0x001b80050c007988 */ /* 0x0009e8000800000a */
[----:B------:R-:W-:Y:S04]  /*10a60*/  STL [R1+0x340], R13 ;  /* 0x0003400d01007387 */ /* 0x000fe80000100800 */
[----:B------:R0:W-:Y:S04]  /*10a70*/  STL [R1+0x384], R10 ;  /* 0x0003840a01007387 */ /* 0x0001e80000100800 */
[----:B------:R-:W-:Y:S01]  /*10a80*/  STL [R1+0x380], R11 ;  /* 0x0003800b01007387 */ /* 0x000fe20000100800 */
[----:B----4-:R-:W-:-:S05]  /*10a90*/  IMAD R5, R66, UR14, RZ ;  /* 0x0000000e42057c24 */ /* 0x010fca000f8e02ff */
[----:B------:R-:W-:-:S04]  /*10aa0*/  IADD3 R6, P0, PT, R5, R3, RZ ;  /* 0x0000000305067210 */ /* 0x000fc80007f1e0ff */
[----:B0-----:R-:W-:Y:S01]  /*10ab0*/  LEA.HI.X.SX32 R10, R5, R2, 0x1, P0 ;  /* 0x00000002050a7211 */ /* 0x001fe200000f0eff */
[----:B------:R-:W-:Y:S01]  /*10ac0*/  STS.U8 [R12+UR10+0x1f80], R9 ;  /* 0x001f80090c007988 */ /* 0x000fe2000800000a */
[----:B------:R-:W-:-:S03]  /*10ad0*/  PRMT R5, RZ, 0x7610, R5 ;  /* 0x00007610ff057816 */ /* 0x000fc60000000005 */
[----:B------:R-:W-:Y:S04]  /*10ae0*/  STL [R1+0x3c0], R6 ;  /* 0x0003c00601007387 */ /* 0x000fe80000100800 */
[----:B------:R-:W-:Y:S04]  /*10af0*/  STL [R1+0x3bc], R10 ;  /* 0x0003bc0a01007387 */ /* 0x000fe80000100800 */
[----:B--2---:R0:W-:Y:S02]  /*10b00*/  STS.U8 [R12+UR10+0x2380], R7 ;  /* 0x002380070c007988 */ /* 0x0041e4000800000a */
[----:B0-----:R-:W-:-:S05]  /*10b10*/  @P3 IMAD.MOV.U32 R7, RZ, RZ, R10 ;  /* 0x000000ffff073224 */ /* 0x001fca00078e000a */
[----:B------:R0:W2:Y:S02]  /*10b20*/  @P3 LDG.E.U8 R5, desc[UR22][R6.64] ;  /* 0x0000001606053981 */ /* 0x0000a4000c1e1100 */
[----:B0-----:R-:W-:-:S05]  /*10b30*/  IMAD R6, R76, UR14, RZ ;  /* 0x0000000e4c067c24 */ /* 0x001fca000f8e02ff */
[----:B------:R-:W-:-:S04]  /*10b40*/  IADD3 R7, P0, PT, R6, R3, RZ ;  /* 0x0000000306077210 */ /* 0x000fc80007f1e0ff */
[----:B------:R-:W-:Y:S01]  /*10b50*/  LEA.HI.X.SX32 R9, R6, R2, 0x1, P0 ;  /* 0x0000000206097211 */ /* 0x000fe200000f0eff */
[----:B------:R0:W-:Y:S01]  /*10b60*/  STL [R1+0x3f0], R7 ;  /* 0x0003f00701007387 */ /* 0x0001e20000100800 */
[----:B------:R-:W-:-:S03]  /*10b70*/  @P3 IMAD.MOV.U32 R6, RZ, RZ, R7 ;  /* 0x000000ffff063224 */ /* 0x000fc600078e0007 */
[----:B------:R-:W-:Y:S01]  /*10b80*/  STS.U8 [R12+UR10+0x2780], R8 ;  /* 0x002780080c007988 */ /* 0x000fe2000800000a */
[----:B0-----:R-:W-:-:S03]  /*10b90*/  @P3 IMAD.MOV.U32 R7, RZ, RZ, R9 ;  /* 0x000000ffff073224 */ /* 0x001fc600078e0009 */
[----:B---3--:R0:W-:Y:S02]  /*10ba0*/  STS.U8 [R12+UR10+0x2b80], R4 ;  /* 0x002b80040c007988 */ /* 0x0081e4000800000a */
[----:B0-----:R-:W-:-:S06]  /*10bb0*/  PRMT R4, RZ, 0x7610, R4 ;  /* 0x00007610ff047816 */ /* 0x001fcc0000000004 */
[----:B------:R0:W3:Y:S02]  /*10bc0*/  @P3 LDG.E.U8 R4, desc[UR22][R6.64] ;  /* 0x0000001606043981 */ /* 0x0000e4000c1e1100 */
[----:B0-----:R-:W-:-:S05]  /*10bd0*/  IMAD R6, R83, UR14, RZ ;  /* 0x0000000e53067c24 */ /* 0x001fca000f8e02ff */
[CC--:B------:R-:W-:Y:S01]  /*10be0*/  IADD3 R7, P0, PT, R6.reuse, R3.reuse, RZ ;  /* 0x0000000306077210 */ /* 0x0c0fe20007f1e0ff */
[----:B------:R-:W-:Y:S03]  /*10bf0*/  STL [R1+0x3ec], R9 ;  /* 0x0003ec0901007387 */ /* 0x000fe60000100800 */
[----:B------:R-:W-:Y:S01]  /*10c00*/  LEA.HI.X.SX32 R6, R6, R2, 0x1, P0 ;  /* 0x0000000206067211 */ /* 0x000fe200000f0eff */
[----:B--2---:R0:W-:Y:S02]  /*10c10*/  STS.U8 [R12+UR10+0x2f80], R5 ;  /* 0x002f80050c007988 */ /* 0x0041e4000800000a */
[----:B0-----:R-:W-:Y:S02]  /*10c20*/  IMAD R5, R0, UR14, RZ ;  /* 0x0000000e00057c24 */ /* 0x001fe4000f8e02ff */
[----:B------:R-:W5:Y:S04]  /*10c30*/  LDL.LU R0, [R1+0x71c] ;  /* 0x00071c0001007983 */ /* 0x000f680000300800 */
[----:B------:R0:W-:Y:S01]  /*10c40*/  STL [R1+0x420], R7 ;  /* 0x0004200701007387 */ /* 0x0001e20000100800 */
[----:B------:R-:W-:-:S03]  /*10c50*/  IADD3 R3, P0, PT, R5, R3, RZ ;  /* 0x0000000305037210 */ /* 0x000fc60007f1e0ff */
[----:B------:R1:W-:Y:S01]  /*10c60*/  STL [R1+0x41c], R6 ;  /* 0x00041c0601007387 */ /* 0x0003e20000100800 */
[----:B0-----:R-:W-:-:S04]  /*10c70*/  @P3 LOP3.LUT R7, R7, R6, RZ, 0x3c, !PT ;  /* 0x0000000607073212 */ /* 0x001fc800078e3cff */
[----:B-1----:R-:W-:Y:S02]  /*10c80*/  @P3 LOP3.LUT R6, R7, R6, RZ, 0x3c, !PT ;  /* 0x0000000607063212 */ /* 0x002fe400078e3cff */
[----:B------:R-:W-:Y:S02]  /*10c90*/  LEA.HI.X.SX32 R8, R5, R2, 0x1, P0 ;  /* 0x0000000205087211 */ /* 0x000fe400000f0eff */
[----:B------:R-:W-:Y:S02]  /*10ca0*/  @P3 LOP3.LUT R7, R7, R6, RZ, 0x3c, !PT ;  /* 0x0000000607073212 */ /* 0x000fe400078e3cff */
[----:B------:R-:W-:Y:S01]  /*10cb0*/  PRMT R2, RZ, 0x7610, R2 ;  /* 0x00007610ff027816 */ /* 0x000fe20000000002 */
[----:B---3--:R0:W-:Y:S02]  /*10cc0*/  STS.U8 [R12+UR10+0x3380], R4 ;  /* 0x003380040c007988 */ /* 0x0081e4000800000a */
[----:B0-----:R-:W-:-:S06]  /*10cd0*/  PRMT R4, RZ, 0x7610, R4 ;  /* 0x00007610ff047816 */ /* 0x001fcc0000000004 */
[----:B------:R0:W2:Y:S02]  /*10ce0*/  @P3 LDG.E.U8 R4, desc[UR22][R6.64] ;  /* 0x0000001606043981 */ /* 0x0000a4000c1e1100 */
[----:B0-----:R-:W-:Y:S02]  /*10cf0*/  @P3 IMAD.MOV.U32 R6, RZ, RZ, R3 ;  /* 0x000000ffff063224 */ /* 0x001fe400078e0003 */
[----:B------:R-:W-:-:S05]  /*10d00*/  @P3 IMAD.MOV.U32 R7, RZ, RZ, R8 ;  /* 0x000000ffff073224 */ /* 0x000fca00078e0008 */
[----:B------:R-:W3:Y:S04]  /*10d10*/  @P3 LDG.E.U8 R2, desc[UR22][R6.64] ;  /* 0x0000001606023981 */ /* 0x000ee8000c1e1100 */
[----:B------:R0:W-:Y:S04]  /*10d20*/  STL [R1+0x180], R3 ;  /* 0x0001800301007387 */ /* 0x0001e80000100800 */
[----:B------:R0:W-:Y:S01]  /*10d30*/  STL [R1+0x17c], R8 ;  /* 0x00017c0801007387 */ /* 0x0001e20000100800 */
[----:B------:R-:W-:-:S04]  /*10d40*/  UISETP.NE.U32.AND UP1, UPT, UR9, URZ, UPT ;  /* 0x000000ff0900728c */ /* 0x000fc8000bf25070 */
[----:B------:R-:W-:Y:S02]  /*10d50*/  UISETP.LT.OR UP3, UPT, UR25, 0x80, UP1 ;  /* 0x000000801900788c */ /* 0x000fe40008f61670 */
[----:B------:R-:W-:Y:S01]  /*10d60*/  UISETP.GE.AND UP2, UPT, UR25, 0x100, UPT ;  /* 0x000001001900788c */ /* 0x000fe2000bf46270 */
[----:B--2---:R0:W-:Y:S04]  /*10d70*/  STS.U8 [R12+UR10+0x3780], R4 ;  /* 0x003780040c007988 */ /* 0x0041e8000800000a */
[----:B---3--:R0:W-:Y:S01]  /*10d80*/  STS.U8 [R12+UR10+0x3b80], R2 ;  /* 0x003b80020c007988 */ /* 0x0081e2000800000a */
[----:B------:R1:W-:Y:S06]  /*10d90*/  MEMBAR.ALL.CTA ;  /* 0x0000000000007992 */ /* 0x0003ec0000008000 */
[----:B-1----:R-:W1:Y:S02]  /*10da0*/  FENCE.VIEW.ASYNC.S ;  /* 0x00000000000073c6 */ /* 0x002e640000000000 */
[----:B-1----:R-:W-:Y:S06]  /*10db0*/  BAR.SYNC.DEFER_BLOCKING 0x0 ;  /* 0x0000000000007b1d */ /* 0x002fec0000010000 */
[----:B------:R-:W-:Y:S05]  /*10dc0*/  BRA.U UP3, `(.L_x_6) ;  /* 0x0000000103847547 */ /* 0x000fea000b800000 */
[----:B------:R-:W-:Y:S02]  /*10dd0*/  UIADD3 UR4, UPT, UPT, UR10, 0x8000, URZ ;  /* 0x000080000a047890 */ /* 0x000fe4000fffe0ff */
[----:B------:R-:W-:Y:S02]  /*10de0*/  USHF.R.U32.HI UR16, URZ, 0x4, UR10 ;  /* 0x00000004ff107899 */ /* 0x000fe4000801160a */
[----:B------:R-:W-:Y:S02]  /*10df0*/  USHF.R.U32.HI UR4, URZ, 0x4, UR4 ;  /* 0x00000004ff047899 */ /* 0x000fe40008011604 */
[----:B------:R-:W-:Y:S02]  /*10e00*/  USGXT.U32 UR16, UR16, 0xe ;  /* 0x0000000e1010789a */ /* 0x000fe40008000000 */
[----:B------:R-:W-:Y:S02]  /*10e10*/  USGXT.U32 UR14, UR4, 0xe ;  /* 0x0000000e040e789a */ /* 0x000fe40008000000 */
[----:B------:R-:W-:-:S02]  /*10e20*/  UIADD3 UR32, UP4, UPT, UR16, 0x2, URZ ;  /* 0x0000000210207890 */ /* 0x000fc4000ff9e0ff */
[----:B------:R-:W-:Y:S01]  /*10e30*/  UIADD3 UR30, UP3, UPT, UR14, 0x80, URZ ;  /* 0x000000800e1e7890 */ /* 0x000fe2000ff7e0ff */
[----:B------:R-:W-:Y:S01]  /*10e40*/  UMOV UR4, URZ ;  /* 0x000000ff00047c82 */ /* 0x000fe20008000000 */
[----:B------:R-:W-:Y:S01]  /*10e50*/  UMOV UR34, 0x0 ;  /* 0x0000000000227882 */ /* 0x000fe20000000000 */
[----:B------:R-:W-:Y:S02]  /*10e60*/  UIADD3.X UR33, UPT, UPT, UR4, 0x40004040, URZ, UP4, !UPT ;  /* 0x4000404004217890 */ /* 0x000fe4000a7fe4ff */
[----:B------:R-:W-:Y:S02]  /*10e70*/  UIADD3.X UR31, UPT, UPT, UR4, -0x7fffbfe0, URZ, UP3, !UPT ;  /* 0x80004020041f7890 */ /* 0x000fe40009ffe4ff */
[----:B------:R-:W-:Y:S02]  /*10e80*/  UIADD3.64 UR20, UPT, UPT, UR32, 0x2, URZ ;  /* 0x0000000220147897 */ /* 0x000fe4000fffe0ff */
[----:B------:R-:W-:Y:S02]  /*10e90*/  UIADD3.64 UR18, UPT, UPT, UR30, 0x80, URZ ;  /* 0x000000801e127897 */ /* 0x000fe4000fffe0ff */
[----:B------:R-:W-:-:S02]  /*10ea0*/  UIADD3.64 UR28, UPT, UPT, UR32, 0x4, URZ ;  /* 0x00000004201c7897 */ /* 0x000fc4000fffe0ff */
[----:B------:R-:W-:Y:S01]  /*10eb0*/  UIADD3.64 UR26, UPT, UPT, UR30, 0x100, URZ ;  /* 0x000001001e1a7897 */ /* 0x000fe2000fffe0ff */
[----:B------:R-:W-:Y:S01]  /*10ec0*/  UMOV UR35, 0x4208010 ;  /* 0x0420801000237882 */ /* 0x000fe20000000000 */
[----:B------:R-:W-:Y:S01]  /*10ed0*/  UMOV UR17, 0x40004040 ;  /* 0x4000404000117882 */ /* 0x000fe20000000000 */
[----:B------:R-:W-:Y:S01]  /*10ee0*/  UMOV UR15, 0x80004020 ;  /* 0x80004020000f7882 */ /* 0x000fe20000000000 */
[----:B------:R-:W-:Y:S01]  /*10ef0*/  UMOV UR36, 0x0 ;  /* 0x0000000000247882 */ /* 0x000fe20000000000 */
[----:B------:R-:W-:Y:S01]  /*10f00*/  UMOV UR37, 0x4208010 ;  /* 0x0420801000257882 */ /* 0x000fe20000000000 */
[----:B------:R-:W-:Y:S01]  /*10f10*/  UMOV UR38, 0x0 ;  /* 0x0000000000267882 */ /* 0x000fe20000000000 */
[----:B------:R-:W-:Y:S01]  /*10f20*/  UMOV UR39, 0x4208010 ;  /* 0x0420801000277882 */ /* 0x000fe20000000000 */
[----:B------:R-:W-:Y:S01]  /*10f30*/  UMOV UR4, UR8 ;  /* 0x0000000800047c82 */ /* 0x000fe20008000000 */
[----:B------:R-:W-:Y:S01]  /*10f40*/  UMOV UR5, URZ ;  /* 0x000000ff00057c82 */ /* 0x000fe20008000000 */
[----:B------:R1:W-:Y:S01]  /*10f50*/  UTCQMMA gdesc[UR14], gdesc[UR16], tmem[UR7], tmem[UR34], idesc[UR35], !UPT ;  /* 0x00ff22100e0075ea */ /* 0x0003e2000f800307 */
[----:B------:R-:W-:Y:S01]  /*10f60*/  UMOV UR40, 0x0 ;  /* 0x0000000000287882 */ /* 0x000fe20000000000 */
[----:B------:R-:W-:Y:S01]  /*10f70*/  UMOV UR41, 0x4208010 ;  /* 0x0420801000297882 */ /* 0x000fe20000000000 */
[----:B------:R1:W-:Y:S01]  /*10f80*/  UTCQMMA gdesc[UR30], gdesc[UR32], tmem[UR7], tmem[UR36], idesc[UR37], UPT ;  /* 0x00ff24201e0075ea */ /* 0x0003e2000b800307 */
[----:B------:R-:W-:Y:S01]  /*10f90*/  UMOV UR4, UR4 ;  /* 0x0000000400047c82 */ /* 0x000fe20008000000 */
[----:B------:R1:W-:Y:S01]  /*10fa0*/  UTCQMMA gdesc[UR18], gdesc[UR20], tmem[UR7], tmem[UR38], idesc[UR39], UPT ;  /* 0x00ff2614120075ea */ /* 0x0003e2000b800307 */
[----:B------:R1:W-:Y:S01]  /*10fb0*/  UTCQMMA gdesc[UR26], gdesc[UR28], tmem[UR7], tmem[UR40], idesc[UR41], UPT ;  /* 0x00ff281c1a0075ea */ /* 0x0003e2000b800307 */
[----:B------:R1:W-:Y:S01]  /*10fc0*/  UTCBAR [UR4], URZ ;  /* 0x000000ff040073e9 */ /* 0x0003e200080000ff */
[----:B------:R-:W-:Y:S01]  /*10fd0*/  NOP ;  /* 0x0000000000007918 */ /* 0x000fe20000000000 */
.L_x_6:
[----:B-1----:R-:W-:Y:S01]  /*10fe0*/  UMOV UR4, URZ ;  /* 0x000000ff00047c82 */ /* 0x002fe20008000000 */
[----:B------:R-:W-:Y:S05]  /*10ff0*/  BRA.U !UP2, `(.L_x_7) ;  /* 0x000000b90a087547 */ /* 0x000fea000b800000 */
[----:B------:R-:W-:Y:S01]  /*11000*/  USHF.R.S32.HI UR6, URZ, 0x1f, UR25 ;  /* 0x0000001fff067899 */ /* 0x000fe20008011419 */
[----:B0-----:R-:W-:Y:S01]  /*11010*/  IMAD.MOV.U32 R2, RZ, RZ, RZ ;  /* 0x000000ffff027224 */ /* 0x001fe200078e00ff */
[----:B------:R-:W-:Y:S02]  /*11020*/  USHF.L.U32 UR18, UR12, 0x7, URZ ;  /* 0x000000070c127899 */ /* 0x000fe400080006ff */
[----:B------:R-:W-:Y:S02]  /*11030*/  UIADD3 UR9, UPT, UPT, UR10, 0xa000, URZ ;  /* 0x0000a0000a097890 */ /* 0x000fe4000fffe0ff */
[----:B------:R-:W-:Y:S02]  /*11040*/  UIADD3 UR12, UPT, UPT, UR10, 0x4000, URZ ;  /* 0x000040000a0c7890 */ /* 0x000fe4000fffe0ff */
[----:B------:R-:W-:Y:S02]  /*11050*/  ULEA.HI UR6, UR6, UR25, URZ, 0x7 ;  /* 0x0000001906067291 */ /* 0x000fe4000f8f38ff */
[----:B------:R-:W-:-:S02]  /*11060*/  USHF.R.U32.HI UR9, URZ, 0x4, UR9 ;  /* 0x00000004ff097899 */ /* 0x000fc40008011609 */
[----:B------:R-:W-:Y:S02]  /*11070*/  USHF.R.U32.HI UR14, URZ, 0x4, UR12 ;  /* 0x00000004ff0e7899 */ /* 0x000fe4000801160c */
[----:B------:R-:W-:Y:S02]  /*11080*/  USHF.R.S32.HI UR6, URZ, 0x7, UR6 ;  /* 0x00000007ff067899 */ /* 0x000fe40008011406 */
[----:B------:R-:W-:Y:S02]  /*11090*/  USGXT.U32 UR12, UR9, 0xe ;  /* 0x0000000e090c789a */ /* 0x000fe40008000000 */
[----:B------:R-:W-:Y:S02]  /*110a0*/  USGXT.U32 UR14, UR14, 0xe ;  /* 0x0000000e0e0e789a */ /* 0x000fe40008000000 */
[----:B------:R-:W-:Y:S02]  /*110b0*/  UISETP.LT.AND UP4, UPT, UR6, 0x2, UPT ;  /* 0x000000020600788c */ /* 0x000fe4000bf81270 */
[----:B------:R-:W-:-:S02]  /*110c0*/  UIADD3 UR28, UP2, UPT, UR12, 0x80, URZ ;  /* 0x000000800c1c7890 */ /* 0x000fc4000ff5e0ff */
[----:B------:R-:W-:Y:S02]  /*110d0*/  UIADD3 UR26, UP3, UPT, UR14, 0x2, URZ ;  /* 0x000000020e1a7890 */ /* 0x000fe4000ff7e0ff */
[----:B------:R-:W-:Y:S01]  /*110e0*/  USEL UR6, UR6, 0x2, !UP4 ;  /* 0x0000000206067887 */ /* 0x000fe2000e000000 */
[----:B------:R-:W-:Y:S01]  /*110f0*/  UMOV UR4, URZ ;  /* 0x000000ff00047c82 */ /* 0x000fe20008000000 */
[----:B------:R-:W-:Y:S01]  /*11100*/  UMOV UR5, URZ ;  /* 0x000000ff00057c82 */ /* 0x000fe20008000000 */
[----:B------:R-:W-:Y:S02]  /*11110*/  USHF.L.U32 UR19, UR13, 0x7, URZ ;  /* 0x000000070d137899 */ /* 0x000fe400080006ff */
[----:B------:R-:W-:Y:S02]  /*11120*/  UIADD3.X UR29, UPT, UPT, UR4, -0x7fffbfe0, URZ, UP2, !UPT ;  /* 0x80004020041d7890 */ /* 0x000fe400097fe4ff */
[----:B------:R-:W-:Y:S02]  /*11130*/  UIADD3.X UR27, UPT, UPT, UR5, 0x40004040, URZ, UP3, !UPT ;  /* 0x40004040051b7890 */ /* 0x000fe40009ffe4ff */
[----:B------:R-:W-:Y:S01]  /*11140*/  UIADD3 UR20, UPT, UPT, UR6, -0x2, URZ ;  /* 0xfffffffe06147890 */ /* 0x000fe2000fffe0ff */
[----:B------:R-:W0:Y:S01]  /*11150*/  LDCU UR40, c[0x0][0x3a0] ;  /* 0x00007400ff2877ac */ /* 0x000e220008000800 */
[----:B------:R-:W-:-:S02]  /*11160*/  USHF.R.S32.HI UR38, URZ, 0x1f, UR18 ;  /* 0x0000001fff267899 */ /* 0x000fc40008011412 */
[----:B------:R-:W-:Y:S02]  /*11170*/  USHF.R.S32.HI UR39, URZ, 0x1f, UR19 ;  /* 0x0000001fff277899 */ /* 0x000fe40008011413 */
[----:B------:R-:W-:Y:S02]  /*11180*/  UIADD3.64 UR30, UPT, UPT, UR28, 0x80, URZ ;  /* 0x000000801c1e7897 */ /* 0x000fe4000fffe0ff */
[----:B------:R-:W-:Y:S02]  /*11190*/  UIADD3.64 UR32, UPT, UPT, UR26, 0x2, URZ ;  /* 0x000000021a207897 */ /* 0x000fe4000fffe0ff */
[----:B------:R-:W-:Y:S02]  /*111a0*/  UIADD3.64 UR34, UPT, UPT, UR28, 0x100, URZ ;  /* 0x000001001c227897 */ /* 0x000fe4000fffe0ff */
[----:B------:R-:W-:Y:S01]  /*111b0*/  UIADD3.64 UR36, UPT, UPT, UR26, 0x4, URZ ;  /* 0x000000041a247897 */ /* 0x000fe2000fffe0ff */
[----:B------:R-:W-:Y:S01]  /*111c0*/  UMOV UR21, 0x1 ;  /* 0x0000000100157882 */ /* 0x000fe20000000000 */
[----:B------:R-:W-:-:S10]  /*111d0*/  UMOV UR6, URZ ;  /* 0x000000ff00067c82 */ /* 0x000fd40008000000 */
.L_x_10:
[----:B------:R-:W2:Y:S04]  /*111e0*/  LDL.LU R17, [R1+0x4bc] ;  /* 0x0004bc0001117983 */ /* 0x000ea80000300800 */
[----:B------:R-:W3:Y:S04]  /*111f0*/  LDL.LU R16, [R1+0x470] ;  /* 0x0004700001107983 */ /* 0x000ee80000300800 */
[----:B------:R-:W4:Y:S04]  /*11200*/  LDL.LU R15, [R1+0x468] ;  /* 0x00046800010f7983 */ /* 0x000f280000300800 */
[----:B------:R-:W4:Y:S04]  /*11210*/  LDL.LU R14, [R1+0x460] ;  /* 0x00046000010e7983 */ /* 0x000f280000300800 */
[----:B------:R-:W4:Y:S04]  /*11220*/  LDL.LU R13, [R1+0x458] ;  /* 0x00045800010d7983 */ /* 0x000f280000300800 */
[----:B------:R-:W4:Y:S04]  /*11230*/  LDL.LU R12, [R1+0x4b8] ;  /* 0x0004b800010c7983 */ /* 0x000f280000300800 */
[----:B------:R-:W4:Y:S04]  /*11240*/  LDL.LU R9, [R1+0x450] ;  /* 0x0004500001097983 */ /* 0x000f280000300800 */
[----:B------:R-:W4:Y:S04]  /*11250*/  LDL.LU R5, [R1+0x46c] ;  /* 0x00046c0001057983 */ /* 0x000f280000300800 */
[----:B------:R-:W4:Y:S04]  /*11260*/  LDL.LU R11, [R1+0x47c] ;  /* 0x00047c00010b7983 */ /* 0x000f280000300800 */
[----:B------:R-:W4:Y:S04]  /*11270*/  LDL.LU R10, [R1+0x464] ;  /* 0x00046400010a7983 */ /* 0x000f280000300800 */
[----:B------:R-:W4:Y:S01]  /*11280*/  LDL.LU R4, [R1+0x4b4] ;  /* 0x0004b40001047983 */ /* 0x000f220000300800 */
[----:B------:R-:W1:Y:S03]  /*11290*/  S2R R8, SR_TID.X ;  /* 0x0000000000087919 */ /* 0x000e660000002100 */
[----:B------:R-:W4:Y:S04]  /*112a0*/  LDL.LU R7, [R1+0x45c] ;  /* 0x00045c0001077983 */ /* 0x000f280000300800 */
[----:B------:R-:W4:Y:S01]  /*112b0*/  LDL.LU R6, [R1+0x180] ;  /* 0x0001800001067983 */ /* 0x000f220000300800 */
[----:B------:R-:W-:Y:S01]  /*112c0*/  UIADD3 UR24, UPT, UPT, UR6, 0x1, URZ ;  /* 0x0000000106187890 */ /* 0x000fe2000fffe0ff */
[----:B------:R-:W-:-:S03]  /*112d0*/  IMAD.U32 R2, R2, -0x80000000, RZ ;  /* 0x8000000002027824 */ /* 0x000fc600078e00ff */
[----:B0-----:R-:W-:Y:S01]  /*112e0*/  UIMAD UR4, UR24, -0x80, UR40 ;  /* 0xffffff80180478a4 */ /* 0x001fe2000f8e0228 */
[----:B-1----:R-:W-:-:S04]  /*112f0*/  SHF.R.U32.HI R3, RZ, 0x6, R8 ;  /* 0x00000006ff037819 */ /* 0x002fc80000011608 */
[----:B------:R-:W-:-:S04]  /*11300*/  SGXT.U32 R3, R3, 0x1 ;  /* 0x000000010303781a */ /* 0x000fc80000000000 */
[----:B------:R-:W-:Y:S02]  /*11310*/  ISETP.GE.AND P0, PT, R3, UR4, PT ;  /* 0x0000000403007c0c */ /* 0x000fe4000bf06270 */
[----:B--2---:R-:W-:Y:S02]  /*11320*/  IADD3 R17, P6, PT, R17, UR19, RZ ;  /* 0x0000001311117c10 */ /* 0x004fe4000ffde0ff */
[----:B---3--:R-:W-:-:S03]  /*11330*/  IADD3 R16, P1, PT, R16, UR19, RZ ;  /* 0x0000001310107c10 */ /* 0x008fc6000ff3e0ff */
[----:B------:R-:W-:Y:S01]  /*11340*/  STL [R1+0x4bc], R17 ;  /* 0x0004bc1101007387 */ /* 0x000fe20000100800 */
[----:B----4-:R-:W-:-:S03]  /*11350*/  IADD3 R15, P3, PT, R15, UR19, RZ ;  /* 0x000000130f0f7c10 */ /* 0x010fc6000ff7e0ff */
[----:B------:R-:W-:Y:S01]  /*11360*/  STL [R1+0x470], R16 ;  /* 0x0004701001007387 */ /* 0x000fe20000100800 */
[----:B------:R-:W-:-:S03]  /*11370*/  IADD3 R14, P4, PT, R14, UR19, RZ ;  /* 0x000000130e0e7c10 */ /* 0x000fc6000ff9e0ff */
[----:B------:R-:W-:Y:S01]  /*11380*/  STL [R1+0x468], R15 ;  /* 0x0004680f01007387 */ /* 0x000fe20000100800 */
[----:B------:R-:W-:-:S03]  /*11390*/  IADD3 R13, P5, PT, R13, UR19, RZ ;  /* 0x000000130d0d7c10 */ /* 0x000fc6000ffbe0ff */
[----:B------:R-:W-:Y:S01]  /*113a0*/  STL [R1+0x460], R14 ;  /* 0x0004600e01007387 */ /* 0x000fe20000100800 */
[----:B------:R-:W-:-:S03]  /*113b0*/  IADD3.X R12, PT, PT, R12, UR39, RZ, P6, !PT ;  /* 0x000000270c0c7c10 */ /* 0x000fc6000b7fe4ff */
[----:B------:R-:W-:Y:S01]  /*113c0*/  STL [R1+0x458], R13 ;  /* 0x0004580d01007387 */ /* 0x000fe20000100800 */
[----:B------:R-:W-:Y:S02]  /*113d0*/  IADD3 R9, P6, PT, R9, UR19, RZ ;  /* 0x0000001309097c10 */ /* 0x000fe4000ffde0ff */
[----:B------:R-:W-:-:S03]  /*113e0*/  IADD3.X R5, PT, PT, R5, UR39, RZ, P1, !PT ;  /* 0x0000002705057c10 */ /* 0x000fc60008ffe4ff */
[----:B------:R0:W-:Y:S01]  /*113f0*/  STL [R1+0x450], R9 ;  /* 0x0004500901007387 */ /* 0x0001e20000100800 */
[----:B------:R-:W-:-:S03]  /*11400*/  IADD3 R11, P1, PT, R11, UR19, RZ ;  /* 0x000000130b0b7c10 */ /* 0x000fc6000ff3e0ff */
[----:B------:R-:W-:Y:S01]  /*11410*/  STL [R1+0x4b8], R12 ;  /* 0x0004b80c01007387 */ /* 0x000fe20000100800 */
[----:B------:R-:W-:-:S03]  /*11420*/  IADD3.X R10, PT, PT, R10, UR39, RZ, P3, !PT ;  /* 0x000000270a0a7c10 */ /* 0x000fc60009ffe4ff */
[----:B0-----:R-:W2:Y:S01]  /*11430*/  LDL.LU R9, [R1+0x454] ;  /* 0x0004540001097983 */ /* 0x001ea20000300800 */
[----:B------:R-:W-:-:S03]  /*11440*/  IADD3 R4, P3, PT, R4, UR19, RZ ;  /* 0x0000001304047c10 */ /* 0x000fc6000ff7e0ff */
[----:B------:R0:W-:Y:S04]  /*11450*/  STL [R1+0x46c], R5 ;  /* 0x00046c0501007387 */ /* 0x0001e80000100800 */
[----:B0-----:R-:W3:Y:S04]  /*11460*/  LDL.LU R5, [R1+0x448] ;  /* 0x0004480001057983 */ /* 0x001ee80000300800 */
[----:B------:R-:W4:Y:S04]  /*11470*/  LDL.LU R30, [R1+0x44c] ;  /* 0x00044c00011e7983 */ /* 0x000f280000300800 */
[----:B------:R-:W-:Y:S04]  /*11480*/  STL [R1+0x47c], R11 ;  /* 0x00047c0b01007387 */ /* 0x000fe80000100800 */
[----:B------:R0:W-:Y:S04]  /*11490*/  STL [R1+0x4b4], R4 ;  /* 0x0004b40401007387 */ /* 0x0001e80000100800 */
[----:B------:R-:W-:Y:S04]  /*114a0*/  STL [R1+0x464], R10 ;  /* 0x0004640a01007387 */ /* 0x000fe80000100800 */
[----:B0-----:R-:W4:Y:S01]  /*114b0*/  LDL.LU R4, [R1+0x440] ;  /* 0x0004400001047983 */ /* 0x001f220000300800 */
[----:B------:R-:W-:-:S03]  /*114c0*/  IADD3.X R7, PT, PT, R7, UR39, RZ, P4, !PT ;  /* 0x0000002707077c10 */ /* 0x000fc6000a7fe4ff */
[----:B------:R-:W4:Y:S01]  /*114d0*/  LDL.LU R3, [R1+0x478] ;  /* 0x0004780001037983 */ /* 0x000f220000300800 */
[----:B------:R-:W-:-:S03]  /*114e0*/  IADD3 R6, P4, PT, R6, UR19, RZ ;  /* 0x0000001306067c10 */ /* 0x000fc6000ff9e0ff */
[----:B------:R-:W4:Y:S04]  /*114f0*/  LDL.LU R29, [R1+0x438] ;  /* 0x00043800011d7983 */ /* 0x000f280000300800 */
[----:B------:R0:W-:Y:S04]  /*11500*/  STL [R1+0x45c], R7 ;  /* 0x00045c0701007387 */ /* 0x0001e80000100800 */
[----:B------:R-:W4:Y:S04]  /*11510*/  LDL.LU R28, [R1+0x4b0] ;  /* 0x0004b000011c7983 */ /* 0x000f280000300800 */
[----:B------:R-:W4:Y:S04]  /*11520*/  LDL.LU R27, [R1+0x430] ;  /* 0x00043000011b7983 */ /* 0x000f280000300800 */
[----:B------:R1:W-:Y:S04]  /*11530*/  STL [R1+0x180], R6 ;  /* 0x0001800601007387 */ /* 0x0003e80000100800 */
        /* <DEDUP_REMOVED lines=16> */
[----:B0-----:R-:W4:Y:S04]  /*11640*/  LDL.LU R7, [R1+0x41c] ;  /* 0x00041c0001077983 */ /* 0x001f280000300800 */
[----:B-1----:R-:W4:Y:S04]  /*11650*/  LDL.LU R6, [R1+0x3f8] ;  /* 0x0003f80001067983 */ /* 0x002f280000300800 */
[----:B------:R-:W4:Y:S01]  /*11660*/  LDL.LU R10, [R1+0x414] ;  /* 0x00041400010a7983 */ /* 0x000f220000300800 */
[----:B--2---:R-:W-:-:S05]  /*11670*/  IADD3.X R9, PT, PT, R9, UR39, RZ, P5, !PT ;  /* 0x0000002709097c10 */ /* 0x004fca000affe4ff */
[----:B------:R0:W-:Y:S01]  /*11680*/  STL [R1+0x454], R9 ;  /* 0x0004540901007387 */ /* 0x0001e20000100800 */
[----:B---3--:R-:W-:-:S03]  /*11690*/  IADD3 R5, P5, PT, R5, UR19, RZ ;  /* 0x0000001305057c10 */ /* 0x008fc6000ffbe0ff */
[----:B0-----:R-:W2:Y:S01]  /*116a0*/  LDL.LU R9, [R1+0x49c] ;  /* 0x00049c0001097983 */ /* 0x001ea20000300800 */
[----:B----4-:R-:W-:-:S03]  /*116b0*/  IADD3.X R30, PT, PT, R30, UR39, RZ, P6, !PT ;  /* 0x000000271e1e7c10 */ /* 0x010fc6000b7fe4ff */
[----:B------:R0:W-:Y:S04]  /*116c0*/  STL [R1+0x448], R5 ;  /* 0x0004480501007387 */ /* 0x0001e80000100800 */
[----:B0-----:R-:W3:Y:S01]  /*116d0*/  LDL.LU R5, [R1+0x40c] ;  /* 0x00040c0001057983 */ /* 0x001ee20000300800 */
[----:B------:R-:W-:Y:S02]  /*116e0*/  IADD3 R4, P6, PT, R4, UR19, RZ ;  /* 0x0000001304047c10 */ /* 0x000fe4000ffde0ff */
[----:B------:R-:W-:-:S03]  /*116f0*/  IADD3.X R3, PT, PT, R3, UR39, RZ, P1, !PT ;  /* 0x0000002703037c10 */ /* 0x000fc60008ffe4ff */
[----:B------:R0:W-:Y:S04]  /*11700*/  STL [R1+0x440], R4 ;  /* 0x0004400401007387 */ /* 0x0001e80000100800 */
[----:B0-----:R-:W4:Y:S04]  /*11710*/  LDL.LU R4, [R1+0x494] ;  /* 0x0004940001047983 */ /* 0x001f280000300800 */
[----:B------:R-:W-:Y:S04]  /*11720*/  STL [R1+0x44c], R30 ;  /* 0x00044c1e01007387 */ /* 0x000fe80000100800 */
[----:B------:R0:W-:Y:S04]  /*11730*/  STL [R1+0x478], R3 ;  /* 0x0004780301007387 */ /* 0x0001e80000100800 */
[----:B0-----:R-:W4:Y:S01]  /*11740*/  LDL.LU R3, [R1+0x404] ;  /* 0x0004040001037983 */ /* 0x001f220000300800 */
[----:B------:R-:W-:-:S02]  /*11750*/  IADD3 R29, P1, PT, R29, UR19, RZ ;  /* 0x000000131d1d7c10 */ /* 0x000fc4000ff3e0ff */
[----:B------:R-:W-:Y:S02]  /*11760*/  IADD3.X R28, PT, PT, R28, UR39, RZ, P3, !PT ;  /* 0x000000271c1c7c10 */ /* 0x000fe40009ffe4ff */
[----:B------:R-:W-:Y:S02]  /*11770*/  IADD3 R27, P3, PT, R27, UR19, RZ ;  /* 0x000000131b1b7c10 */ /* 0x000fe4000ff7e0ff */
[----:B------:R-:W-:Y:S01]  /*11780*/  IADD3.X R26, PT, PT, R26, UR39, RZ, P4, !PT ;  /* 0x000000271a1a7c10 */ /* 0x000fe2000a7fe4ff */
[----:B------:R-:W-:Y:S01]  /*11790*/  STL [R1+0x438], R29 ;  /* 0x0004381d01007387 */ /* 0x000fe20000100800 */
[----:B------:R-:W-:Y:S02]  /*117a0*/  IADD3 R25, P4, PT, R25, UR19, RZ ;  /* 0x0000001319197c10 */ /* 0x000fe4000ff9e0ff */
[----:B------:R-:W-:Y:S01]  /*117b0*/  IADD3.X R24, PT, PT, R24, UR39, RZ, P5, !PT ;  /* 0x0000002718187c10 */ /* 0x000fe2000affe4ff */
[----:B------:R-:W-:Y:S01]  /*117c0*/  STL [R1+0x4b0], R28 ;  /* 0x0004b01c01007387 */ /* 0x000fe20000100800 */
[----:B------:R-:W-:-:S02]  /*117d0*/  IADD3 R23, P5, PT, R23, UR19, RZ ;  /* 0x0000001317177c10 */ /* 0x000fc4000ffbe0ff */
[----:B------:R-:W-:Y:S01]  /*117e0*/  IADD3.X R22, PT, PT, R22, UR39, RZ, P6, !PT ;  /* 0x0000002716167c10 */ /* 0x000fe2000b7fe4ff */
[----:B------:R-:W-:Y:S01]  /*117f0*/  STL [R1+0x430], R27 ;  /* 0x0004301b01007387 */ /* 0x000fe20000100800 */
[----:B------:R-:W-:Y:S02]  /*11800*/  IADD3 R21, P6, PT, R21, UR19, RZ ;  /* 0x0000001315157c10 */ /* 0x000fe4000ffde0ff */
[----:B------:R-:W-:Y:S01]  /*11810*/  IADD3.X R20, PT, PT, R20, UR39, RZ, P1, !PT ;  /* 0x0000002714147c10 */ /* 0x000fe20008ffe4ff */
[----:B------:R-:W-:Y:S01]  /*11820*/  STL [R1+0x17c], R26 ;  /* 0x00017c1a01007387 */ /* 0x000fe20000100800 */
[----:B------:R-:W-:-:S03]  /*11830*/  IADD3 R19, P1, PT, R19, UR19, RZ ;  /* 0x0000001313137c10 */ /* 0x000fc6000ff3e0ff */
[----:B------:R-:W-:Y:S01]  /*11840*/  STL [R1+0x428], R25 ;  /* 0x0004281901007387 */ /* 0x000fe20000100800 */
[----:B------:R-:W-:-:S03]  /*11850*/  IADD3.X R18, PT, PT, R18, UR39, RZ, P3, !PT ;  /* 0x0000002712127c10 */ /* 0x000fc60009ffe4ff */
        /* <DEDUP_REMOVED lines=12> */
[----:B------:R-:W-:Y:S04]  /*11920*/  STL [R1+0x42c], R18 ;  /* 0x00042c1201007387 */ /* 0x000fe80000100800 */
[----:B------:R-:W-:Y:S01]  /*11930*/  STL [R1+0x418], R17 ;  /* 0x0004181101007387 */ /* 0x000fe20000100800 */
[----:B------:R-:W-:Y:S02]  /*11940*/  IADD3 R11, P6, PT, R11, UR19, RZ ;  /* 0x000000130b0b7c10 */ /* 0x000fe4000ffde0ff */
[----:B------:R-:W-:Y:S01]  /*11950*/  IADD3.X R7, PT, PT, R7, UR39, RZ, P1, !PT ;  /* 0x0000002707077c10 */ /* 0x000fe20008ffe4ff */
[----:B------:R-:W-:Y:S04]  /*11960*/  STL [R1+0x424], R16 ;  /* 0x0004241001007387 */ /* 0x000fe80000100800 */
[----:B------:R-:W-:Y:S01]  /*11970*/  STL [R1+0x410], R15 ;  /* 0x0004100f01007387 */ /* 0x000fe20000100800 */
[----:B------:R-:W-:-:S03]  /*11980*/  IADD3 R6, P1, PT, R6, UR19, RZ ;  /* 0x0000001306067c10 */ /* 0x000fc6000ff3e0ff */
[----:B------:R-:W-:Y:S04]  /*11990*/  STL [R1+0x4a8], R14 ;  /* 0x0004a80e01007387 */ /* 0x000fe80000100800 */
[----:B------:R-:W-:Y:S01]  /*119a0*/  STL [R1+0x408], R13 ;  /* 0x0004080d01007387 */ /* 0x000fe20000100800 */
[----:B------:R-:W-:-:S03]  /*119b0*/  IADD3.X R10, PT, PT, R10, UR39, RZ, P3, !PT ;  /* 0x000000270a0a7c10 */ /* 0x000fc60009ffe4ff */
[----:B------:R-:W-:Y:S04]  /*119c0*/  STL [R1+0x4a0], R12 ;  /* 0x0004a00c01007387 */ /* 0x000fe80000100800 */
[----:B------:R0:W-:Y:S04]  /*119d0*/  STL [R1+0x41c], R7 ;  /* 0x00041c0701007387 */ /* 0x0001e80000100800 */
[----:B------:R-:W-:Y:S04]  /*119e0*/  STL [R1+0x400], R11 ;  /* 0x0004000b01007387 */ /* 0x000fe80000100800 */
[----:B0-----:R-:W4:Y:S04]  /*119f0*/  LDL.LU R7, [R1+0x3f0] ;  /* 0x0003f00001077983 */ /* 0x001f280000300800 */
[----:B------:R0:W-:Y:S04]  /*11a00*/  STL [R1+0x3f8], R6 ;  /* 0x0003f80601007387 */ /* 0x0001e80000100800 */
[----:B0-----:R-:W4:Y:S04]  /*11a10*/  LDL.LU R6, [R1+0x3fc] ;  /* 0x0003fc0001067983 */ /* 0x001f280000300800 */
[----:B------:R-:W4:Y:S04]  /*11a20*/  LDL.LU R30, [R1+0x3e8] ;  /* 0x0003e800011e7983 */ /* 0x000f280000300800 */
[----:B------:R-:W-:Y:S01]  /*11a30*/  STL [R1+0x414], R10 ;  /* 0x0004140a01007387 */ /* 0x000fe20000100800 */
[----:B--2---:R-:W-:-:S02]  /*11a40*/  IADD3 R9, P3, PT, R9, UR19, RZ ;  /* 0x0000001309097c10 */ /* 0x004fc4000ff7e0ff */
[----:B---3--:R-:W-:-:S05]  /*11a50*/  IADD3.X R5, PT, PT, R5, UR39, RZ, P4, !PT ;  /* 0x0000002705057c10 */ /* 0x008fca000a7fe4ff */
[----:B------:R0:W-:Y:S04]  /*11a60*/  STL [R1+0x40c], R5 ;  /* 0x00040c0501007387 */ /* 0x0001e80000100800 */
[----:B------:R-:W-:Y:S04]  /*11a70*/  STL [R1+0x49c], R9 ;  /* 0x00049c0901007387 */ /* 0x000fe80000100800 */
[----:B0-----:R-:W2:Y:S01]  /*11a80*/  LDL.LU R5, [R1+0x3f4] ;  /* 0x0003f40001057983 */ /* 0x001ea20000300800 */
[----:B----4-:R-:W-:-:S05]  /*11a90*/  IADD3 R4, P4, PT, R4, UR19, RZ ;  /* 0x0000001304047c10 */ /* 0x010fca000ff9e0ff */
[----:B------:R0:W-:Y:S04]  /*11aa0*/  STL [R1+0x494], R4 ;  /* 0x0004940401007387 */ /* 0x0001e80000100800 */
[----:B0-----:R-:W3:Y:S01]  /*11ab0*/  LDL.LU R4, [R1+0x3e0] ;  /* 0x0003e00001047983 */ /* 0x001ee20000300800 */
[----:B------:R-:W-:-:S03]  /*11ac0*/  IADD3.X R3, PT, PT, R3, UR39, RZ, P5, !PT ;  /* 0x0000002703037c10 */ /* 0x000fc6000affe4ff */
[----:B------:R-:W4:Y:S04]  /*11ad0*/  LDL.LU R29, [R1+0x498] ;  /* 0x00049800011d7983 */ /* 0x000f280000300800 */
        /* <DEDUP_REMOVED lines=21> */
[----:B------:R-:W4:Y:S01]  /*11c30*/  LDL.LU R10, [R1+0x398] ;  /* 0x00039800010a7983 */ /* 0x000f220000300800 */
[----:B------:R-:W-:-:S05]  /*11c40*/  IADD3 R7, P5, PT, R7, UR19, RZ ;  /* 0x0000001307077c10 */ /* 0x000fca000ffbe0ff */
[----:B------:R0:W-:Y:S01]  /*11c50*/  STL [R1+0x3f0], R7 ;  /* 0x0003f00701007387 */ /* 0x0001e20000100800 */
[----:B------:R-:W-:-:S03]  /*11c60*/  IADD3.X R6, PT, PT, R6, UR39, RZ, P6, !PT ;  /* 0x0000002706067c10 */ /* 0x000fc6000b7fe4ff */
[----:B0-----:R-:W4:Y:S04]  /*11c70*/  LDL.LU R7, [R1+0x3b4] ;  /* 0x0003b40001077983 */ /* 0x001f280000300800 */
[----:B------:R0:W-:Y:S01]  /*11c80*/  STL [R1+0x3fc], R6 ;  /* 0x0003fc0601007387 */ /* 0x0001e20000100800 */
[----:B------:R-:W-:-:S03]  /*11c90*/  IADD3 R30, P6, PT, R30, UR19, RZ ;  /* 0x000000131e1e7c10 */ /* 0x000fc6000ffde0ff */
[----:B0-----:R-:W4:Y:S01]  /*11ca0*/  LDL.LU R6, [R1+0x474] ;  /* 0x0004740001067983 */ /* 0x001f220000300800 */
[----:B--2---:R-:W-:-:S05]  /*11cb0*/  IADD3.X R5, PT, PT, R5, UR39, RZ, P1, !PT ;  /* 0x0000002705057c10 */ /* 0x004fca0008ffe4ff */
[----:B------:R0:W-:Y:S04]  /*11cc0*/  STL [R1+0x3f4], R5 ;  /* 0x0003f40501007387 */ /* 0x0001e80000100800 */
[----:B0-----:R-:W2:Y:S01]  /*11cd0*/  LDL.LU R5, [R1+0x3ac] ;  /* 0x0003ac0001057983 */ /* 0x001ea20000300800 */
[----:B---3--:R-:W-:-:S03]  /*11ce0*/  IADD3 R4, P1, PT, R4, UR19, RZ ;  /* 0x0000001304047c10 */ /* 0x008fc6000ff3e0ff */
[----:B------:R-:W-:Y:S01]  /*11cf0*/  STL [R1+0x3e8], R30 ;  /* 0x0003e81e01007387 */ /* 0x000fe20000100800 */
[----:B----4-:R-:W-:-:S03]  /*11d00*/  IADD3.X R29, PT, PT, R29, UR39, RZ, P3, !PT ;  /* 0x000000271d1d7c10 */ /* 0x010fc60009ffe4ff */
[----:B------:R0:W-:Y:S01]  /*11d10*/  STL [R1+0x3e0], R4 ;  /* 0x0003e00401007387 */ /* 0x0001e20000100800 */
[----:B------:R-:W-:Y:S02]  /*11d20*/  IADD3 R28, P3, PT, R28, UR19, RZ ;  /* 0x000000131c1c7c10 */ /* 0x000fe4000ff7e0ff */
[----:B------:R-:W-:Y:S01]  /*11d30*/  IADD3.X R27, PT, PT, R27, UR39, RZ, P4, !PT ;  /* 0x000000271b1b7c10 */ /* 0x000fe2000a7fe4ff */
[----:B0-----:R-:W3:Y:S01]  /*11d40*/  LDL.LU R4, [R1+0x38c] ;  /* 0x00038c0001047983 */ /* 0x001ee20000300800 */
        /* <DEDUP_REMOVED lines=36> */
[----:B------:R0:W-:Y:S04]  /*11f90*/  STL [R1+0x3a0], R9 ;  /* 0x0003a00901007387 */ /* 0x0001e80000100800 */
[----:B------:R-:W-:Y:S04]  /*11fa0*/  STL [R1+0x480], R11 ;  /* 0x0004800b01007387 */ /* 0x000fe80000100800 */
[----:B0-----:R-:W4:Y:S04]  /*11fb0*/  LDL.LU R9, [R1+0x3a4] ;  /* 0x0003a40001097983 */ /* 0x001f280000300800 */
[----:B------:R0:W-:Y:S04]  /*11fc0*/  STL [R1+0x3bc], R3 ;  /* 0x0003bc0301007387 */ /* 0x0001e80000100800 */
[----:B0-----:R-:W4:Y:S01]  /*11fd0*/  LDL.LU R3, [R1+0x384] ;  /* 0x0003840001037983 */ /* 0x001f220000300800 */
[----:B------:R-:W-:-:S02]  /*11fe0*/  IADD3 R10, P3, PT, R10, UR19, RZ ;  /* 0x000000130a0a7c10 */ /* 0x000fc4000ff7e0ff */
[----:B------:R-:W-:Y:S01]  /*11ff0*/  IADD3.X R7, PT, PT, R7, UR39, RZ, P4, !PT ;  /* 0x0000002707077c10 */ /* 0x000fe2000a7fe4ff */
[----:B------:R-:W4:Y:S01]  /*12000*/  LDL.LU R30, [R1+0x39c] ;  /* 0x00039c00011e7983 */ /* 0x000f220000300800 */
[----:B------:R-:W-:-:S03]  /*12010*/  IADD3 R6, P4, PT, R6, UR19, RZ ;  /* 0x0000001306067c10 */ /* 0x000fc6000ff9e0ff */
[----:B------:R-:W-:Y:S04]  /*12020*/  STL [R1+0x398], R10 ;  /* 0x0003980a01007387 */ /* 0x000fe80000100800 */
[----:B------:R0:W-:Y:S04]  /*12030*/  STL [R1+0x474], R6 ;  /* 0x0004740601007387 */ /* 0x0001e80000100800 */
[----:B------:R-:W-:Y:S04]  /*12040*/  STL [R1+0x3b4], R7 ;  /* 0x0003b40701007387 */ /* 0x000fe80000100800 */
[----:B0-----:R-:W4:Y:S01]  /*12050*/  LDL.LU R6, [R1+0x37c] ;  /* 0x00037c0001067983 */ /* 0x001f220000300800 */
[----:B--2---:R-:W-:-:S05]  /*12060*/  IADD3.X R5, PT, PT, R5, UR39, RZ, P5, !PT ;  /* 0x0000002705057c10 */ /* 0x004fca000affe4ff */
[----:B------:R0:W-:Y:S04]  /*12070*/  STL [R1+0x3ac], R5 ;  /* 0x0003ac0501007387 */ /* 0x0001e80000100800 */
[----:B0-----:R-:W2:Y:S04]  /*12080*/  LDL.LU R5, [R1+0x394] ;  /* 0x0003940001057983 */ /* 0x001ea80000300800 */
[----:B------:R-:W2:Y:S01]  /*12090*/  LDL.LU R29, [R1+0x374] ;  /* 0x00037400011d7983 */ /* 0x000ea20000300800 */
[----:B---3--:R-:W-:-:S03]  /*120a0*/  IADD3 R4, P5, PT, R4, UR19, RZ ;  /* 0x0000001304047c10 */ /* 0x008fc6000ffbe0ff */
[----:B------:R-:W3:Y:S04]  /*120b0*/  LDL.LU R28, [R1+0x390] ;  /* 0x00039000011c7983 */ /* 0x000ee80000300800 */
[----:B------:R-:W3:Y:S04]  /*120c0*/  LDL.LU R27, [R1+0x36c] ;  /* 0x00036c00011b7983 */ /* 0x000ee80000300800 */
[----:B------:R0:W-:Y:S04]  /*120d0*/  STL [R1+0x38c], R4 ;  /* 0x00038c0401007387 */ /* 0x0001e80000100800 */
[----:B------:R-:W3:Y:S04]  /*120e0*/  LDL.LU R26, [R1+0x388] ;  /* 0x00038800011a7983 */ /* 0x000ee80000300800 */
        /* <DEDUP_REMOVED lines=16> */
[----:B0-----:R-:W3:Y:S04]  /*121f0*/  LDL.LU R4, [R1+0x324] ;  /* 0x0003240001047983 */ /* 0x001ee80000300800 */
[----:B------:R-:W3:Y:S01]  /*12200*/  LDL.LU R10, [R1+0x340] ;  /* 0x00034000010a7983 */ /* 0x000ee20000300800 */
[----:B----4-:R-:W-:-:S05]  /*12210*/  IADD3.X R9, PT, PT, R9, UR39, RZ, P6, !PT ;  /* 0x0000002709097c10 */ /* 0x010fca000b7fe4ff */
[----:B------:R0:W-:Y:S01]  /*12220*/  STL [R1+0x3a4], R9 ;  /* 0x0003a40901007387 */ /* 0x0001e20000100800 */
[----:B------:R-:W-:-:S03]  /*12230*/  IADD3 R3, P6, PT, R3, UR19, RZ ;  /* 0x0000001303037c10 */ /* 0x000fc6000ffde0ff */
[----:B0-----:R-:W4:Y:S04]  /*12240*/  LDL.LU R9, [R1+0x31c] ;  /* 0x00031c0001097983 */ /* 0x001f280000300800 */
[----:B------:R0:W-:Y:S04]  /*12250*/  STL [R1+0x384], R3 ;  /* 0x0003840301007387 */ /* 0x0001e80000100800 */
[----:B0-----:R-:W4:Y:S01]  /*12260*/  LDL.LU R3, [R1+0x338] ;  /* 0x0003380001037983 */ /* 0x001f220000300800 */
[----:B------:R-:W-:Y:S02]  /*12270*/  IADD3.X R30, PT, PT, R30, UR39, RZ, P1, !PT ;  /* 0x000000271e1e7c10 */ /* 0x000fe40008ffe4ff */
[----:B------:R-:W-:-:S05]  /*12280*/  IADD3 R6, P1, PT, R6, UR19, RZ ;  /* 0x0000001306067c10 */ /* 0x000fca000ff3e0ff */
[----:B------:R0:W-:Y:S04]  /*12290*/  STL [R1+0x37c], R6 ;  /* 0x00037c0601007387 */ /* 0x0001e80000100800 */
[----:B0-----:R-:W4:Y:S04]  /*122a0*/  LDL.LU R6, [R1+0x314] ;  /* 0x0003140001067983 */ /* 0x001f280000300800 */
[----:B------:R-:W-:Y:S01]  /*122b0*/  STL [R1+0x39c], R30 ;  /* 0x00039c1e01007387 */ /* 0x000fe20000100800 */
[----:B--2---:R-:W-:Y:S02]  /*122c0*/  IADD3.X R5, PT, PT, R5, UR39, RZ, P3, !PT ;  /* 0x0000002705057c10 */ /* 0x004fe40009ffe4ff */
[----:B------:R-:W-:-:S03]  /*122d0*/  IADD3 R29, P3, PT, R29, UR19, RZ ;  /* 0x000000131d1d7c10 */ /* 0x000fc6000ff7e0ff */
[----:B------:R0:W-:Y:S01]  /*122e0*/  STL [R1+0x394], R5 ;  /* 0x0003940501007387 */ /* 0x0001e20000100800 */
[----:B---3--:R-:W-:Y:S02]  /*122f0*/  IADD3.X R28, PT, PT, R28, UR39, RZ, P4, !PT ;  /* 0x000000271c1c7c10 */ /* 0x008fe4000a7fe4ff */
[----:B------:R-:W-:Y:S01]  /*12300*/  IADD3 R27, P4, PT, R27, UR19, RZ ;  /* 0x000000131b1b7c10 */ /* 0x000fe2000ff9e0ff */
[----:B0-----:R-:W2:Y:S01]  /*12310*/  LDL.LU R5, [R1+0x330] ;  /* 0x0003300001057983 */ /* 0x001ea20000300800 */
        /* <DEDUP_REMOVED lines=35> */
[----:B------:R-:W-:Y:S04]  /*12550*/  STL [R1+0x350], R12 ;  /* 0x0003500c01007387 */ /* 0x000fe80000100800 */
[----:B------:R0:W-:Y:S01]  /*12560*/  STL [R1+0x348], R7 ;  /* 0x0003480701007387 */ /* 0x0001e20000100800 */
[----:B------:R-:W-:-:S03]  /*12570*/  IADD3.X R10, PT, PT, R10, UR39, RZ, P4, !PT ;  /* 0x000000270a0a7c10 */ /* 0x000fc6000a7fe4ff */
[----:B------:R-:W-:Y:S04]  /*12580*/  STL [R1+0x32c], R11 ;  /* 0x00032c0b01007387 */ /* 0x000fe80000100800 */
[----:B0-----:R-:W3:Y:S04]  /*12590*/  LDL.LU R7, [R1+0x30c] ;  /* 0x00030c0001077983 */ /* 0x001ee80000300800 */
[----:B------:R0:W-:Y:S01]  /*125a0*/  STL [R1+0x324], R4 ;  /* 0x0003240401007387 */ /* 0x0001e20000100800 */
[----:B----4-:R-:W-:-:S03]  /*125b0*/  IADD3 R9, P4, PT, R9, UR19, RZ ;  /* 0x0000001309097c10 */ /* 0x010fc6000ff9e0ff */
[----:B0-----:R-:W4:Y:S04]  /*125c0*/  LDL.LU R4, [R1+0x328] ;  /* 0x0003280001047983 */ /* 0x001f280000300800 */
[----:B------:R-:W4:Y:S01]  /*125d0*/  LDL.LU R30, [R1+0x304] ;  /* 0x00030400011e7983 */ /* 0x000f220000300800 */
[----:B------:R-:W-:-:S03]  /*125e0*/  IADD3.X R3, PT, PT, R3, UR39, RZ, P5, !PT ;  /* 0x0000002703037c10 */ /* 0x000fc6000affe4ff */
[----:B------:R-:W-:Y:S04]  /*125f0*/  STL [R1+0x340], R10 ;  /* 0x0003400a01007387 */ /* 0x000fe80000100800 */
[----:B------:R0:W-:Y:S04]  /*12600*/  STL [R1+0x338], R3 ;  /* 0x0003380301007387 */ /* 0x0001e80000100800 */
[----:B------:R-:W-:Y:S04]  /*12610*/  STL [R1+0x31c], R9 ;  /* 0x00031c0901007387 */ /* 0x000fe80000100800 */
[----:B0-----:R-:W4:Y:S01]  /*12620*/  LDL.LU R3, [R1+0x320] ;  /* 0x0003200001037983 */ /* 0x001f220000300800 */
[----:B------:R-:W-:-:S05]  /*12630*/  IADD3 R6, P5, PT, R6, UR19, RZ ;  /* 0x0000001306067c10 */ /* 0x000fca000ffbe0ff */
[----:B------:R0:W-:Y:S04]  /*12640*/  STL [R1+0x314], R6 ;  /* 0x0003140601007387 */ /* 0x0001e80000100800 */
[----:B0-----:R-:W4:Y:S04]  /*12650*/  LDL.LU R6, [R1+0x2fc] ;  /* 0x0002fc0001067983 */ /* 0x001f280000300800 */
[----:B------:R-:W4:Y:S04]  /*12660*/  LDL.LU R29, [R1+0x318] ;  /* 0x00031800011d7983 */ /* 0x000f280000300800 */
[----:B------:R-:W4:Y:S04]  /*12670*/  LDL.LU R28, [R1+0x2f4] ;  /* 0x0002f400011c7983 */ /* 0x000f280000300800 */
[----:B------:R-:W4:Y:S01]  /*12680*/  LDL.LU R27, [R1+0x310] ;  /* 0x00031000011b7983 */ /* 0x000f220000300800 */
[----:B--2---:R-:W-:-:S05]  /*12690*/  IADD3.X R5, PT, PT, R5, UR39, RZ, P6, !PT ;  /* 0x0000002705057c10 */ /* 0x004fca000b7fe4ff */
[----:B------:R0:W-:Y:S04]  /*126a0*/  STL [R1+0x330], R5 ;  /* 0x0003300501007387 */ /* 0x0001e80000100800 */
[----:B------:R-:W2:Y:S04]  /*126b0*/  LDL.LU R26, [R1+0x2ec] ;  /* 0x0002ec00011a7983 */ /* 0x000ea80000300800 */
        /* <DEDUP_REMOVED lines=16> */
[----:B0-----:R-:W2:Y:S04]  /*127c0*/  LDL.LU R5, [R1+0x2c8] ;  /* 0x0002c80001057983 */ /* 0x001ea80000300800 */
[----:B------:R-:W2:Y:S01]  /*127d0*/  LDL.LU R10, [R1+0x2a4] ;  /* 0x0002a400010a7983 */ /* 0x000ea20000300800 */
[----:B---3--:R-:W-:-:S05]  /*127e0*/  IADD3 R7, P6, PT, R7, UR19, RZ ;  /* 0x0000001307077c10 */ /* 0x008fca000ffde0ff */
[----:B------:R0:W-:Y:S01]  /*127f0*/  STL [R1+0x30c], R7 ;  /* 0x00030c0701007387 */ /* 0x0001e20000100800 */
[----:B----4-:R-:W-:-:S03]  /*12800*/  IADD3.X R4, PT, PT, R4, UR39, RZ, P1, !PT ;  /* 0x0000002704047c10 */ /* 0x010fc60008ffe4ff */
[----:B0-----:R-:W3:Y:S04]  /*12810*/  LDL.LU R7, [R1+0x2c0] ;  /* 0x0002c00001077983 */ /* 0x001ee80000300800 */
[----:B------:R0:W-:Y:S04]  /*12820*/  STL [R1+0x328], R4 ;  /* 0x0003280401007387 */ /* 0x0001e80000100800 */
[----:B0-----:R-:W4:Y:S01]  /*12830*/  LDL.LU R4, [R1+0x29c] ;  /* 0x00029c0001047983 */ /* 0x001f220000300800 */
[----:B------:R-:W-:-:S05]  /*12840*/  IADD3.X R3, PT, PT, R3, UR39, RZ, P3, !PT ;  /* 0x0000002703037c10 */ /* 0x000fca0009ffe4ff */
[----:B------:R0:W-:Y:S04]  /*12850*/  STL [R1+0x320], R3 ;  /* 0x0003200301007387 */ /* 0x0001e80000100800 */
[----:B0-----:R-:W4:Y:S01]  /*12860*/  LDL.LU R3, [R1+0x2b8] ;  /* 0x0002b80001037983 */ /* 0x001f220000300800 */
[----:B------:R-:W-:Y:S02]  /*12870*/  IADD3 R30, P1, PT, R30, UR19, RZ ;  /* 0x000000131e1e7c10 */ /* 0x000fe4000ff3e0ff */
[----:B------:R-:W-:-:S03]  /*12880*/  IADD3 R6, P3, PT, R6, UR19, RZ ;  /* 0x0000001306067c10 */ /* 0x000fc6000ff7e0ff */
[----:B------:R-:W-:Y:S01]  /*12890*/  STL [R1+0x304], R30 ;  /* 0x0003041e01007387 */ /* 0x000fe20000100800 */
[----:B------:R-:W-:-:S03]  /*128a0*/  IADD3.X R29, PT, PT, R29, UR39, RZ, P4, !PT ;  /* 0x000000271d1d7c10 */ /* 0x000fc6000a7fe4ff */
[----:B------:R0:W-:Y:S01]  /*128b0*/  STL [R1+0x2fc], R6 ;  /* 0x0002fc0601007387 */ /* 0x0001e20000100800 */
[----:B------:R-:W-:Y:S02]  /*128c0*/  IADD3 R28, P4, PT, R28, UR19, RZ ;  /* 0x000000131c1c7c10 */ /* 0x000fe4000ff9e0ff */
[----:B------:R-:W-:Y:S01]  /*128d0*/  IADD3.X R27, PT, PT, R27, UR39, RZ, P5, !PT ;  /* 0x000000271b1b7c10 */ /* 0x000fe2000affe4ff */
[----:B0-----:R-:W4:Y:S04]  /*128e0*/  LDL.LU R6, [R1+0x294] ;  /* 0x0002940001067983 */ /* 0x001f280000300800 */
[----:B------:R-:W-:Y:S04]  /*128f0*/  STL [R1+0x318], R29 ;  /* 0x0003181d01007387 */ /* 0x000fe80000100800 */
[----:B------:R-:W-:Y:S04]  /*12900*/  STL [R1+0x2f4], R28 ;  /* 0x0002f41c01007387 */ /* 0x000fe80000100800 */
[----:B------:R-:W-:Y:S01]  /*12910*/  STL [R1+0x310], R27 ;  /* 0x0003101b01007387 */ /* 0x000fe20000100800 */
[----:B--2---:R-:W-:-:S02]  /*12920*/  IADD3 R26, P5, PT, R26, UR19, RZ ;  /* 0x000000131a1a7c10 */ /* 0x004fc4000ffbe0ff */
        /* <DEDUP_REMOVED lines=26> */
[----:B------:R-:W-:Y:S02]  /*12ad0*/  IADD3 R12, P1, PT, R12, UR19, RZ ;  /* 0x000000130c0c7c10 */ /* 0x000fe4000ff3e0ff */
[----:B------:R-:W-:Y:S01]  /*12ae0*/  IADD3.X R11, PT, PT, R11, UR39, RZ, P3, !PT ;  /* 0x000000270b0b7c10 */ /* 0x000fe20009ffe4ff */
[----:B------:R-:W-:Y:S01]  /*12af0*/  STL [R1+0x2d8], R13 ;  /* 0x0002d80d01007387 */ /* 0x000fe20000100800 */
[----:B------:R-:W-:-:S03]  /*12b00*/  IADD3 R9, P3, PT, R9, UR19, RZ ;  /* 0x0000001309097c10 */ /* 0x000fc6000ff7e0ff */
[----:B------:R-:W-:Y:S01]  /*12b10*/  STL [R1+0x2b4], R12 ;  /* 0x0002b40c01007387 */ /* 0x000fe20000100800 */
[----:B------:R-:W-:-:S03]  /*12b20*/  IADD3.X R5, PT, PT, R5, UR39, RZ, P4, !PT ;  /* 0x0000002705057c10 */ /* 0x000fc6000a7fe4ff */
[----:B------:R0:W-:Y:S01]  /*12b30*/  STL [R1+0x2ac], R9 ;  /* 0x0002ac0901007387 */ /* 0x0001e20000100800 */
[----:B------:R-:W-:-:S03]  /*12b40*/  IADD3 R10, P4, PT, R10, UR19, RZ ;  /* 0x000000130a0a7c10 */ /* 0x000fc6000ff9e0ff */
[----:B------:R-:W-:Y:S04]  /*12b50*/  STL [R1+0x2d0], R11 ;  /* 0x0002d00b01007387 */ /* 0x000fe80000100800 */
[----:B0-----:R-:W2:Y:S04]  /*12b60*/  LDL.LU R9, [R1+0x2b0] ;  /* 0x0002b00001097983 */ /* 0x001ea80000300800 */
[----:B------:R0:W-:Y:S04]  /*12b70*/  STL [R1+0x2c8], R5 ;  /* 0x0002c80501007387 */ /* 0x0001e80000100800 */
[----:B0-----:R-:W2:Y:S01]  /*12b80*/  LDL.LU R5, [R1+0x28c] ;  /* 0x00028c0001057983 */ /* 0x001ea20000300800 */
[----:B---3--:R-:W-:-:S03]  /*12b90*/  IADD3.X R7, PT, PT, R7, UR39, RZ, P5, !PT ;  /* 0x0000002707077c10 */ /* 0x008fc6000affe4ff */
[----:B------:R-:W3:Y:S04]  /*12ba0*/  LDL.LU R30, [R1+0x2a8] ;  /* 0x0002a800011e7983 */ /* 0x000ee80000300800 */
[----:B------:R-:W-:Y:S01]  /*12bb0*/  STL [R1+0x2a4], R10 ;  /* 0x0002a40a01007387 */ /* 0x000fe20000100800 */
[----:B----4-:R-:W-:-:S05]  /*12bc0*/  IADD3 R4, P5, PT, R4, UR19, RZ ;  /* 0x0000001304047c10 */ /* 0x010fca000ffbe0ff */
[----:B------:R0:W-:Y:S04]  /*12bd0*/  STL [R1+0x29c], R4 ;  /* 0x00029c0401007387 */ /* 0x0001e80000100800 */
[----:B------:R-:W-:Y:S04]  /*12be0*/  STL [R1+0x2c0], R7 ;  /* 0x0002c00701007387 */ /* 0x000fe80000100800 */
[----:B0-----:R-:W4:Y:S01]  /*12bf0*/  LDL.LU R4, [R1+0x284] ;  /* 0x0002840001047983 */ /* 0x001f220000300800 */
[----:B------:R-:W-:-:S05]  /*12c00*/  IADD3.X R3, PT, PT, R3, UR39, RZ, P6, !PT ;  /* 0x0000002703037c10 */ /* 0x000fca000b7fe4ff */
[----:B------:R0:W-:Y:S04]  /*12c10*/  STL [R1+0x2b8], R3 ;  /* 0x0002b80301007387 */ /* 0x0001e80000100800 */
[----:B0-----:R-:W4:Y:S04]  /*12c20*/  LDL.LU R3, [R1+0x2a0] ;  /* 0x0002a00001037983 */ /* 0x001f280000300800 */
[----:B------:R-:W4:Y:S01]  /*12c30*/  LDL.LU R29, [R1+0x27c] ;  /* 0x00027c00011d7983 */ /* 0x000f220000300800 */
[----:B------:R-:W-:-:S03]  /*12c40*/  IADD3 R6, P6, PT, R6, UR19, RZ ;  /* 0x0000001306067c10 */ /* 0x000fc6000ffde0ff */
        /* <DEDUP_REMOVED lines=22> */
[----:B--2---:R-:W-:-:S05]  /*12db0*/  IADD3.X R9, PT, PT, R9, UR39, RZ, P1, !PT ;  /* 0x0000002709097c10 */ /* 0x004fca0008ffe4ff */
[----:B------:R0:W-:Y:S01]  /*12dc0*/  STL [R1+0x2b0], R9 ;  /* 0x0002b00901007387 */ /* 0x0001e20000100800 */
[----:B------:R-:W-:-:S03]  /*12dd0*/  IADD3 R5, P1, PT, R5, UR19, RZ ;  /* 0x0000001305057c10 */ /* 0x000fc6000ff3e0ff */
[----:B0-----:R-:W2:Y:S01]  /*12de0*/  LDL.LU R9, [R1+0x224] ;  /* 0x0002240001097983 */ /* 0x001ea20000300800 */
[----:B---3--:R-:W-:-:S03]  /*12df0*/  IADD3.X R30, PT, PT, R30, UR39, RZ, P3, !PT ;  /* 0x000000271e1e7c10 */ /* 0x008fc60009ffe4ff */
[----:B------:R0:W-:Y:S04]  /*12e00*/  STL [R1+0x28c], R5 ;  /* 0x00028c0501007387 */ /* 0x0001e80000100800 */
[----:B0-----:R-:W3:Y:S01]  /*12e10*/  LDL.LU R5, [R1+0x240] ;  /* 0x0002400001057983 */ /* 0x001ee20000300800 */
[----:B----4-:R-:W-:-:S05]  /*12e20*/  IADD3 R4, P3, PT, R4, UR19, RZ ;  /* 0x0000001304047c10 */ /* 0x010fca000ff7e0ff */
[----:B------:R0:W-:Y:S04]  /*12e30*/  STL [R1+0x284], R4 ;  /* 0x0002840401007387 */ /* 0x0001e80000100800 */
[----:B0-----:R-:W4:Y:S01]  /*12e40*/  LDL.LU R4, [R1+0x21c] ;  /* 0x00021c0001047983 */ /* 0x001f220000300800 */
[----:B------:R-:W-:-:S03]  /*12e50*/  IADD3.X R3, PT, PT, R3, UR39, RZ, P4, !PT ;  /* 0x0000002703037c10 */ /* 0x000fc6000a7fe4ff */
[----:B------:R-:W-:Y:S04]  /*12e60*/  STL [R1+0x2a8], R30 ;  /* 0x0002a81e01007387 */ /* 0x000fe80000100800 */
[----:B------:R0:W-:Y:S04]  /*12e70*/  STL [R1+0x2a0], R3 ;  /* 0x0002a00301007387 */ /* 0x0001e80000100800 */
[----:B0-----:R-:W4:Y:S01]  /*12e80*/  LDL.LU R3, [R1+0x238] ;  /* 0x0002380001037983 */ /* 0x001f220000300800 */
[----:B------:R-:W-:Y:S02]  /*12e90*/  IADD3 R29, P4, PT, R29, UR19, RZ ;  /* 0x000000131d1d7c10 */ /* 0x000fe4000ff9e0ff */
[----:B------:R-:W-:-:S02]  /*12ea0*/  IADD3.X R28, PT, PT, R28, UR39, RZ, P5, !PT ;  /* 0x000000271c1c7c10 */ /* 0x000fc4000affe4ff */
        /* <DEDUP_REMOVED lines=35> */
[----:B------:R-:W-:Y:S04]  /*130e0*/  STL [R1+0x23c], R13 ;  /* 0x00023c0d01007387 */ /* 0x000fe80000100800 */
[----:B------:R-:W-:Y:S01]  /*130f0*/  STL [R1+0x258], R12 ;  /* 0x0002580c01007387 */ /* 0x000fe20000100800 */
[----:B------:R-:W-:-:S03]  /*13100*/  IADD3.X R10, PT, PT, R10, UR39, RZ, P5, !PT ;  /* 0x000000270a0a7c10 */ /* 0x000fc6000affe4ff */
        /* <DEDUP_REMOVED lines=14> */
[----:B0-----:R-:W3:Y:S04]  /*131f0*/  LDL.LU R4, [R1+0x204] ;  /* 0x0002040001047983 */ /* 0x001ee80000300800 */
[----:B------:R-:W4:Y:S01]  /*13200*/  LDL.LU R29, [R1+0x220] ;  /* 0x00022000011d7983 */ /* 0x000f220000300800 */
[----:B------:R-:W-:-:S03]  /*13210*/  IADD3.X R3, PT, PT, R3, UR39, RZ, P1, !PT ;  /* 0x0000002703037c10 */ /* 0x000fc60008ffe4ff */
        /* <DEDUP_REMOVED lines=31> */
[----:B0-----:R-:W2:Y:S04]  /*13410*/  LDL.LU R5, [R1+0x1c0] ;  /* 0x0001c00001057983 */ /* 0x001ea80000300800 */
[----:B------:R-:W-:Y:S01]  /*13420*/  STL [R1+0x20c], R30 ;  /* 0x00020c1e01007387 */ /* 0x000fe20000100800 */
[----:B---3--:R-:W-:Y:S02]  /*13430*/  IADD3 R4, P4, PT, R4, UR19, RZ ;  /* 0x0000001304047c10 */ /* 0x008fe4000ff9e0ff */
        /* <DEDUP_REMOVED lines=57> */
[----:B------:R-:W2:Y:S04]  /*137d0*/  LDL.LU R29, [R1+0x184] ;  /* 0x00018400011d7983 */ /* 0x000ea80000300800 */
[----:B------:R-:W2:Y:S04]  /*137e0*/  LDL.LU R28, [R1+0x1a0] ;  /* 0x0001a000011c7983 */ /* 0x000ea80000300800 */
[----:B------:R-:W2:Y:S01]  /*137f0*/  LDL.LU R27, [R1+0x174] ;  /* 0x00017400011b7983 */ /* 0x000ea20000300800 */
[----:B---3--:R-:W-:-:S05]  /*13800*/  IADD3 R4, P1, PT, R4, UR19, RZ ;  /* 0x0000001304047c10 */ /* 0x008fca000ff3e0ff */
        /* <DEDUP_REMOVED lines=34> */
[----:B------:R-:W-:Y:S02]  /*13a30*/  IADD3.X R28, PT, PT, R28, UR39, RZ, P6, !PT ;  /* 0x000000271c1c7c10 */ /* 0x000fe4000b7fe4ff */
[----:B------:R-:W-:Y:S01]  /*13a40*/  IADD3 R27, P6, PT, R27, UR19, RZ ;  /* 0x000000131b1b7c10 */ /* 0x000fe2000ffde0ff */
[----:B0-----:R-:W2:Y:S04]  /*13a50*/  LDL.LU R5, [R1+0x138] ;  /* 0x0001380001057983 */ /* 0x001ea80000300800 */
[----:B------:R-:W-:Y:S01]  /*13a60*/  STL [R1+0x184], R29 ;  /* 0x0001841d01007387 */ /* 0x000fe20000100800 */
[----:B---3--:R-:W-:-:S03]  /*13a70*/  IADD3.X R26, PT, PT, R26, UR39, RZ, P1, !PT ;  /* 0x000000271a1a7c10 */ /* 0x008fc60008ffe4ff */
        /* <DEDUP_REMOVED lines=34> */
[----:B------:R0:W-:Y:S01]  /*13ca0*/  STL [R1+0x150], R7 ;  /* 0x0001500701007387 */ /* 0x0001e20000100800 */
[----:B------:R-:W-:-:S03]  /*13cb0*/  IADD3.X R10, PT, PT, R10, UR39, RZ, P6, !PT ;  /* 0x000000270a0a7c10 */ /* 0x000fc6000b7fe4ff */
[----:B------:R-:W-:Y:S04]  /*13cc0*/  STL [R1+0x134], R11 ;  /* 0x0001340b01007387 */ /* 0x000fe80000100800 */
[----:B0-----:R-:W3:Y:S04]  /*13cd0*/  LDL.LU R7, [R1+0x114] ;  /* 0x0001140001077983 */ /* 0x001ee80000300800 */
[----:B------:R0:W-:Y:S04]  /*13ce0*/  STL [R1+0x12c], R4 ;  /* 0x00012c0401007387 */ /* 0x0001e80000100800 */
[----:B0-----:R-:W3:Y:S01]  /*13cf0*/  LDL.LU R4, [R1+0x130] ;  /* 0x0001300001047983 */ /* 0x001ee20000300800 */
[----:B----4-:R-:W-:-:S03]  /*13d00*/  IADD3 R9, P6, PT, R9, UR19, RZ ;  /* 0x0000001309097c10 */ /* 0x010fc6000ffde0ff */
[----:B------:R-:W4:Y:S04]  /*13d10*/  LDL.LU R30, [R1+0x10c] ;  /* 0x00010c00011e7983 */ /* 0x000f280000300800 */
[----:B------:R-:W-:Y:S01]  /*13d20*/  STL [R1+0x148], R10 ;  /* 0x0001480a01007387 */ /* 0x000fe20000100800 */
[----:B------:R-:W-:-:S05]  /*13d30*/  IADD3.X R3, PT, PT, R3, UR39, RZ, P1, !PT ;  /* 0x0000002703037c10 */ /* 0x000fca0008ffe4ff */
        /* <DEDUP_REMOVED lines=32> */
[----:B------:R-:W-:-:S03]  /*13f40*/  IADD3.X R4, PT, PT, R4, UR39, RZ, P4, !PT ;  /* 0x0000002704047c10 */ /* 0x000fc6000a7fe4ff */
[----:B0-----:R-:W3:Y:S04]  /*13f50*/  LDL.LU R7, [R1+0xc8] ;  /* 0x0000c80001077983 */ /* 0x001ee80000300800 */
[----:B------:R0:W-:Y:S04]  /*13f60*/  STL [R1+0x130], R4 ;  /* 0x0001300401007387 */ /* 0x0001e80000100800 */
[----:B0-----:R-:W3:Y:S01]  /*13f70*/  LDL.LU R4, [R1+0x60c] ;  /* 0x00060c0001047983 */ /* 0x001ee20000300800 */
[----:B----4-:R-:W-:-:S05]  /*13f80*/  IADD3.X R3, PT, PT, R3, UR39, RZ, P5, !PT ;  /* 0x0000002703037c10 */ /* 0x010fca000affe4ff */
[----:B------:R0:W-:Y:S04]  /*13f90*/  STL [R1+0x128], R3 ;  /* 0x0001280301007387 */ /* 0x0001e80000100800 */
[----:B0-----:R-:W4:Y:S01]  /*13fa0*/  LDL.LU R3, [R1+0xc0] ;  /* 0x0000c00001037983 */ /* 0x001f220000300800 */
[----:B------:R-:W-:-:S05]  /*13fb0*/  IADD3 R30, P4, PT, R30, UR19, RZ ;  /* 0x000000131e1e7c10 */ /* 0x000fca000ff9e0ff */
[----:B------:R-:W-:Y:S01]  /*13fc0*/  STL [R1+0x10c], R30 ;  /* 0x00010c1e01007387 */ /* 0x000fe20000100800 */
[----:B------:R-:W-:Y:S02]  /*13fd0*/  IADD3 R6, P5, PT, R6, UR19, RZ ;  /* 0x0000001306067c10 */ /* 0x000fe4000ffbe0ff */
        /* <DEDUP_REMOVED lines=50> */
[----:B------:R-:W-:-:S05]  /*14300*/  IADD3 R4, P1, PT, R4, UR18, RZ ;  /* 0x0000001204047c10 */ /* 0x000fca000ff3e0ff */
[----:B------:R0:W-:Y:S04]  /*14310*/  STL [R1+0x60c], R4 ;  /* 0x00060c0401007387 */ /* 0x0001e80000100800 */
[----:B------:R-:W-:Y:S04]  /*14320*/  STL [R1+0xc8], R7 ;  /* 0x0000c80701007387 */ /* 0x000fe80000100800 */
[----:B0-----:R-:W3:Y:S01]  /*14330*/  LDL.LU R4, [R1+0x5fc] ;  /* 0x0005fc0001047983 */ /* 0x001ee20000300800 */
[----:B----4-:R-:W-:-:S05]  /*14340*/  IADD3.X R3, PT, PT, R3, UR39, RZ, P3, !PT ;  /* 0x0000002703037c10 */ /* 0x010fca0009ffe4ff */
[----:B------:R0:W-:Y:S04]  /*14350*/  STL [R1+0xc0], R3 ;  /* 0x0000c00301007387 */ /* 0x0001e80000100800 */
[----:B0-----:R-:W4:Y:S04]  /*14360*/  LDL.LU R3, [R1+0x610] ;  /* 0x0006100001037983 */ /* 0x001f280000300800 */
[----:B------:R-:W4:Y:S04]  /*14370*/  LDL.LU R29, [R1+0x5f4] ;  /* 0x0005f400011d7983 */ /* 0x000f280000300800 */
[----:B------:R-:W4:Y:S01]  /*14380*/  LDL.LU R28, [R1+0x608] ;  /* 0x00060800011c7983 */ /* 0x000f220000300800 */
[----:B------:R-:W-:-:S03]  /*14390*/  IADD3 R6, P3, PT, R6, UR18, RZ ;  /* 0x0000001206067c10 */ /* 0x000fc6000ff7e0ff */
        /* <DEDUP_REMOVED lines=28> */
[----:B------:R-:W-:-:S05]  /*14560*/  IADD3 R4, P5, PT, R4, UR18, RZ ;  /* 0x0000001204047c10 */ /* 0x000fca000ffbe0ff */
[----:B------:R0:W-:Y:S04]  /*14570*/  STL [R1+0x5fc], R4 ;  /* 0x0005fc0401007387 */ /* 0x0001e80000100800 */
[----:B0-----:R-:W3:Y:S04]  /*14580*/  LDL.LU R4, [R1+0x58c] ;  /* 0x00058c0001047983 */ /* 0x001ee80000300800 */
[----:B------:R-:W-:Y:S01]  /*14590*/  STL [R1+0x618], R30 ;  /* 0x0006181e01007387 */ /* 0x000fe20000100800 */
[----:B----4-:R-:W-:-:S05]  /*145a0*/  IADD3.X R3, PT, PT, R3, UR38, RZ, P6, !PT ;  /* 0x0000002603037c10 */ /* 0x010fca000b7fe4ff */
[----:B------:R0:W-:Y:S04]  /*145b0*/  STL [R1+0x610], R3 ;  /* 0x0006100301007387 */ /* 0x0001e80000100800 */
[----:B0-----:R-:W4:Y:S01]  /*145c0*/  LDL.LU R3, [R1+0x5a8] ;  /* 0x0005a80001037983 */ /* 0x001f220000300800 */
[----:B------:R-:W-:Y:S02]  /*145d0*/  IADD3 R29, P6, PT, R29, UR18, RZ ;  /* 0x000000121d1d7c10 */ /* 0x000fe4000ffde0ff */
[----:B------:R-:W-:Y:S02]  /*145e0*/  IADD3.X R28, PT, PT, R28, UR38, RZ, P1, !PT ;  /* 0x000000261c1c7c10 */ /* 0x000fe40008ffe4ff */
        /* <DEDUP_REMOVED lines=50> */
[----:B------:R-:W-:-:S05]  /*14910*/  IADD3 R4, P3, PT, R4, UR18, RZ ;  /* 0x0000001204047c10 */ /* 0x000fca000ff7e0ff */
[----:B------:R0:W-:Y:S04]  /*14920*/  STL [R1+0x58c], R4 ;  /* 0x00058c0401007387 */ /* 0x0001e80000100800 */
[----:B0-----:R-:W3:Y:S04]  /*14930*/  LDL.LU R4, [R1+0x574] ;  /* 0x0005740001047983 */ /* 0x001ee80000300800 */
[----:B------:R-:W3:Y:S04]  /*14940*/  LDL.LU R29, [R1+0x590] ;  /* 0x00059000011d7983 */ /* 0x000ee80000300800 */
[----:B------:R-:W3:Y:S04]  /*14950*/  LDL.LU R28, [R1+0x564] ;  /* 0x00056400011c7983 */ /* 0x000ee80000300800 */
[----:B------:R-:W3:Y:S01]  /*14960*/  LDL.LU R27, [R1+0x588] ;  /* 0x00058800011b7983 */ /* 0x000ee20000300800 */
[----:B----4-:R-:W-:-:S05]  /*14970*/  IADD3.X R3, PT, PT, R3, UR38, RZ, P4, !PT ;  /* 0x0000002603037c10 */ /* 0x010fca000a7fe4ff */
        /* <DEDUP_REMOVED lines=23> */
[----:B0-----:R-:W4:Y:S01]  /*14af0*/  LDL.LU R7, [R1+0x530] ;  /* 0x0005300001077983 */ /* 0x001f220000300800 */
[----:B------:R-:W-:-:S03]  /*14b00*/  IADD3 R30, P5, PT, R30, UR18, RZ ;  /* 0x000000121e1e7c10 */ /* 0x000fc6000ffbe0ff */
[----:B------:R0:W-:Y:S04]  /*14b10*/  STL [R1+0x5a0], R6 ;  /* 0x0005a00601007387 */ /* 0x0001e80000100800 */
[----:B0-----:R-:W4:Y:S01]  /*14b20*/  LDL.LU R6, [R1+0x50c] ;  /* 0x00050c0001067983 */ /* 0x001f220000300800 */
[----:B--2---:R-:W-:-:S05]  /*14b30*/  IADD3.X R5, PT, PT, R5, UR38, RZ, P6, !PT ;  /* 0x0000002605057c10 */ /* 0x004fca000b7fe4ff */
[----:B------:R0:W-:Y:S04]  /*14b40*/  STL [R1+0x598], R5 ;  /* 0x0005980501007387 */ /* 0x0001e80000100800 */
[----:B0-----:R-:W2:Y:S04]  /*14b50*/  LDL.LU R5, [R1+0x528] ;  /* 0x0005280001057983 */ /* 0x001ea80000300800 */
[----:B------:R-:W-:Y:S01]  /*14b60*/  STL [R1+0x57c], R30 ;  /* 0x00057c1e01007387 */ /* 0x000fe20000100800 */
[----:B---3--:R-:W-:Y:S02]  /*14b70*/  IADD3 R4, P6, PT, R4, UR18, RZ ;  /* 0x0000001204047c10 */ /* 0x008fe4000ffde0ff */
[----:B------:R-:W-:-:S03]  /*14b80*/  IADD3.X R29, PT, PT, R29, UR38, RZ, P1, !PT ;  /* 0x000000261d1d7c10 */ /* 0x000fc60008ffe4ff */
[----:B------:R0:W-:Y:S01]  /*14b90*/  STL [R1+0x574], R4 ;  /* 0x0005740401007387 */ /* 0x0001e20000100800 */
[----:B------:R-:W-:Y:S02]  /*14ba0*/  IADD3 R28, P1, PT, R28, UR18, RZ ;  /* 0x000000121c1c7c10 */ /* 0x000fe4000ff3e0ff */
[----:B------:R-:W-:Y:S01]  /*14bb0*/  IADD3.X R27, PT, PT, R27, UR38, RZ, P3, !PT ;  /* 0x000000261b1b7c10 */ /* 0x000fe20009ffe4ff */
[----:B0-----:R-:W3:Y:S04]  /*14bc0*/  LDL.LU R4, [R1+0x504] ;  /* 0x0005040001047983 */ /* 0x001ee80000300800 */
[----:B------:R-:W-:Y:S01]  /*14bd0*/  STL [R1+0x590], R29 ;  /* 0x0005901d01007387 */ /* 0x000fe20000100800 */
[----:B----4-:R-:W-:-:S03]  /*14be0*/  IADD3 R26, P3, PT, R26, UR18, RZ ;  /* 0x000000121a1a7c10 */ /* 0x010fc6000ff7e0ff */
        /* <DEDUP_REMOVED lines=34> */
[----:B------:R0:W-:Y:S04]  /*14e10*/  STL [R1+0x51c], R9 ;  /* 0x00051c0901007387 */ /* 0x0001e80000100800 */
[----:B------:R-:W-:Y:S04]  /*14e20*/  STL [R1+0x540], R11 ;  /* 0x0005400b01007387 */ /* 0x000fe80000100800 */
[----:B0-----:R-:W4:Y:S04]  /*14e30*/  LDL.LU R9, [R1+0x520] ;  /* 0x0005200001097983 */ /* 0x001f280000300800 */
[----:B------:R0:W-:Y:S04]  /*14e40*/  STL [R1+0x538], R3 ;  /* 0x0005380301007387 */ /* 0x0001e80000100800 */
[----:B0-----:R-:W4:Y:S01]  /*14e50*/  LDL.LU R3, [R1+0x4fc] ;  /* 0x0004fc0001037983 */ /* 0x001f220000300800 */
[----:B------:R-:W-:-:S03]  /*14e60*/  IADD3 R10, P1, PT, R10, UR18, RZ ;  /* 0x000000120a0a7c10 */ /* 0x000fc6000ff3e0ff */
[----:B------:R-:W4:Y:S01]  /*14e70*/  LDL.LU R30, [R1+0x518] ;  /* 0x00051800011e7983 */ /* 0x000f220000300800 */
[----:B------:R-:W-:-:S03]  /*14e80*/  IADD3.X R7, PT, PT, R7, UR38, RZ, P3, !PT ;  /* 0x0000002607077c10 */ /* 0x000fc60009ffe4ff */
[----:B------:R-:W-:Y:S04]  /*14e90*/  STL [R1+0x514], R10 ;  /* 0x0005140a01007387 */ /* 0x000fe80000100800 */
[----:B------:R0:W-:Y:S01]  /*14ea0*/  STL [R1+0x530], R7 ;  /* 0x0005300701007387 */ /* 0x0001e20000100800 */
[----:B------:R-:W-:-:S03]  /*14eb0*/  IADD3 R6, P3, PT, R6, UR18, RZ ;  /* 0x0000001206067c10 */ /* 0x000fc6000ff7e0ff */
[----:B0-----:R-:W4:Y:S04]  /*14ec0*/  LDL.LU R7, [R1+0x4f4] ;  /* 0x0004f40001077983 */ /* 0x001f280000300800 */
[----:B------:R0:W-:Y:S04]  /*14ed0*/  STL [R1+0x50c], R6 ;  /* 0x00050c0601007387 */ /* 0x0001e80000100800 */
[----:B0-----:R-:W4:Y:S04]  /*14ee0*/  LDL.LU R6, [R1+0x510] ;  /* 0x0005100001067983 */ /* 0x001f280000300800 */
[----:B------:R-:W4:Y:S01]  /*14ef0*/  LDL.LU R29, [R1+0x4ec] ;  /* 0x0004ec00011d7983 */ /* 0x000f220000300800 */
[----:B--2---:R-:W-:-:S05]  /*14f00*/  IADD3.X R5, PT, PT, R5, UR38, RZ, P4, !PT ;  /* 0x0000002605057c10 */ /* 0x004fca000a7fe4ff */
[----:B------:R0:W-:Y:S04]  /*14f10*/  STL [R1+0x528], R5 ;  /* 0x0005280501007387 */ /* 0x0001e80000100800 */
        /* <DEDUP_REMOVED lines=21> */
[----:B-1----:R-:W3:Y:S04]  /*15070*/  LDL.LU R4, [R1+0x9c] ;  /* 0x00009c0001047983 */ /* 0x002ee80000300800 */
        /* <DEDUP_REMOVED lines=9> */
[----:B------:R0:W-:Y:S01]  /*15110*/  STL [R1+0x4f4], R7 ;  /* 0x0004f40701007387 */ /* 0x0001e20000100800 */
[----:B------:R-:W-:-:S03]  /*15120*/  IADD3.X R6, PT, PT, R6, UR38, RZ, P1, !PT ;  /* 0x0000002606067c10 */ /* 0x000fc60008ffe4ff */
[----:B0-----:R-:W4:Y:S01]  /*15130*/  LDL.LU R7, [R1+0x8c] ;  /* 0x00008c0001077983 */ /* 0x001f220000300800 */
[----:B------:R-:W-:-:S03]  /*15140*/  IADD3 R29, P1, PT, R29, UR18, RZ ;  /* 0x000000121d1d7c10 */ /* 0x000fc6000ff3e0ff */
[----:B------:R-:W-:Y:S04]  /*15150*/  STL [R1+0x518], R30 ;  /* 0x0005181e01007387 */ /* 0x000fe80000100800 */
[----:B------:R0:W-:Y:S04]  /*15160*/  STL [R1+0x510], R6 ;  /* 0x0005100601007387 */ /* 0x0001e80000100800 */
[----:B0-----:R-:W4:Y:S04]  /*15170*/  LDL.LU R6, [R1+0xa8] ;  /* 0x0000a80001067983 */ /* 0x001f280000300800 */
[----:B------:R-:W-:Y:S01]  /*15180*/  STL [R1+0x4ec], R29 ;  /* 0x0004ec1d01007387 */ /* 0x000fe20000100800 */
[----:B--2---:R-:W-:-:S02]  /*15190*/  IADD3.X R28, PT, PT, R28, UR38, RZ, P3, !PT ;  /* 0x000000261c1c7c10 */ /* 0x004fc40009ffe4ff */
[----:B------:R-:W-:-:S03]  /*151a0*/  IADD3 R27, P3, PT, R27, UR18, RZ ;  /* 0x000000121b1b7c10 */ /* 0x000fc6000ff7e0ff */
[----:B------:R-:W-:Y:S04]  /*151b0*/  STL [R1+0x508], R28 ;  /* 0x0005081c01007387 */ /* 0x000fe80000100800 */
[----:B------:R-:W-:Y:S01]  /*151c0*/  STL [R1+0x4e4], R27 ;  /* 0x0004e41b01007387 */ /* 0x000fe20000100800 */
[----:B---3--:R-:W-:Y:S02]  /*151d0*/  IADD3.X R26, PT, PT, R26, UR38, RZ, P4, !PT ;  /* 0x000000261a1a7c10 */ /* 0x008fe4000a7fe4ff */
        /* <DEDUP_REMOVED lines=32> */
[----:B------:R0:W-:Y:S01]  /*153e0*/  STL [R1+0x4c0], R5 ;  /* 0x0004c00501007387 */ /* 0x0001e20000100800 */
[----:B------:R-:W-:-:S03]  /*153f0*/  IADD3.X R10, PT, PT, R10, UR38, RZ, P3, !PT ;  /* 0x000000260a0a7c10 */ /* 0x000fc60009ffe4ff */
[----:B------:R-:W-:Y:S04]  /*15400*/  STL [R1+0xa4], R11 ;  /* 0x0000a40b01007387 */ /* 0x000fe80000100800 */
[----:B0-----:R-:W2:Y:S04]  /*15410*/  LDL.LU R5, [R1+0x84] ;  /* 0x0000840001057983 */ /* 0x001ea80000300800 */
[----:B------:R0:W-:Y:S04]  /*15420*/  STL [R1+0x9c], R4 ;  /* 0x00009c0401007387 */ /* 0x0001e80000100800 */
[----:B0-----:R-:W3:Y:S01]  /*15430*/  LDL.LU R4, [R1+0xa0] ;  /* 0x0000a00001047983 */ /* 0x001ee20000300800 */
[----:B----4-:R-:W-:-:S03]  /*15440*/  IADD3 R9, P3, PT, R9, UR18, RZ ;  /* 0x0000001209097c10 */ /* 0x010fc6000ff7e0ff */
[----:B------:R-:W4:Y:S04]  /*15450*/  LDL.LU R29, [R1+0x98] ;  /* 0x00009800011d7983 */ /* 0x000f280000300800 */
[----:B------:R-:W-:Y:S01]  /*15460*/  STL [R1+0xb8], R10 ;  /* 0x0000b80a01007387 */ /* 0x000fe20000100800 */
[----:B------:R-:W-:-:S05]  /*15470*/  IADD3.X R3, PT, PT, R3, UR38, RZ, P4, !PT ;  /* 0x0000002603037c10 */ /* 0x000fca000a7fe4ff */
[----:B------:R0:W-:Y:S04]  /*15480*/  STL [R1+0xb0], R3 ;  /* 0x0000b00301007387 */ /* 0x0001e80000100800 */
[----:B------:R1:W-:Y:S04]  /*15490*/  STL [R1+0x94], R9 ;  /* 0x0000940901007387 */ /* 0x0003e80000100800 */
[----:B0-----:R-:W4:Y:S04]  /*154a0*/  LDL.LU R3, [R1+0x7c] ;  /* 0x00007c0001037983 */ /* 0x001f280000300800 */
[----:B-1----:R-:W4:Y:S01]  /*154b0*/  LDL.LU R9, [R1+0x90] ;  /* 0x0000900001097983 */ /* 0x002f220000300800 */
[----:B------:R-:W-:-:S03]  /*154c0*/  IADD3 R7, P4, PT, R7, UR18, RZ ;  /* 0x0000001207077c10 */ /* 0x000fc6000ff9e0ff */
[----:B------:R-:W4:Y:S04]  /*154d0*/  LDL.LU R28, [R1+0x74] ;  /* 0x00007400011c7983 */ /* 0x000f280000300800 */
[----:B------:R0:W-:Y:S04]  /*154e0*/  STL [R1+0x8c], R7 ;  /* 0x00008c0701007387 */ /* 0x0001e80000100800 */
[----:B------:R-:W4:Y:S04]  /*154f0*/  LDL.LU R27, [R1+0x88] ;  /* 0x00008800011b7983 */ /* 0x000f280000300800 */
[----:B------:R-:W4:Y:S01]  /*15500*/  LDL.LU R26, [R1+0x6c] ;  /* 0x00006c00011a7983 */ /* 0x000f220000300800 */
[----:B------:R-:W-:-:S05]  /*15510*/  IADD3.X R6, PT, PT, R6, UR38, RZ, P5, !PT ;  /* 0x0000002606067c10 */ /* 0x000fca000affe4ff */
        /* <DEDUP_REMOVED lines=18> */
[----:B-1----:R-:W4:Y:S01]  /*15640*/  LDL.LU R6, [R1+0x38] ;  /* 0x0000380001067983 */ /* 0x002f220000300800 */
[----:B--2---:R-:W-:-:S05]  /*15650*/  IADD3 R5, P5, PT, R5, UR18, RZ ;  /* 0x0000001205057c10 */ /* 0x004fca000ffbe0ff */
[----:B------:R0:W-:Y:S01]  /*15660*/  STL [R1+0x84], R5 ;  /* 0x0000840501007387 */ /* 0x0001e20000100800 */
[----:B---3--:R-:W-:-:S03]  /*15670*/  IADD3.X R4, PT, PT, R4, UR38, RZ, P6, !PT ;  /* 0x0000002604047c10 */ /* 0x008fc6000b7fe4ff */
[----:B0-----:R-:W2:Y:S01]  /*15680*/  LDL.LU R5, [R1+0x28] ;  /* 0x0000280001057983 */ /* 0x001ea20000300800 */
[----:B------:R-:W0:Y:S01]  /*15690*/  SYNCS.PHASECHK.TRANS64.TRYWAIT P6, [UR8], R2 ;  /* 0x00000002ff0075a7 */ /* 0x000e2200080c1108 */
[----:B----4-:R-:W-:Y:S02]  /*156a0*/  IADD3.X R29, PT, PT, R29, UR38, RZ, P1, !PT ;  /* 0x000000261d1d7c10 */ /* 0x010fe40008ffe4ff */
[----:B------:R1:W-:Y:S04]  /*156b0*/  STL [R1+0xa0], R4 ;  /* 0x0000a00401007387 */ /* 0x0003e80000100800 */
[----:B-1----:R-:W3:Y:S01]  /*156c0*/  LDL.LU R4, [R1+0x24] ;  /* 0x0000240001047983 */ /* 0x002ee20000300800 */
[----:B------:R-:W-:Y:S02]  /*156d0*/  IADD3 R3, P1, PT, R3, UR18, RZ ;  /* 0x0000001203037c10 */ /* 0x000fe4000ff3e0ff */
[----:B------:R-:W-:-:S03]  /*156e0*/  IADD3.X R9, PT, PT, R9, UR38, RZ, P3, !PT ;  /* 0x0000002609097c10 */ /* 0x000fc60009ffe4ff */
[----:B------:R1:W-:Y:S04]  /*156f0*/  STL [R1+0x7c], R3 ;  /* 0x00007c0301007387 */ /* 0x0003e80000100800 */
[----:B-1----:R-:W4:Y:S04]  /*15700*/  LDL.LU R3, [R1+0x20] ;  /* 0x0000200001037983 */ /* 0x002f280000300800 */
[----:B------:R-:W-:Y:S04]  /*15710*/  STL [R1+0x98], R29 ;  /* 0x0000981d01007387 */ /* 0x000fe80000100800 */
[----:B------:R1:W-:Y:S04]  /*15720*/  STL [R1+0x90], R9 ;  /* 0x0000900901007387 */ /* 0x0003e80000100800 */
[----:B-1----:R-:W4:Y:S01]  /*15730*/  LDL.LU R9, [R1+0x30] ;  /* 0x0000300001097983 */ /* 0x002f220000300800 */
        /* <DEDUP_REMOVED lines=35> */
[----:B------:R-:W-:-:S03]  /*15970*/  IADD3.X R6, PT, PT, R6, UR38, RZ, P1, !PT ;  /* 0x0000002606067c10 */ /* 0x000fc60008ffe4ff */
[----:B------:R-:W-:Y:S04]  /*15980*/  STL [R1+0x50], R13 ;  /* 0x0000500d01007387 */ /* 0x000fe80000100800 */
[----:B------:R-:W-:Y:S04]  /*15990*/  STL [R1+0x34], R12 ;  /* 0x0000340c01007387 */ /* 0x000fe80000100800 */
[----:B------:R-:W-:Y:S04]  /*159a0*/  STL [R1+0x48], R11 ;  /* 0x0000480b01007387 */ /* 0x000fe80000100800 */
[----:B------:R1:W-:Y:S04]  /*159b0*/  STL [R1+0x38], R6 ;  /* 0x0000380601007387 */ /* 0x0003e80000100800 */
[----:B------:R-:W-:Y:S04]  /*159c0*/  STL [R1+0x2c], R10 ;  /* 0x00002c0a01007387 */ /* 0x000fe80000100800 */
[----:B------:R0:W-:Y:S01]  /*159d0*/  STL [R1+0x40], R7 ;  /* 0x0000400701007387 */ /* 0x0001e20000100800 */
[----:B-1----:R-:W-:-:S02]  /*159e0*/  SHF.R.U32.HI R6, RZ, 0x6, R8 ;  /* 0x00000006ff067819 */ /* 0x002fc40000011608 */
[--C-:B0-----:R-:W-:Y:S02]  /*159f0*/  SHF.R.U32.HI R7, RZ, 0x6, R8.reuse ;  /* 0x00000006ff077819 */ /* 0x101fe40000011608 */
[----:B------:R-:W-:Y:S02]  /*15a00*/  SHF.R.U32.HI R8, RZ, 0x6, R8 ;  /* 0x00000006ff087819 */ /* 0x000fe40000011608 */
[----:B------:R-:W-:Y:S02]  /*15a10*/  SGXT.U32 R6, R6, 0x1 ;  /* 0x000000010606781a */ /* 0x000fe40000000000 */
[----:B------:R-:W-:Y:S02]  /*15a20*/  SGXT.U32 R7, R7, 0x1 ;  /* 0x000000010707781a */ /* 0x000fe40000000000 */
[----:B------:R-:W-:Y:S02]  /*15a30*/  SGXT.U32 R8, R8, 0x1 ;  /* 0x000000010808781a */ /* 0x000fe40000000000 */
[----:B------:R-:W-:-:S02]  /*15a40*/  LOP3.LUT R7, R7, 0x4, RZ, 0xfc, !PT ;  /* 0x0000000407077812 */ /* 0x000fc400078efcff */
[----:B------:R-:W-:Y:S02]  /*15a50*/  LOP3.LUT R8, R8, 0x2, RZ, 0xfc, !PT ;  /* 0x0000000208087812 */ /* 0x000fe400078efcff */
[----:B------:R-:W-:Y:S02]  /*15a60*/  LOP3.LUT R6, R6, 0x6, RZ, 0xfc, !PT ;  /* 0x0000000606067812 */ /* 0x000fe400078efcff */
[----:B------:R-:W-:Y:S02]  /*15a70*/  ISETP.GE.AND P5, PT, R8, UR4, PT ;  /* 0x0000000408007c0c */ /* 0x000fe4000bfa6270 */
[----:B------:R-:W-:Y:S02]  /*15a80*/  ISETP.GE.AND P1, PT, R7, UR4, PT ;  /* 0x0000000407007c0c */ /* 0x000fe4000bf26270 */
[----:B------:R-:W-:Y:S02]  /*15a90*/  PRMT R62, RZ, 0x7610, R62 ;  /* 0x00007610ff3e7816 */ /* 0x000fe4000000003e */
[----:B------:R-:W-:-:S02]  /*15aa0*/  PRMT R53, RZ, 0x7610, R53 ;  /* 0x00007610ff357816 */ /* 0x000fc40000000035 */
[----:B--2---:R-:W-:Y:S02]  /*15ab0*/  IADD3.X R5, PT, PT, R5, UR38, RZ, P4, !PT ;  /* 0x0000002605057c10 */ /* 0x004fe4000a7fe4ff */
[----:B---3--:R-:W-:-:S04]  /*15ac0*/  IADD3 R4, P4, PT, R4, UR18, RZ ;  /* 0x0000001204047c10 */ /* 0x008fc8000ff9e0ff */
[----:B----4-:R-:W-:Y:S02]  /*15ad0*/  IADD3.X R3, PT, PT, R3, UR38, RZ, P4, !PT ;  /* 0x0000002603037c10 */ /* 0x010fe4000a7fe4ff */
[----:B------:R-:W-:-:S05]  /*15ae0*/  IADD3.X R9, PT, PT, R9, UR38, RZ, P3, !PT ;  /* 0x0000002609097c10 */ /* 0x000fca0009ffe4ff */
[----:B------:R0:W-:Y:S04]  /*15af0*/  STL [R1+0x30], R9 ;  /* 0x0000300901007387 */ /* 0x0001e80000100800 */
[----:B------:R0:W-:Y:S04]  /*15b00*/  STL [R1+0x28], R5 ;  /* 0x0000280501007387 */ /* 0x0001e80000100800 */
[----:B------:R0:W-:Y:S04]  /*15b10*/  STL [R1+0x24], R4 ;  /* 0x0000240401007387 */ /* 0x0001e80000100800 */
[----:B------:R0:W-:Y:S01]  /*15b20*/  STL [R1+0x20], R3 ;  /* 0x0000200301007387 */ /* 0x0001e20000100800 */
[----:B------:R-:W-:Y:S01]  /*15b30*/  ISETP.GE.AND P3, PT, R6, UR4, PT ;  /* 0x0000000406007c0c */ /* 0x000fe2000bf66270 */
[----:B------:R-:W-:-:S12]  /*15b40*/  @!P6 BRA `(.L_x_8) ;  /* 0x0000009c00c8e947 */ /* 0x000fd80003800000 */
.L_x_16:
[----:B------:R-:W2:Y:S04]  /*15b50*/  LDL R2, [R1+0x20] ;  /* 0x0000200001027983 */ /* 0x000ea80000100800 */
[----:B0-----:R-:W2:Y:S04]  /*15b60*/  LDL R3, [R1+0x24] ;  /* 0x0000240001037983 */ /* 0x001ea80000100800 */
[----:B------:R0:W-:Y:S04]  /*15b70*/  STL [R1+0x754], R91 ;  /* 0x0007545b01007387 */ /* 0x0001e80000100800 */
[----:B0-----:R-:W3:Y:S04]  /*15b80*/  LDL R91, [R1+0x34] ;  /* 0x00003400015b7983 */ /* 0x001ee80000100800 */
[----:B------:R-:W-:Y:S04]  /*15b90*/  STL [R1+0x750], R89 ;  /* 0x0007505901007387 */ /* 0x000fe80000100800 */
[----:B------:R-:W-:Y:S04]  /*15ba0*/  STL [R1+0x74c], R87 ;  /* 0x00074c5701007387 */ /* 0x000fe80000100800 */
[----:B------:R-:W-:Y:S04]  /*15bb0*/  STL [R1+0x748], R85 ;  /* 0x0007485501007387 */ /* 0x000fe80000100800 */
[----:B------:R-:W-:Y:S04]  /*15bc0*/  STL [R1+0x744], R83 ;  /* 0x0007445301007387 */ /* 0x000fe80000100800 */
[----:B------:R-:W-:Y:S04]  /*15bd0*/  STL [R1+0x740], R81 ;  /* 0x0007405101007387 */ /* 0x000fe80000100800 */
[----:B------:R0:W-:Y:S04]  /*15be0*/  STL [R1+0x73c], R63 ;  /* 0x00073c3f01007387 */ /* 0x0001e80000100800 */
[----:B0-----:R-:W4:Y:S04]  /*15bf0*/  LDL R63, [R1+0x2c] ;  /* 0x00002c00013f7983 */ /* 0x001f280000100800 */
[----:B------:R0:W-:Y:S04]  /*15c00*/  STL [R1+0x738], R69 ;  /* 0x0007384501007387 */ /* 0x0001e80000100800 */
[----:B0-----:R-:W3:Y:S04]  /*15c10*/  LDL R69, [R1+0x28] ;  /* 0x0000280001457983 */ /* 0x001ee80000100800 */
[----:B------:R0:W-:Y:S04]  /*15c20*/  STL [R1+0x734], R71 ;  /* 0x0007344701007387 */ /* 0x0001e80000100800 */
[----:B0-----:R-:W3:Y:S04]  /*15c30*/  LDL R71, [R1+0x30] ;  /* 0x0000300001477983 */ /* 0x001ee80000100800 */
[----:B------:R-:W-:Y:S04]  /*15c40*/  STL [R1+0x730], R73 ;  /* 0x0007304901007387 */ /* 0x000fe80000100800 */
[----:B------:R0:W-:Y:S04]  /*15c50*/  STL [R1+0x72c], R74 ;  /* 0x00072c4a01007387 */ /* 0x0001e80000100800 */
[----:B------:R1:W-:Y:S04]  /*15c60*/  STL [R1+0x728], R72 ;  /* 0x0007284801007387 */ /* 0x0003e80000100800 */
[----:B------:R-:W-:Y:S04]  /*15c70*/  STL [R1+0x724], R70 ;  /* 0x0007244601007387 */ /* 0x000fe80000100800 */
[----:B-----5:R-:W-:Y:S04]  /*15c80*/  STL [R1+0x71c], R0 ;  /* 0x00071c0001007387 */ /* 0x020fe80000100800 */
[----:B------:R-:W3:Y:S04]  /*15c90*/  LDL R89, [R1+0x38] ;  /* 0x0000380001597983 */ /* 0x000ee80000100800 */
[----:B------:R-:W3:Y:S01]  /*15ca0*/  LDL R87, [R1+0x3c] ;  /* 0x00003c0001577983 */ /* 0x000ee20000100800 */
[----:B------:R-:W0:Y:S01]  /*15cb0*/  S2R R85, SR_TID.X ;  /* 0x0000000000557919 */ /* 0x000e220000002100 */
[----:B--2---:R-:W-:-:S04]  /*15cc0*/  @!P0 LOP3.LUT R3, R3, R2, RZ, 0x3c, !PT ;  /* 0x0000000203038212 */ /* 0x004fc800078e3cff */
[----:B------:R-:W-:-:S04]  /*15cd0*/  @!P0 LOP3.LUT R2, R3, R2, RZ, 0x3c, !PT ;  /* 0x0000000203028212 */ /* 0x000fc800078e3cff */
[----:B------:R-:W-:-:S05]  /*15ce0*/  @!P0 LOP3.LUT R3, R3, R2, RZ, 0x3c, !PT ;  /* 0x0000000203038212 */ /* 0x000fca00078e3cff */
[----:B------:R4:W2:Y:S02]  /*15cf0*/  @!P0 LDG.E.U8 R62, desc[UR22][R2.64] ;  /* 0x00000016023e8981 */ /* 0x0008a4000c1e1100 */
[----:B----4-:R-:W-:Y:S02]  /*15d00*/  @!P5 IMAD.MOV.U32 R2, RZ, RZ, R63 ;  /* 0x000000ffff02d224 */ /* 0x010fe400078e003f */
[----:B------:R-:W4:Y:S01]  /*15d10*/  LDL R63, [R1+0x44] ;  /* 0x00004400013f7983 */ /* 0x000f220000100800 */
[----:B---3--:R-:W-:-:S03]  /*15d20*/  @!P5 IMAD.MOV.U32 R3, RZ, RZ, R69 ;  /* 0x000000ffff03d224 */ /* 0x008fc600078e0045 */
[----:B------:R-:W3:Y:S01]  /*15d30*/  LDL R69, [R1+0x40] ;  /* 0x0000400001457983 */ /* 0x000ee20000100800 */
[----:B0-----:R-:W0:Y:S01]  /*15d40*/  S2R R74, SR_TID.X ;  /* 0x00000000004a7919 */ /* 0x001e220000002100 */
[----:B------:R-:W-:Y:S02]  /*15d50*/  SHF.R.U32.HI R85, RZ, 0x6, R85 ;  /* 0x00000006ff557819 */ /* 0x000fe40000011655 */
[----:B------:R0:W2:Y:S02]  /*15d60*/  @!P5 LDG.E.U8 R53, desc[UR22][R2.64] ;  /* 0x000000160235d981 */ /* 0x0000a4000c1e1100 */
[----:B------:R-:W-:-:S04]  /*15d70*/  SGXT.U32 R85, R85, 0x1 ;  /* 0x000000015555781a */ /* 0x000fc80000000000 */
[----:B------:R-:W-:-:S04]  /*15d80*/  LOP3.LUT R85, R85, 0x8, RZ, 0xfc, !PT ;  /* 0x0000000855557812 */ /* 0x000fc800078efcff */
[----:B------:R-:W-:Y:S02]  /*15d90*/  ISETP.GE.AND P5, PT, R85, UR4, PT ;  /* 0x0000000455007c0c */ /* 0x000fe4000bfa6270 */
[--C-:B0-----:R-:W-:Y:S02]  /*15da0*/  SHF.R.U32.HI R85, RZ, 0x6, R74.reuse ;  /* 0x00000006ff557819 */ /* 0x101fe4000001164a */
[----:B-1----:R-:W-:Y:S02]  /*15db0*/  SHF.R.U32.HI R72, RZ, 0x6, R74 ;  /* 0x00000006ff487819 */ /* 0x002fe4000001164a */
[----:B------:R-:W-:Y:S01]  /*15dc0*/  SGXT.U32 R85, R85, 0x1 ;  /* 0x000000015555781a */ /* 0x000fe20000000000 */
[----:B------:R-:W2:Y:S03]  /*15dd0*/  LDL R74, [R1+0x4c] ;  /* 0x00004c00014a7983 */ /* 0x000ea60000100800 */
[----:B------:R-:W-:-:S04]  /*15de0*/  LOP3.LUT R85, R85, 0xa, RZ, 0xfc, !PT ;  /* 0x0000000a55557812 */ /* 0x000fc800078efcff */
[----:B------:R-:W-:Y:S02]  /*15df0*/  ISETP.GE.AND P4, PT, R85, UR4, PT ;  /* 0x0000000455007c0c */ /* 0x000fe4000bf86270 */
[----:B------:R-:W2:Y:S01]  /*15e00*/  LDL R85, [R1+0x48] ;  /* 0x0000480001557983 */ /* 0x000ea20000100800 */
[----:B------:R-:W-:-:S04]  /*15e10*/  SGXT.U32 R72, R72, 0x1 ;  /* 0x000000014848781a */ /* 0x000fc80000000000 */
[----:B------:R-:W-:Y:S01]  /*15e20*/  LOP3.LUT R72, R72, 0xc, RZ, 0xfc, !PT ;  /* 0x0000000c48487812 */ /* 0x000fe200078efcff */
[----:B------:R-:W-:Y:S02]  /*15e30*/  @!P1 IMAD.MOV.U32 R3, RZ, RZ, R71 ;  /* 0x000000ffff039224 */ /* 0x000fe400078e0047 */
[----:B------:R-:W2:Y:S01]  /*15e40*/  LDL R71, [R1+0x54] ;  /* 0x0000540001477983 */ /* 0x000ea20000100800 */
[----:B------:R-:W-:-:S03]  /*15e50*/  ISETP.GE.AND P0, PT, R72, UR4, PT ;  /* 0x0000000448007c0c */ /* 0x000fc6000bf06270 */
[----:B------:R-:W2:Y:S01]  /*15e60*/  LDL R72, [R1+0x50] ;  /* 0x0000500001487983 */ /* 0x000ea20000100800 */
[----:B------:R-:W-:Y:S01]  /*15e70*/  PRMT R42, RZ, 0x7610, R42 ;  /* 0x00007610ff2a7816 */ /* 0x000fe2000000002a */
[----:B------:R-:W-:Y:S01]  /*15e80*/  @!P1 IMAD.MOV.U32 R2, RZ, RZ, R91 ;  /* 0x000000ffff029224 */ /* 0x000fe200078e005b */
[----:B------:R-:W-:-:S04]  /*15e90*/  PRMT R67, RZ, 0x7610, R67 ;  /* 0x00007610ff437816 */ /* 0x000fc80000000043 */
[----:B------:R0:W2:Y:S02]  /*15ea0*/  @!P1 LDG.E.U8 R42, desc[UR22][R2.64] ;  /* 0x00000016022a9981 */ /* 0x0000a4000c1e1100 */
[----:B0-----:R-:W-:Y:S02]  /*15eb0*/  @!P3 IMAD.MOV.U32 R2, RZ, RZ, R87 ;  /* 0x000000ffff02b224 */ /* 0x001fe400078e0057 */
[----:B------:R-:W-:-:S05]  /*15ec0*/  @!P3 IMAD.MOV.U32 R3, RZ, RZ, R89 ;  /* 0x000000ffff03b224 */ /* 0x000fca00078e0059 */
[----:B------:R4:W2:Y:S02]  /*15ed0*/  @!P3 LDG.E.U8 R67, desc[UR22][R2.64] ;  /* 0x000000160243b981 */ /* 0x0008a4000c1e1100 */
[----:B----4-:R-:W-:Y:S02]  /*15ee0*/  @!P5 IMAD.MOV.U32 R2, RZ, RZ, R63 ;  /* 0x000000ffff02d224 */ /* 0x010fe400078e003f */
[----:B------:R-:W4:Y:S01]  /*15ef0*/  LDL R63, [R1+0x5c] ;  /* 0x00005c00013f7983 */ /* 0x000f220000100800 */
[----:B---3--:R-:W-:-:S03]  /*15f00*/  @!P5 IMAD.MOV.U32 R3, RZ, RZ, R69 ;  /* 0x000000ffff03d224 */ /* 0x008fc600078e0045 */
[----:B------:R-:W3:Y:S01]  /*15f10*/  LDL R69, [R1+0x58] ;  /* 0x0000580001457983 */ /* 0x000ee20000100800 */
[----:B------:R-:W0:Y:S01]  /*15f20*/  S2R R91, SR_TID.X ;  /* 0x00000000005b7919 */ /* 0x000e220000002100 */
[----:B------:R-:W-:-:S06]  /*15f30*/  PRMT R15, RZ, 0x7610, R15 ;  /* 0x00007610ff0f7816 */ /* 0x000fcc000000000f */
[----:B------:R2:W3:Y:S01]  /*15f40*/  @!P5 LDG.E.U8 R15, desc[UR22][R2.64] ;  /* 0x00000016020fd981 */ /* 0x0004e2000c1e1100 */
[----:B------:R-:W-:Y:S01]  /*15f50*/  PRMT R47, RZ, 0x7610, R47 ;  /* 0x00007610ff2f7816 */ /* 0x000fe2000000002f */
[----:B--2---:R-:W-:Y:S02]  /*15f60*/  @!P4 IMAD.MOV.U32 R2, RZ, RZ, R74 ;  /* 0x000000ffff02c224 */ /* 0x004fe400078e004a */
[----:B------:R-:W2:Y:S01]  /*15f70*/  LDL R74, [R1+0x64] ;  /* 0x00006400014a7983 */ /* 0x000ea20000100800 */
[----:B------:R-:W-:-:S03]  /*15f80*/  @!P4 IMAD.MOV.U32 R3, RZ, RZ, R85 ;  /* 0x000000ffff03c224 */ /* 0x000fc600078e0055 */
[----:B------:R-:W2:Y:S01]  /*15f90*/  LDL R85, [R1+0x60] ;  /* 0x0000600001557983 */ /* 0x000ea20000100800 */
[----:B0-----:R-:W-:-:S03]  /*15fa0*/  SHF.R.U32.HI R87, RZ, 0x6, R91 ;  /* 0x00000006ff577819 */ /* 0x001fc6000001165b */
[----:B------:R0:W2:Y:S01]  /*15fb0*/  @!P4 LDG.E.U8 R47, desc[UR22][R2.64] ;  /* 0x00000016022fc981 */ /* 0x0000a2000c1e1100 */
[----:B------:R-:W-:Y:S02]  /*15fc0*/  SGXT.U32 R87, R87, 0x1 ;  /* 0x000000015757781a */ /* 0x000fe40000000000 */
[----:B------:R-:W-:Y:S02]  /*15fd0*/  LEA.HI R89, R91, 0xe, RZ, 0x1a ;  /* 0x0000000e5b597811 */ /* 0x000fe400078fd0ff */
[----:B------:R-:W-:Y:S01]  /*15fe0*/  LOP3.LUT R87, R87, 0x10, RZ, 0xfc, !PT ;  /* 0x0000001057577812 */ /* 0x000fe200078efcff */
[----:B0-----:R-:W-:Y:S01]  /*15ff0*/  @!P0 IMAD.MOV.U32 R2, RZ, RZ, R71 ;  /* 0x000000ffff028224 */ /* 0x001fe200078e0047 */
[--C-:B------:R-:W-:Y:S01]  /*16000*/  SHF.R.U32.HI R71, RZ, 0x6, R91.reuse ;  /* 0x00000006ff477819 */ /* 0x100fe2000001165b */
[----:B------:R-:W-:Y:S01]  /*16010*/  @!P0 IMAD.MOV.U32 R3, RZ, RZ, R72 ;  /* 0x000000ffff038224 */ /* 0x000fe200078e0048 */
[----:B------:R-:W-:Y:S02]  /*16020*/  SHF.R.U32.HI R72, RZ, 0x6, R91 ;  /* 0x00000006ff487819 */ /* 0x000fe4000001165b */
[----:B------:R-:W-:-:S02]  /*16030*/  SGXT.U32 R71, R71, 0x1 ;  /* 0x000000014747781a */ /* 0x000fc40000000000 */
[----:B------:R-:W-:Y:S02]  /*16040*/  SGXT.U32 R72, R72, 0x1 ;  /* 0x000000014848781a */ /* 0x000fe40000000000 */
[----:B------:R-:W-:Y:S02]  /*16050*/  ISETP.GE.AND P1, PT, R89, UR4, PT ;  /* 0x0000000459007c0c */ /* 0x000fe4000bf26270 */
[----:B------:R-:W-:Y:S01]  /*16060*/  ISETP.GE.AND P3, PT, R87, UR4, PT ;  /* 0x0000000457007c0c */ /* 0x000fe2000bf66270 */
[----:B------:R-:W2:Y:S01]  /*16070*/  LDL R89, [R1+0x68] ;  /* 0x0000680001597983 */ /* 0x000ea20000100800 */
[----:B------:R-:W-:Y:S02]  /*16080*/  LOP3.LUT R72, R72, 0x12, RZ, 0xfc, !PT ;  /* 0x0000001248487812 */ /* 0x000fe400078efcff */
[----:B------:R-:W-:Y:S01]  /*16090*/  LOP3.LUT R71, R71, 0x14, RZ, 0xfc, !PT ;  /* 0x0000001447477812 */ /* 0x000fe200078efcff */
[----:B------:R-:W2:Y:S01]  /*160a0*/  LDL R87, [R1+0x6c] ;  /* 0x00006c0001577983 */ /* 0x000ea20000100800 */
[----:B------:R-:W-:-:S02]  /*160b0*/  ISETP.GE.AND P5, PT, R72, UR4, PT ;  /* 0x0000000448007c0c */ /* 0x000fc4000bfa6270 */
[----:B------:R-:W-:Y:S01]  /*160c0*/  ISETP.GE.AND P4, PT, R71, UR4, PT ;  /* 0x0000000447007c0c */ /* 0x000fe2000bf86270 */
[----:B------:R-:W2:Y:S01]  /*160d0*/  LDL R72, [R1+0x70] ;  /* 0x0000700001487983 */ /* 0x000ea20000100800 */
[----:B------:R-:W-:-:S03]  /*160e0*/  PRMT R41, RZ, 0x7610, R41 ;  /* 0x00007610ff297816 */ /* 0x000fc60000000029 */
[----:B------:R-:W2:Y:S04]  /*160f0*/  LDL R71, [R1+0x74] ;  /* 0x0000740001477983 */ /* 0x000ea80000100800 */
[----:B------:R4:W2:Y:S02]  /*16100*/  @!P0 LDG.E.U8 R41, desc[UR22][R2.64] ;  /* 0x0000001602298981 */ /* 0x0008a4000c1e1100 */
[----:B----4-:R-:W-:Y:S02]  /*16110*/  @!P1 IMAD.MOV.U32 R2, RZ, RZ, R63 ;  /* 0x000000ffff029224 */ /* 0x010fe400078e003f */
[----:B------:R-:W4:Y:S01]  /*16120*/  LDL R63, [R1+0x7c] ;  /* 0x00007c00013f7983 */ /* 0x000f220000100800 */
[----:B---3--:R-:W-:-:S03]  /*16130*/  @!P1 IMAD.MOV.U32 R3, RZ, RZ, R69 ;  /* 0x000000ffff039224 */ /* 0x008fc600078e0045 */
[----:B------:R-:W3:Y:S01]  /*16140*/  LDL R69, [R1+0x78] ;  /* 0x0000780001457983 */ /* 0x000ee20000100800 */
[----:B------:R-:W-:-:S04]  /*16150*/  SHF.R.U32.HI R91, RZ, 0x6, R91 ;  /* 0x00000006ff5b7819 */ /* 0x000fc8000001165b */
[----:B------:R-:W-:-:S04]  /*16160*/  SGXT.U32 R91, R91, 0x1 ;  /* 0x000000015b5b781a */ /* 0x000fc80000000000 */
[----:B------:R-:W-:-:S04]  /*16170*/  LOP3.LUT R91, R91, 0x16, RZ, 0xfc, !PT ;  /* 0x000000165b5b7812 */ /* 0x000fc800078efcff */
[----:B------:R-:W-:Y:S02]  /*16180*/  ISETP.GE.AND P0, PT, R91, UR4, PT ;  /* 0x000000045b007c0c */ /* 0x000fe4000bf06270 */
[----:B------:R-:W0:Y:S01]  /*16190*/  S2R R91, SR_TID.X ;  /* 0x00000000005b7919 */ /* 0x000e220000002100 */
[----:B------:R-:W-:-:S06]  /*161a0*/  PRMT R66, RZ, 0x7610, R66 ;  /* 0x00007610ff427816 */ /* 0x000fcc0000000042 */
[----:B------:R2:W3:Y:S01]  /*161b0*/  @!P1 LDG.E.U8 R66, desc[UR22][R2.64] ;  /* 0x0000001602429981 */ /* 0x0004e2000c1e1100 */
[----:B------:R-:W-:Y:S01]  /*161c0*/  PRMT R14, RZ, 0x7610, R14 ;  /* 0x00007610ff0e7816 */ /* 0x000fe2000000000e */
[----:B--2---:R-:W-:Y:S01]  /*161d0*/  @!P3 IMAD.MOV.U32 R2, RZ, RZ, R74 ;  /* 0x000000ffff02b224 */ /* 0x004fe200078e004a */
[--C-:B0-----:R-:W-:Y:S02]  /*161e0*/  SHF.R.U32.HI R74, RZ, 0x6, R91.reuse ;  /* 0x00000006ff4a7819 */ /* 0x101fe4000001165b */
[----:B------:R-:W-:Y:S01]  /*161f0*/  SHF.R.U32.HI R91, RZ, 0x6, R91 ;  /* 0x00000006ff5b7819 */ /* 0x000fe2000001165b */
[----:B------:R-:W-:Y:S01]  /*16200*/  @!P3 IMAD.MOV.U32 R3, RZ, RZ, R85 ;  /* 0x000000ffff03b224 */ /* 0x000fe200078e0055 */
[----:B------:R-:W-:Y:S01]  /*16210*/  SGXT.U32 R74, R74, 0x1 ;  /* 0x000000014a4a781a */ /* 0x000fe20000000000 */
[----:B------:R-:W2:Y:S01]  /*16220*/  LDL R85, [R1+0x80] ;  /* 0x0000800001557983 */ /* 0x000ea20000100800 */
[----:B------:R-:W-:-:S03]  /*16230*/  SGXT.U32 R91, R91, 0x1 ;  /* 0x000000015b5b781a */ /* 0x000fc60000000000 */
[----:B------:R0:W2:Y:S01]  /*16240*/  @!P3 LDG.E.U8 R14, desc[UR22][R2.64] ;  /* 0x00000016020eb981 */ /* 0x0000a2000c1e1100 */
[----:B------:R-:W-:-:S04]  /*16250*/  LOP3.LUT R91, R91, 0x1a, RZ, 0xfc, !PT ;  /* 0x0000001a5b5b7812 */ /* 0x000fc800078efcff */
[----:B------:R-:W-:Y:S02]  /*16260*/  ISETP.GE.AND P3, PT, R91, UR4, PT ;  /* 0x000000045b007c0c */ /* 0x000fe4000bf66270 */
[----:B------:R-:W1:Y:S01]  /*16270*/  S2R R91, SR_TID.X ;  /* 0x00000000005b7919 */ /* 0x000e620000002100 */
[----:B------:R-:W-:Y:S02]  /*16280*/  LOP3.LUT R74, R74, 0x18, RZ, 0xfc, !PT ;  /* 0x000000184a4a7812 */ /* 0x000fe400078efcff */
[----:B------:R-:W-:Y:S02]  /*16290*/  PRMT R10, RZ, 0x7610, R10 ;  /* 0x00007610ff0a7816 */ /* 0x000fe4000000000a */
[----:B------:R-:W-:Y:S02]  /*162a0*/  ISETP.GE.AND P1, PT, R74, UR4, PT ;  /* 0x000000044a007c0c */ /* 0x000fe4000bf26270 */
[----:B------:R-:W2:Y:S01]  /*162b0*/  LDL R74, [R1+0x84] ;  /* 0x00008400014a7983 */ /* 0x000ea20000100800 */
[----:B0-----:R-:W-:Y:S01]  /*162c0*/  @!P5 IMAD.MOV.U32 R3, RZ, RZ, R89 ;  /* 0x000000ffff03d224 */ /* 0x001fe200078e0059 */
[----:B------:R-:W-:-:S02]  /*162d0*/  PRMT R40, RZ, 0x7610, R40 ;  /* 0x00007610ff287816 */ /* 0x000fc40000000028 */
[----:B------:R-:W2:Y:S01]  /*162e0*/  LDL R89, [R1+0x98] ;  /* 0x0000980001597983 */ /* 0x000ea20000100800 */
[----:B------:R-:W-:-:S05]  /*162f0*/  @!P5 IMAD.MOV.U32 R2, RZ, RZ, R87 ;  /* 0x000000ffff02d224 */ /* 0x000fca00078e0057 */
[----:B------:R0:W2:Y:S02]  /*16300*/  @!P5 LDG.E.U8 R10, desc[UR22][R2.64] ;  /* 0x00000016020ad981 */ /* 0x0000a4000c1e1100 */
[----:B0-----:R-:W-:Y:S02]  /*16310*/  @!P4 IMAD.MOV.U32 R2, RZ, RZ, R71 ;  /* 0x000000ffff02c224 */ /* 0x001fe400078e0047 */
[----:B------:R-:W-:Y:S01]  /*16320*/  @!P4 IMAD.MOV.U32 R3, RZ, RZ, R72 ;  /* 0x000000ffff03c224 */ /* 0x000fe200078e0048 */
[----:B------:R-:W2:Y:S04]  /*16330*/  LDL R71, [R1+0x8c] ;  /* 0x00008c0001477983 */ /* 0x000ea80000100800 */
[----:B------:R-:W2:Y:S04]  /*16340*/  LDL R72, [R1+0x88] ;  /* 0x0000880001487983 */ /* 0x000ea80000100800 */
[----:B------:R4:W2:Y:S02]  /*16350*/  @!P4 LDG.E.U8 R40, desc[UR22][R2.64] ;  /* 0x000000160228c981 */ /* 0x0008a4000c1e1100 */
[----:B----4-:R-:W-:Y:S01]  /*16360*/  @!P0 IMAD.MOV.U32 R2, RZ, RZ, R63 ;  /* 0x000000ffff028224 */ /* 0x010fe200078e003f */
[----:B-1----:R-:W-:-:S04]  /*16370*/  SHF.R.U32.HI R63, RZ, 0x6, R91 ;  /* 0x00000006ff3f7819 */ /* 0x002fc8000001165b */
[----:B------:R-:W-:-:S04]  /*16380*/  SGXT.U32 R63, R63, 0x1 ;  /* 0x000000013f3f781a */ /* 0x000fc80000000000 */
[----:B------:R-:W-:-:S04]  /*16390*/  LOP3.LUT R63, R63, 0x1c, RZ, 0xfc, !PT ;  /* 0x0000001c3f3f7812 */ /* 0x000fc800078efcff */
[----:B------:R-:W-:Y:S02]  /*163a0*/  ISETP.GE.AND P5, PT, R63, UR4, PT ;  /* 0x000000043f007c0c */ /* 0x000fe4000bfa6270 */
[----:B------:R-:W-:-:S04]  /*163b0*/  LEA.HI R63, R91, 0x1e, RZ, 0x1a ;  /* 0x0000001e5b3f7811 */ /* 0x000fc800078fd0ff */
[----:B------:R-:W-:Y:S02]  /*163c0*/  ISETP.GE.AND P4, PT, R63, UR4, PT ;  /* 0x000000043f007c0c */ /* 0x000fe4000bf86270 */
[----:B------:R-:W4:Y:S01]  /*163d0*/  LDL R63, [R1+0x94] ;  /* 0x00009400013f7983 */ /* 0x000f220000100800 */
[----:B---3--:R-:W-:-:S03]  /*163e0*/  @!P0 IMAD.MOV.U32 R3, RZ, RZ, R69 ;  /* 0x000000ffff038224 */ /* 0x008fc600078e0045 */
[----:B------:R-:W3:Y:S01]  /*163f0*/  LDL R69, [R1+0x90] ;  /* 0x0000900001457983 */ /* 0x000ee20000100800 */
[----:B------:R-:W-:Y:S02]  /*16400*/  PRMT R65, RZ, 0x7610, R65 ;  /* 0x00007610ff417816 */ /* 0x000fe40000000041 */
[----:B------:R-:W-:-:S04]  /*16410*/  PRMT R13, RZ, 0x7610, R13 ;  /* 0x00007610ff0d7816 */ /* 0x000fc8000000000d */
[----:B------:R2:W3:Y:S01]  /*16420*/  @!P0 LDG.E.U8 R65, desc[UR22][R2.64] ;  /* 0x0000001602418981 */ /* 0x0004e2000c1e1100 */
[----:B------:R-:W-:Y:S02]  /*16430*/  PRMT R9, RZ, 0x7610, R9 ;  /* 0x00007610ff097816 */ /* 0x000fe40000000009 */
[----:B------:R-:W-:-:S04]  /*16440*/  SHF.R.U32.HI R87, RZ, 0x6, R91 ;  /* 0x00000006ff577819 */ /* 0x000fc8000001165b */
[----:B------:R-:W-:-:S04]  /*16450*/  SGXT.U32 R87, R87, 0x1 ;  /* 0x000000015757781a */ /* 0x000fc80000000000 */
[----:B------:R-:W-:-:S04]  /*16460*/  LOP3.LUT R87, R87, 0x20, RZ, 0xfc, !PT ;  /* 0x0000002057577812 */ /* 0x000fc800078efcff */
[----:B------:R-:W-:Y:S02]  /*16470*/  ISETP.GE.AND P0, PT, R87, UR4, PT ;  /* 0x0000000457007c0c */ /* 0x000fe4000bf06270 */
[----:B------:R-:W3:Y:S01]  /*16480*/  LDL R87, [R1+0x9c] ;  /* 0x00009c0001577983 */ /* 0x000ee20000100800 */
[----:B--2---:R-:W-:-:S03]  /*16490*/  @!P1 IMAD.MOV.U32 R3, RZ, RZ, R85 ;  /* 0x000000ffff039224 */ /* 0x004fc600078e0055 */
[----:B------:R-:W2:Y:S01]  /*164a0*/  LDL R85, [R1+0xa0] ;  /* 0x0000a00001557983 */ /* 0x000ea20000100800 */
[----:B------:R-:W-:-:S03]  /*164b0*/  @!P1 IMAD.MOV.U32 R2, RZ, RZ, R74 ;  /* 0x000000ffff029224 */ /* 0x000fc600078e004a */
[----:B------:R-:W2:Y:S04]  /*164c0*/  LDL R74, [R1+0xa4] ;  /* 0x0000a400014a7983 */ /* 0x000ea80000100800 */
[----:B------:R0:W2:Y:S02]  /*164d0*/  @!P1 LDG.E.U8 R13, desc[UR22][R2.64] ;  /* 0x00000016020d9981 */ /* 0x0000a4000c1e1100 */
[----:B0-----:R-:W-:Y:S02]  /*164e0*/  @!P3 IMAD.MOV.U32 R2, RZ, RZ, R71 ;  /* 0x000000ffff02b224 */ /* 0x001fe400078e0047 */
[----:B------:R-:W2:Y:S01]  /*164f0*/  LDL R71, [R1+0xac] ;  /* 0x0000ac0001477983 */ /* 0x000ea20000100800 */
[----:B------:R-:W-:-:S03]  /*16500*/  @!P3 IMAD.MOV.U32 R3, RZ, RZ, R72 ;  /* 0x000000ffff03b224 */ /* 0x000fc600078e0048 */
[----:B------:R-:W2:Y:S04]  /*16510*/  LDL R72, [R1+0xa8] ;  /* 0x0000a80001487983 */ /* 0x000ea80000100800 */
[----:B------:R0:W2:Y:S02]  /*16520*/  @!P3 LDG.E.U8 R9, desc[UR22][R2.64] ;  /* 0x000000160209b981 */ /* 0x0000a4000c1e1100 */
[----:B0-----:R-:W0:Y:S02]  /*16530*/  S2R R3, SR_TID.X ;  /* 0x0000000000037919 */ /* 0x001e240000002100 */
[--C-:B0-----:R-:W-:Y:S02]  /*16540*/  SHF.R.U32.HI R91, RZ, 0x6, R3.reuse ;  /* 0x00000006ff5b7819 */ /* 0x101fe40000011603 */
[----:B------:R-:W-:-:S04]  /*16550*/  SHF.R.U32.HI R3, RZ, 0x6, R3 ;  /* 0x00000006ff037819 */ /* 0x000fc80000011603 */
[----:B------:R-:W-:-:S04]  /*16560*/  SGXT.U32 R3, R3, 0x1 ;  /* 0x000000010303781a */ /* 0x000fc80000000000 */
[----:B------:R-:W-:-:S04]  /*16570*/  LOP3.LUT R3, R3, 0x22, RZ, 0xfc, !PT ;  /* 0x0000002203037812 */ /* 0x000fc800078efcff */
[----:B------:R-:W-:Y:S01]  /*16580*/  ISETP.GE.AND P1, PT, R3, UR4, PT ;  /* 0x0000000403007c0c */ /* 0x000fe2000bf26270 */
[----:B----4-:R-:W-:Y:S02]  /*16590*/  @!P5 IMAD.MOV.U32 R2, RZ, RZ, R63 ;  /* 0x000000ffff02d224 */ /* 0x010fe400078e003f */
[----:B------:R-:W4:Y:S01]  /*165a0*/  LDL R63, [R1+0xb4] ;  /* 0x0000b400013f7983 */ /* 0x000f220000100800 */
[----:B---3--:R-:W-:-:S03]  /*165b0*/  @!P5 IMAD.MOV.U32 R3, RZ, RZ, R69 ;  /* 0x000000ffff03d224 */ /* 0x008fc600078e0045 */
[----:B------:R-:W3:Y:S01]  /*165c0*/  LDL R69, [R1+0xb0] ;  /* 0x0000b00001457983 */ /* 0x000ee20000100800 */
[----:B------:R-:W-:Y:S02]  /*165d0*/  SGXT.U32 R91, R91, 0x1 ;  /* 0x000000015b5b781a */ /* 0x000fe40000000000 */
[----:B------:R-:W-:Y:S02]  /*165e0*/  PRMT R39, RZ, 0x7610, R39 ;  /* 0x00007610ff277816 */ /* 0x000fe40000000027 */
[----:B------:R-:W-:Y:S02]  /*165f0*/  LOP3.LUT R91, R91, 0x24, RZ, 0xfc, !PT ;  /* 0x000000245b5b7812 */ /* 0x000fe400078efcff */
[----:B------:R-:W-:Y:S02]  /*16600*/  PRMT R64, RZ, 0x7610, R64 ;  /* 0x00007610ff407816 */ /* 0x000fe40000000040 */
[----:B------:R0:W3:Y:S01]  /*16610*/  @!P5 LDG.E.U8 R39, desc[UR22][R2.64] ;  /* 0x000000160227d981 */ /* 0x0000e2000c1e1100 */
[----:B------:R-:W-:-:S02]  /*16620*/  ISETP.GE.AND P3, PT, R91, UR4, PT ;  /* 0x000000045b007c0c */ /* 0x000fc4000bf66270 */
[----:B------:R-:W1:Y:S01]  /*16630*/  S2R R91, SR_TID.X ;  /* 0x00000000005b7919 */ /* 0x000e620000002100 */
[----:B------:R-:W-:Y:S01]  /*16640*/  PRMT R12, RZ, 0x7610, R12 ;  /* 0x00007610ff0c7816 */ /* 0x000fe2000000000c */
[----:B0-----:R-:W-:Y:S01]  /*16650*/  @!P4 IMAD.MOV.U32 R3, RZ, RZ, R89 ;  /* 0x000000ffff03c224 */ /* 0x001fe200078e0059 */
[----:B------:R-:W-:Y:S01]  /*16660*/  PRMT R8, RZ, 0x7610, R8 ;  /* 0x00007610ff087816 */ /* 0x000fe20000000008 */
[----:B------:R-:W3:Y:S01]  /*16670*/  LDL R89, [R1+0x4c0] ;  /* 0x0004c00001597983 */ /* 0x000ee20000100800 */
[----:B------:R-:W-:-:S05]  /*16680*/  @!P4 IMAD.MOV.U32 R2, RZ, RZ, R87 ;  /* 0x000000ffff02c224 */ /* 0x000fca00078e0057 */
[----:B------:R2:W3:Y:S02]  /*16690*/  @!P4 LDG.E.U8 R64, desc[UR22][R2.64] ;  /* 0x000000160240c981 */ /* 0x0004e4000c1e1100 */
[----:B--2---:R-:W-:Y:S02]  /*166a0*/  @!P0 IMAD.MOV.U32 R3, RZ, RZ, R85 ;  /* 0x000000ffff038224 */ /* 0x004fe400078e0055 */
[----:B------:R-:W-:-:S05]  /*166b0*/  @!P0 IMAD.MOV.U32 R2, RZ, RZ, R74 ;  /* 0x000000ffff028224 */ /* 0x000fca00078e004a */
[----:B------:R0:W2:Y:S02]  /*166c0*/  @!P0 LDG.E.U8 R12, desc[UR22][R2.64] ;  /* 0x00000016020c8981 */ /* 0x0000a4000c1e1100 */
[----:B0-----:R-:W-:Y:S01]  /*166d0*/  @!P1 IMAD.MOV.U32 R2, RZ, RZ, R71 ;  /* 0x000000ffff029224 */ /* 0x001fe200078e0047 */
[--C-:B-1----:R-:W-:Y:S01]  /*166e0*/  SHF.R.U32.HI R87, RZ, 0x6, R91.reuse ;  /* 0x00000006ff577819 */ /* 0x102fe2000001165b */
[----:B------:R-:W2:Y:S01]  /*166f0*/  LDL R71, [R1+0x4d4] ;  /* 0x0004d40001477983 */ /* 0x000ea20000100800 */
[----:B------:R-:W-:Y:S02]  /*16700*/  @!P1 IMAD.MOV.U32 R3, RZ, RZ, R72 ;  /* 0x000000ffff039224 */ /* 0x000fe400078e0048 */
[----:B------:R-:W-:Y:S01]  /*16710*/  SGXT.U32 R87, R87, 0x1 ;  /* 0x000000015757781a */ /* 0x000fe20000000000 */
[----:B------:R-:W2:Y:S04]  /*16720*/  LDL R72, [R1+0x4d0] ;  /* 0x0004d00001487983 */ /* 0x000ea80000100800 */
[----:B------:R4:W2:Y:S01]  /*16730*/  @!P1 LDG.E.U8 R8, desc[UR22][R2.64] ;  /* 0x0000001602089981 */ /* 0x0008a2000c1e1100 */
[----:B------:R-:W-:-:S02]  /*16740*/  SHF.R.U32.HI R74, RZ, 0x6, R91 ;  /* 0x00000006ff4a7819 */ /* 0x000fc4000001165b */
[----:B------:R-:W-:Y:S02]  /*16750*/  SHF.R.U32.HI R85, RZ, 0x6, R91 ;  /* 0x00000006ff557819 */ /* 0x000fe4000001165b */
[----:B------:R-:W-:Y:S01]  /*16760*/  PRMT R38, RZ, 0x7610, R38 ;  /* 0x00007610ff267816 */ /* 0x000fe20000000026 */
[----:B------:R-:W2:Y:S01]  /*16770*/  LDL R91, [R1+0xbc] ;  /* 0x0000bc00015b7983 */ /* 0x000ea20000100800 */
[----:B------:R-:W-:Y:S02]  /*16780*/  LOP3.LUT R87, R87, 0x26, RZ, 0xfc, !PT ;  /* 0x0000002657577812 */ /* 0x000fe400078efcff */
[----:B------:R-:W-:Y:S02]  /*16790*/  SGXT.U32 R74, R74, 0x1 ;  /* 0x000000014a4a781a */ /* 0x000fe40000000000 */
[----:B------:R-:W-:Y:S02]  /*167a0*/  SGXT.U32 R85, R85, 0x1 ;  /* 0x000000015555781a */ /* 0x000fe40000000000 */
[----:B------:R-:W-:-:S02]  /*167b0*/  ISETP.GE.AND P5, PT, R87, UR4, PT ;  /* 0x0000000457007c0c */ /* 0x000fc4000bfa6270 */
[----:B------:R-:W-:Y:S01]  /*167c0*/  LOP3.LUT R85, R85, 0x28, RZ, 0xfc, !PT ;  /* 0x0000002855557812 */ /* 0x000fe200078efcff */
[----:B------:R-:W2:Y:S01]  /*167d0*/  LDL R87, [R1+0x4c4] ;  /* 0x0004c40001577983 */ /* 0x000ea20000100800 */
[----:B------:R-:W-:Y:S02]  /*167e0*/  LOP3.LUT R74, R74, 0x2a, RZ, 0xfc, !PT ;  /* 0x0000002a4a4a7812 */ /* 0x000fe400078efcff */
[----:B------:R-:W-:Y:S02]  /*167f0*/  ISETP.GE.AND P4, PT, R85, UR4, PT ;  /* 0x0000000455007c0c */ /* 0x000fe4000bf86270 */
[----:B------:R-:W-:Y:S01]  /*16800*/  ISETP.GE.AND P0, PT, R74, UR4, PT ;  /* 0x000000044a007c0c */ /* 0x000fe2000bf06270 */
[----:B------:R-:W2:Y:S04]  /*16810*/  LDL R85, [R1+0x4c8] ;  /* 0x0004c80001557983 */ /* 0x000ea80000100800 */
[----:B------:R-:W2:Y:S01]  /*16820*/  LDL R74, [R1+0x4cc] ;  /* 0x0004cc00014a7983 */ /* 0x000ea20000100800 */
[----:B----4-:R-:W-:-:S02]  /*16830*/  @!P3 IMAD.MOV.U32 R2, RZ, RZ, R63 ;  /* 0x000000ffff02b224 */ /* 0x010fc400078e003f */
[----:B------:R-:W0:Y:S01]  /*16840*/  S2R R63, SR_TID.X ;  /* 0x00000000003f7919 */ /* 0x000e220000002100 */
[----:B---3--:R-:W-:-:S05]  /*16850*/  @!P3 IMAD.MOV.U32 R3, RZ, RZ, R69 ;  /* 0x000000ffff03b224 */ /* 0x008fca00078e0045 */
[----:B------:R2:W3:Y:S04]  /*16860*/  @!P3 LDG.E.U8 R38, desc[UR22][R2.64] ;  /* 0x000000160226b981 */ /* 0x0004e8000c1e1100 */
[----:B------:R-:W4:Y:S01]  /*16870*/  LDL R3, [R1+0xb8] ;  /* 0x0000b80001037983 */ /* 0x000f220000100800 */
[----:B0-----:R-:W-:-:S04]  /*16880*/  SHF.R.U32.HI R69, RZ, 0x6, R63 ;  /* 0x00000006ff457819 */ /* 0x001fc8000001163f */
[----:B------:R-:W-:Y:S02]  /*16890*/  SGXT.U32 R69, R69, 0x1 ;  /* 0x000000014545781a */ /* 0x000fe40000000000 */
[----:B------:R-:W-:Y:S02]  /*168a0*/  LEA.HI R63, R63, 0x2e, RZ, 0x1a ;  /* 0x0000002e3f3f7811 */ /* 0x000fe400078fd0ff */
[----:B------:R-:W-:Y:S02]  /*168b0*/  LOP3.LUT R69, R69, 0x2c, RZ, 0xfc, !PT ;  /* 0x0000002c45457812 */ /* 0x000fe400078efcff */
[----:B------:R-:W-:Y:S02]  /*168c0*/  ISETP.GE.AND P3, PT, R63, UR4, PT ;  /* 0x000000043f007c0c */ /* 0x000fe4000bf66270 */
[----:B------:R-:W-:Y:S01]  /*168d0*/  ISETP.GE.AND P1, PT, R69, UR4, PT ;  /* 0x0000000445007c0c */ /* 0x000fe2000bf26270 */
[----:B------:R-:W3:Y:S04]  /*168e0*/  LDL R63, [R1+0x4dc] ;  /* 0x0004dc00013f7983 */ /* 0x000ee80000100800 */
[----:B------:R-:W3:Y:S01]  /*168f0*/  LDL R69, [R1+0x4d8] ;  /* 0x0004d80001457983 */ /* 0x000ee20000100800 */
[----:B------:R-:W-:-:S02]  /*16900*/  PRMT R27, RZ, 0x7610, R27 ;  /* 0x00007610ff1b7816 */ /* 0x000fc4000000001b */
[----:B------:R-:W-:Y:S02]  /*16910*/  PRMT R11, RZ, 0x7610, R11 ;  /* 0x00007610ff0b7816 */ /* 0x000fe4000000000b */
[----:B------:R-:W-:Y:S02]  /*16920*/  PRMT R7, RZ, 0x7610, R7 ;  /* 0x00007610ff077816 */ /* 0x000fe40000000007 */
[----:B------:R-:W-:Y:S02]  /*16930*/  PRMT R37, RZ, 0x7610, R37 ;  /* 0x00007610ff257816 */ /* 0x000fe40000000025 */
[----:B------:R-:W-:Y:S01]  /*16940*/  PRMT R26, RZ, 0x7610, R26 ;  /* 0x00007610ff1a7816 */ /* 0x000fe2000000001a */
[----:B--2---:R-:W-:-:S05]  /*16950*/  @!P5 IMAD.MOV.U32 R2, RZ, RZ, R91 ;  /* 0x000000ffff02d224 */ /* 0x004fca00078e005b */
[----:B----4-:R0:W2:Y:S02]  /*16960*/  @!P5 LDG.E.U8 R27, desc[UR22][R2.64] ;  /* 0x00000016021bd981 */ /* 0x0100a4000c1e1100 */
[----:B0-----:R-:W-:Y:S02]  /*16970*/  @!P4 IMAD.MOV.U32 R2, RZ, RZ, R87 ;  /* 0x000000ffff02c224 */ /* 0x001fe400078e0057 */
[----:B------:R-:W-:-:S05]  /*16980*/  @!P4 IMAD.MOV.U32 R3, RZ, RZ, R89 ;  /* 0x000000ffff03c224 */ /* 0x000fca00078e0059 */
[----:B------:R0:W4:Y:S02]  /*16990*/  @!P4 LDG.E.U8 R11, desc[UR22][R2.64] ;  /* 0x00000016020bc981 */ /* 0x000124000c1e1100 */
[----:B0-----:R-:W-:Y:S02]  /*169a0*/  @!P0 IMAD.MOV.U32 R2, RZ, RZ, R74 ;  /* 0x000000ffff028224 */ /* 0x001fe400078e004a */
[----:B------:R-:W-:-:S05]  /*169b0*/  @!P0 IMAD.MOV.U32 R3, RZ, RZ, R85 ;  /* 0x000000ffff038224 */ /* 0x000fca00078e0055 */
[----:B------:R0:W2:Y:S02]  /*169c0*/  @!P0 LDG.E.U8 R7, desc[UR22][R2.64] ;  /* 0x0000001602078981 */ /* 0x0000a4000c1e1100 */
[----:B0-----:R-:W-:Y:S02]  /*169d0*/  @!P1 IMAD.MOV.U32 R2, RZ, RZ, R71 ;  /* 0x000000ffff029224 */ /* 0x001fe400078e0047 */
[----:B------:R-:W-:Y:S01]  /*169e0*/  @!P1 IMAD.MOV.U32 R3, RZ, RZ, R72 ;  /* 0x000000ffff039224 */ /* 0x000fe200078e0048 */
[----:B------:R-:W0:Y:S04]  /*169f0*/  S2R R91, SR_TID.X ;  /* 0x00000000005b7919 */ /* 0x000e280000002100 */
[----:B------:R3:W2:Y:S01]  /*16a00*/  @!P1 LDG.E.U8 R37, desc[UR22][R2.64] ;  /* 0x0000001602259981 */ /* 0x0006a2000c1e1100 */
[----:B------:R-:W-:-:S03]  /*16a10*/  PRMT R5, RZ, 0x7610, R5 ;  /* 0x00007610ff057816 */ /* 0x000fc60000000005 */
[----:B------:R-:W2:Y:S04]  /*16a20*/  LDL R72, [R1+0x4f8] ;  /* 0x0004f80001487983 */ /* 0x000ea80000100800 */
[----:B------:R-:W2:Y:S01]  /*16a30*/  LDL R71, [R1+0x4fc] ;  /* 0x0004fc0001477983 */ /* 0x000ea20000100800 */
[----:B---3--:R-:W-:Y:S02]  /*16a40*/  @!P3 IMAD.MOV.U32 R2, RZ, RZ, R63 ;  /* 0x000000ffff02b224 */ /* 0x008fe400078e003f */
[----:B------:R-:W-:Y:S01]  /*16a50*/  @!P3 IMAD.MOV.U32 R3, RZ, RZ, R69 ;  /* 0x000000ffff03b224 */ /* 0x000fe200078e0045 */
[----:B------:R-:W3:Y:S04]  /*16a60*/  LDL R63, [R1+0x504] ;  /* 0x00050400013f7983 */ /* 0x000ee80000100800 */
[----:B------:R1:W2:Y:S04]  /*16a70*/  @!P3 LDG.E.U8 R26, desc[UR22][R2.64] ;  /* 0x00000016021ab981 */ /* 0x0002a8000c1e1100 */
[----:B------:R-:W2:Y:S04]  /*16a80*/  LDL R69, [R1+0x500] ;  /* 0x0005000001457983 */ /* 0x000ea80000100800 */
[----:B------:R-:W1:Y:S04]  /*16a90*/  LDL R2, [R1+0x4e0] ;  /* 0x0004e00001027983 */ /* 0x000e680000100800 */
[----:B------:R-:W1:Y:S01]  /*16aa0*/  LDL R3, [R1+0x4e4] ;  /* 0x0004e40001037983 */ /* 0x000e620000100800 */
[----:B0-----:R-:W-:-:S04]  /*16ab0*/  SHF.R.U32.HI R87, RZ, 0x6, R91 ;  /* 0x00000006ff577819 */ /* 0x001fc8000001165b */
[----:B------:R-:W-:-:S04]  /*16ac0*/  SGXT.U32 R87, R87, 0x1 ;  /* 0x000000015757781a */ /* 0x000fc80000000000 */
[----:B------:R-:W-:-:S04]  /*16ad0*/  LOP3.LUT R87, R87, 0x30, RZ, 0xfc, !PT ;  /* 0x0000003057577812 */ /* 0x000fc800078efcff */
[----:B------:R-:W-:Y:S02]  /*16ae0*/  ISETP.GE.AND P5, PT, R87, UR4, PT ;  /* 0x0000000457007c0c */ /* 0x000fe4000bfa6270 */
[--C-:B------:R-:W-:Y:S01]  /*16af0*/  SHF.R.U32.HI R74, RZ, 0x6, R91.reuse ;  /* 0x00000006ff4a7819 */ /* 0x100fe2000001165b */
[----:B------:R-:W2:Y:S01]  /*16b00*/  LDL R87, [R1+0x4f0] ;  /* 0x0004f00001577983 */ /* 0x000ea20000100800 */
[--C-:B------:R-:W-:Y:S02]  /*16b10*/  SHF.R.U32.HI R85, RZ, 0x6, R91.reuse ;  /* 0x00000006ff557819 */ /* 0x100fe4000001165b */
[--C-:B------:R-:W-:Y:S02]  /*16b20*/  SHF.R.U32.HI R89, RZ, 0x6, R91.reuse ;  /* 0x00000006ff597819 */ /* 0x100fe4000001165b */
[----:B------:R-:W-:Y:S02]  /*16b30*/  SHF.R.U32.HI R91, RZ, 0x6, R91 ;  /* 0x00000006ff5b7819 */ /* 0x000fe4000001165b */
[----:B------:R-:W-:-:S02]  /*16b40*/  SGXT.U32 R74, R74, 0x1 ;  /* 0x000000014a4a781a */ /* 0x000fc40000000000 */
[----:B------:R-:W-:Y:S02]  /*16b50*/  SGXT.U32 R85, R85, 0x1 ;  /* 0x000000015555781a */ /* 0x000fe40000000000 */
[----:B------:R-:W-:Y:S02]  /*16b60*/  SGXT.U32 R91, R91, 0x1 ;  /* 0x000000015b5b781a */ /* 0x000fe40000000000 */
[----:B------:R-:W-:Y:S02]  /*16b70*/  LOP3.LUT R74, R74, 0x34, RZ, 0xfc, !PT ;  /* 0x000000344a4a7812 */ /* 0x000fe400078efcff */
[----:B------:R-:W-:Y:S02]  /*16b80*/  SGXT.U32 R89, R89, 0x1 ;  /* 0x000000015959781a */ /* 0x000fe40000000000 */
[----:B------:R-:W-:Y:S02]  /*16b90*/  LOP3.LUT R85, R85, 0x32, RZ, 0xfc, !PT ;  /* 0x0000003255557812 */ /* 0x000fe400078efcff */
[----:B------:R-:W-:-:S02]  /*16ba0*/  LOP3.LUT R91, R91, 0x36, RZ, 0xfc, !PT ;  /* 0x000000365b5b7812 */ /* 0x000fc400078efcff */
[----:B------:R-:W-:Y:S02]  /*16bb0*/  LOP3.LUT R89, R89, 0x38, RZ, 0xfc, !PT ;  /* 0x0000003859597812 */ /* 0x000fe400078efcff */
[----:B------:R-:W-:Y:S02]  /*16bc0*/  ISETP.GE.AND P0, PT, R74, UR4, PT ;  /* 0x000000044a007c0c */ /* 0x000fe4000bf06270 */
[----:B------:R-:W2:Y:S01]  /*16bd0*/  LDL R74, [R1+0x4ec] ;  /* 0x0004ec00014a7983 */ /* 0x000ea20000100800 */
[----:B------:R-:W-:Y:S02]  /*16be0*/  ISETP.GE.AND P4, PT, R85, UR4, PT ;  /* 0x0000000455007c0c */ /* 0x000fe4000bf86270 */
[----:B------:R-:W-:Y:S01]  /*16bf0*/  ISETP.GE.AND P1, PT, R91, UR4, PT ;  /* 0x000000045b007c0c */ /* 0x000fe2000bf26270 */
[----:B------:R-:W3:Y:S01]  /*16c00*/  LDL R85, [R1+0x4f4] ;  /* 0x0004f40001557983 */ /* 0x000ee20000100800 */
[----:B------:R-:W-:-:S03]  /*16c10*/  ISETP.GE.AND P3, PT, R89, UR4, PT ;  /* 0x0000000459007c0c */ /* 0x000fc6000bf66270 */
[----:B------:R-:W3:Y:S04]  /*16c20*/  LDL.LU R91, [R1+0x754] ;  /* 0x00075400015b7983 */ /* 0x000ee80000300800 */
[----:B------:R-:W3:Y:S01]  /*16c30*/  LDL.LU R89, [R1+0x750] ;  /* 0x0007500001597983 */ /* 0x000ee20000300800 */
[----:B-1----:R-:W-:-:S04]  /*16c40*/  @!P5 LOP3.LUT R3, R3, R2, RZ, 0x3c, !PT ;  /* 0x000000020303d212 */ /* 0x002fc800078e3cff */
[----:B------:R-:W-:-:S04]  /*16c50*/  @!P5 LOP3.LUT R2, R3, R2, RZ, 0x3c, !PT ;  /* 0x000000020302d212 */ /* 0x000fc800078e3cff */
[----:B------:R-:W-:-:S05]  /*16c60*/  @!P5 LOP3.LUT R3, R3, R2, RZ, 0x3c, !PT ;  /* 0x000000020303d212 */ /* 0x000fca00078e3cff */
[----:B------:R2:W3:Y:S04]  /*16c70*/  @!P5 LDG.E.U8 R5, desc[UR22][R2.64] ;  /* 0x000000160205d981 */ /* 0x0004e8000c1e1100 */
[----:B------:R-:W3:Y:S01]  /*16c80*/  LDL R3, [R1+0x4e8] ;  /* 0x0004e80001037983 */ /* 0x000ee20000100800 */
[----:B------:R-:W-:Y:S02]  /*16c90*/  PRMT R6, RZ, 0x7610, R6 ;  /* 0x00007610ff067816 */ /* 0x000fe40000000006 */
[----:B------:R-:W-:Y:S02]  /*16ca0*/  PRMT R36, RZ, 0x7610, R36 ;  /* 0x00007610ff247816 */ /* 0x000fe40000000024 */
[----:B------:R-:W-:Y:S01]  /*16cb0*/  PRMT R68, RZ, 0x7610, R68 ;  /* 0x00007610ff447816 */ /* 0x000fe20000000044 */
[----:B--2---:R-:W-:Y:S01]  /*16cc0*/  @!P4 IMAD.MOV.U32 R2, RZ, RZ, R74 ;  /* 0x000000ffff02c224 */ /* 0x004fe200078e004a */
[----:B------:R-:W-:Y:S01]  /*16cd0*/  PRMT R4, RZ, 0x7610, R4 ;  /* 0x00007610ff047816 */ /* 0x000fe20000000004 */
[----:B------:R-:W0:Y:S03]  /*16ce0*/  S2R R74, SR_TID.X ;  /* 0x00000000004a7919 */ /* 0x000e260000002100 */
[----:B---3--:R1:W2:Y:S02]  /*16cf0*/  @!P4 LDG.E.U8 R6, desc[UR22][R2.64] ;  /* 0x000000160206c981 */ /* 0x0082a4000c1e1100 */
[----:B-1----:R-:W-:-:S02]  /*16d00*/  @!P0 IMAD.MOV.U32 R2, RZ, RZ, R85 ;  /* 0x000000ffff028224 */ /* 0x002fc400078e0055 */
[----:B------:R-:W-:-:S05]  /*16d10*/  @!P0 IMAD.MOV.U32 R3, RZ, RZ, R87 ;  /* 0x000000ffff038224 */ /* 0x000fca00078e0057 */
[----:B------:R1:W3:Y:S02]  /*16d20*/  @!P0 LDG.E.U8 R36, desc[UR22][R2.64] ;  /* 0x0000001602248981 */ /* 0x0002e4000c1e1100 */
[----:B-1----:R-:W-:Y:S02]  /*16d30*/  @!P1 IMAD.MOV.U32 R2, RZ, RZ, R71 ;  /* 0x000000ffff029224 */ /* 0x002fe400078e0047 */
[----:B------:R-:W-:Y:S01]  /*16d40*/  @!P1 IMAD.MOV.U32 R3, RZ, RZ, R72 ;  /* 0x000000ffff039224 */ /* 0x000fe200078e0048 */
[--C-:B0-----:R-:W-:Y:S01]  /*16d50*/  SHF.R.U32.HI R87, RZ, 0x6, R74.reuse ;  /* 0x00000006ff577819 */ /* 0x101fe2000001164a */
[----:B------:R-:W2:Y:S04]  /*16d60*/  LDL R71, [R1+0x51c] ;  /* 0x00051c0001477983 */ /* 0x000ea80000100800 */
[----:B------:R0:W2:Y:S01]  /*16d70*/  @!P1 LDG.E.U8 R68, desc[UR22][R2.64] ;  /* 0x0000001602449981 */ /* 0x0000a2000c1e1100 */
[----:B------:R-:W-:-:S02]  /*16d80*/  SHF.R.U32.HI R85, RZ, 0x6, R74 ;  /* 0x00000006ff557819 */ /* 0x000fc4000001164a */
[----:B------:R-:W-:Y:S01]  /*16d90*/  PRMT R46, RZ, 0x7610, R46 ;  /* 0x00007610ff2e7816 */ /* 0x000fe2000000002e */
[----:B------:R-:W2:Y:S01]  /*16da0*/  LDL R72, [R1+0x524] ;  /* 0x0005240001487983 */ /* 0x000ea20000100800 */
[----:B0-----:R-:W-:Y:S02]  /*16db0*/  @!P3 IMAD.MOV.U32 R2, RZ, RZ, R63 ;  /* 0x000000ffff02b224 */ /* 0x001fe400078e003f */
[----:B------:R-:W-:Y:S01]  /*16dc0*/  @!P3 IMAD.MOV.U32 R3, RZ, RZ, R69 ;  /* 0x000000ffff03b224 */ /* 0x000fe200078e0045 */
[----:B------:R-:W-:Y:S01]  /*16dd0*/  SGXT.U32 R87, R87, 0x1 ;  /* 0x000000015757781a */ /* 0x000fe20000000000 */
[----:B------:R-:W2:Y:S04]  /*16de0*/  LDL R69, [R1+0x528] ;  /* 0x0005280001457983 */ /* 0x000ea80000100800 */
[----:B------:R0:W2:Y:S01]  /*16df0*/  @!P3 LDG.E.U8 R4, desc[UR22][R2.64] ;  /* 0x000000160204b981 */ /* 0x0000a2000c1e1100 */
[----:B------:R-:W-:-:S02]  /*16e00*/  SGXT.U32 R85, R85, 0x1 ;  /* 0x000000015555781a */ /* 0x000fc40000000000 */
[----:B------:R-:W-:Y:S01]  /*16e10*/  LEA.HI R74, R74, 0x3e, RZ, 0x1a ;  /* 0x0000003e4a4a7811 */ /* 0x000fe200078fd0ff */
[----:B------:R-:W2:Y:S04]  /*16e20*/  LDL R63, [R1+0x52c] ;  /* 0x00052c00013f7983 */ /* 0x000ea80000100800 */
[----:B------:R-:W0:Y:S04]  /*16e30*/  LDL R2, [R1+0x508] ;  /* 0x0005080001027983 */ /* 0x000e280000100800 */
[----:B------:R-:W0:Y:S01]  /*16e40*/  LDL R3, [R1+0x50c] ;  /* 0x00050c0001037983 */ /* 0x000e220000100800 */
[----:B------:R-:W-:-:S04]  /*16e50*/  LOP3.LUT R87, R87, 0x3a, RZ, 0xfc, !PT ;  /* 0x0000003a57577812 */ /* 0x000fc800078efcff */
[----:B------:R-:W-:Y:S02]  /*16e60*/  ISETP.GE.AND P5, PT, R87, UR4, PT ;  /* 0x0000000457007c0c */ /* 0x000fe4000bfa6270 */
[----:B------:R-:W1:Y:S01]  /*16e70*/  S2R R87, SR_TID.X ;  /* 0x0000000000577919 */ /* 0x000e620000002100 */
[----:B------:R-:W-:-:S04]  /*16e80*/  LOP3.LUT R85, R85, 0x3c, RZ, 0xfc, !PT ;  /* 0x0000003c55557812 */ /* 0x000fc800078efcff */
[----:B------:R-:W-:Y:S02]  /*16e90*/  ISETP.GE.AND P4, PT, R85, UR4, PT ;  /* 0x0000000455007c0c */ /* 0x000fe4000bf86270 */
[----:B------:R-:W-:Y:S02]  /*16ea0*/  ISETP.GE.AND P0, PT, R74, UR4, PT ;  /* 0x000000044a007c0c */ /* 0x000fe4000bf06270 */
[----:B------:R-:W2:Y:S01]  /*16eb0*/  LDL R74, [R1+0x520] ;  /* 0x00052000014a7983 */ /* 0x000ea20000100800 */
[--C-:B-1----:R-:W-:Y:S02]  /*16ec0*/  SHF.R.U32.HI R85, RZ, 0x6, R87.reuse ;  /* 0x00000006ff557819 */ /* 0x102fe40000011657 */
[----:B------:R-:W-:Y:S02]  /*16ed0*/  SHF.R.U32.HI R87, RZ, 0x6, R87 ;  /* 0x00000006ff577819 */ /* 0x000fe40000011657 */
[----:B------:R-:W-:Y:S02]  /*16ee0*/  SGXT.U32 R85, R85, 0x1 ;  /* 0x000000015555781a */ /* 0x000fe40000000000 */
[----:B------:R-:W-:-:S02]  /*16ef0*/  SGXT.U32 R87, R87, 0x1 ;  /* 0x000000015757781a */ /* 0x000fc40000000000 */
[----:B------:R-:W-:Y:S02]  /*16f00*/  LOP3.LUT R85, R85, 0x42, RZ, 0xfc, !PT ;  /* 0x0000004255557812 */ /* 0x000fe400078efcff */
[----:B------:R-:W-:Y:S02]  /*16f10*/  LOP3.LUT R87, R87, 0x40, RZ, 0xfc, !PT ;  /* 0x0000004057577812 */ /* 0x000fe400078efcff */
[----:B------:R-:W-:Y:S02]  /*16f20*/  ISETP.GE.AND P3, PT, R85, UR4, PT ;  /* 0x0000000455007c0c */ /* 0x000fe4000bf66270 */
[----:B------:R-:W-:Y:S02]  /*16f30*/  ISETP.GE.AND P1, PT, R87, UR4, PT ;  /* 0x0000000457007c0c */ /* 0x000fe4000bf26270 */
[----:B------:R-:W2:Y:S04]  /*16f40*/  LDL.LU R87, [R1+0x74c] ;  /* 0x00074c0001577983 */ /* 0x000ea80000300800 */
[----:B------:R-:W2:Y:S01]  /*16f50*/  LDL.LU R85, [R1+0x748] ;  /* 0x0007480001557983 */ /* 0x000ea20000300800 */
[----:B0-----:R-:W-:-:S04]  /*16f60*/  @!P5 LOP3.LUT R3, R3, R2, RZ, 0x3c, !PT ;  /* 0x000000020303d212 */ /* 0x001fc800078e3cff */
[----:B------:R-:W-:-:S04]  /*16f70*/  @!P5 LOP3.LUT R2, R3, R2, RZ, 0x3c, !PT ;  /* 0x000000020302d212 */ /* 0x000fc800078e3cff */
[----:B------:R-:W-:-:S05]  /*16f80*/  @!P5 LOP3.LUT R3, R3, R2, RZ, 0x3c, !PT ;  /* 0x000000020303d212 */ /* 0x000fca00078e3cff */
[----:B------:R0:W2:Y:S04]  /*16f90*/  @!P5 LDG.E.U8 R46, desc[UR22][R2.64] ;  /* 0x00000016022ed981 */ /* 0x0000a8000c1e1100 */
[----:B------:R-:W0:Y:S04]  /*16fa0*/  LDL R2, [R1+0x510] ;  /* 0x0005100001027983 */ /* 0x000e280000100800 */
[----:B------:R-:W0:Y:S01]  /*16fb0*/  LDL R3, [R1+0x514] ;  /* 0x0005140001037983 */ /* 0x000e220000100800 */
[----:B------:R-:W-:Y:S02]  /*16fc0*/  PRMT R35, RZ, 0x7610, R35 ;  /* 0x00007610ff237816 */ /* 0x000fe40000000023 */
[----:B0-----:R-:W-:-:S04]  /*16fd0*/  @!P4 LOP3.LUT R3, R3, R2, RZ, 0x3c, !PT ;  /* 0x000000020303c212 */ /* 0x001fc800078e3cff */
[----:B------:R-:W-:-:S04]  /*16fe0*/  @!P4 LOP3.LUT R2, R3, R2, RZ, 0x3c, !PT ;  /* 0x000000020302c212 */ /* 0x000fc800078e3cff */
[----:B------:R-:W-:-:S05]  /*16ff0*/  @!P4 LOP3.LUT R3, R3, R2, RZ, 0x3c, !PT ;  /* 0x000000020303c212 */ /* 0x000fca00078e3cff */
[----:B------:R2:W3:Y:S04]  /*17000*/  @!P4 LDG.E.U8 R35, desc[UR22][R2.64] ;  /* 0x000000160223c981 */ /* 0x0004e8000c1e1100 */
[----:B------:R-:W3:Y:S01]  /*17010*/  LDL R3, [R1+0x518] ;  /* 0x0005180001037983 */ /* 0x000ee20000100800 */
[----:B------:R-:W-:Y:S01]  /*17020*/  PRMT R83, RZ, 0x7610, R83 ;  /* 0x00007610ff537816 */ /* 0x000fe20000000053 */
[----:B--2---:R-:W-:Y:S02]  /*17030*/  @!P0 IMAD.MOV.U32 R2, RZ, RZ, R71 ;  /* 0x000000ffff028224 */ /* 0x004fe400078e0047 */
[----:B------:R-:W0:Y:S01]  /*17040*/  S2R R71, SR_TID.X ;  /* 0x0000000000477919 */ /* 0x000e220000002100 */
[----:B------:R-:W-:Y:S02]  /*17050*/  PRMT R61, RZ, 0x7610, R61 ;  /* 0x00007610ff3d7816 */ /* 0x000fe4000000003d */
[----:B---3--:R1:W2:Y:S02]  /*17060*/  @!P0 LDG.E.U8 R83, desc[UR22][R2.64] ;  /* 0x0000001602538981 */ /* 0x0082a4000c1e1100 */
[----:B-1----:R-:W1:Y:S01]  /*17070*/  S2R R3, SR_TID.X ;  /* 0x0000000000037919 */ /* 0x002e620000002100 */
[----:B0-----:R-:W-:-:S04]  /*17080*/  SHF.R.U32.HI R2, RZ, 0x6, R71 ;  /* 0x00000006ff027819 */ /* 0x001fc80000011647 */
[----:B------:R-:W-:-:S04]  /*17090*/  SGXT.U32 R2, R2, 0x1 ;  /* 0x000000010202781a */ /* 0x000fc80000000000 */
[----:B------:R-:W-:Y:S02]  /*170a0*/  LOP3.LUT R2, R2, 0x46, RZ, 0xfc, !PT ;  /* 0x0000004602027812 */ /* 0x000fe400078efcff */
[----:B-1----:R-:W-:-:S04]  /*170b0*/  SHF.R.U32.HI R3, RZ, 0x6, R3 ;  /* 0x00000006ff037819 */ /* 0x002fc80000011603 */
[----:B------:R-:W-:-:S04]  /*170c0*/  SGXT.U32 R3, R3, 0x1 ;  /* 0x000000010303781a */ /* 0x000fc80000000000 */
[----:B------:R-:W-:-:S04]  /*170d0*/  LOP3.LUT R3, R3, 0x44, RZ, 0xfc, !PT ;  /* 0x0000004403037812 */ /* 0x000fc800078efcff */
[----:B------:R-:W-:Y:S02]  /*170e0*/  ISETP.GE.AND P5, PT, R3, UR4, PT ;  /* 0x0000000403007c0c */ /* 0x000fe4000bfa6270 */
[----:B------:R-:W-:-:S04]  /*170f0*/  SHF.R.U32.HI R3, RZ, 0x6, R71 ;  /* 0x00000006ff037819 */ /* 0x000fc80000011647 */
[----:B------:R-:W-:-:S04]  /*17100*/  SGXT.U32 R3, R3, 0x1 ;  /* 0x000000010303781a */ /* 0x000fc80000000000 */
[----:B------:R-:W-:Y:S02]  /*17110*/  LOP3.LUT R3, R3, 0x48, RZ, 0xfc, !PT ;  /* 0x0000004803037812 */ /* 0x000fe400078efcff */
[----:B------:R-:W-:Y:S01]  /*17120*/  ISETP.GE.AND P4, PT, R2, UR4, PT ;  /* 0x0000000402007c0c */ /* 0x000fe2000bf86270 */
[----:B------:R-:W-:Y:S01]  /*17130*/  @!P1 IMAD.MOV.U32 R2, RZ, RZ, R72 ;  /* 0x000000ffff029224 */ /* 0x000fe200078e0048 */
[----:B------:R-:W-:Y:S01]  /*17140*/  ISETP.GE.AND P0, PT, R3, UR4, PT ;  /* 0x0000000403007c0c */ /* 0x000fe2000bf06270 */
[----:B------:R-:W-:Y:S01]  /*17150*/  @!P1 IMAD.MOV.U32 R3, RZ, RZ, R74 ;  /* 0x000000ffff039224 */ /* 0x000fe200078e004a */
[----:B------:R-:W-:-:S04]  /*17160*/  PRMT R52, RZ, 0x7610, R52 ;  /* 0x00007610ff347816 */ /* 0x000fc80000000034 */
[----:B------:R0:W3:Y:S02]  /*17170*/  @!P1 LDG.E.U8 R61, desc[UR22][R2.64] ;  /* 0x00000016023d9981 */ /* 0x0000e4000c1e1100 */
[----:B0-----:R-:W-:Y:S02]  /*17180*/  @!P3 IMAD.MOV.U32 R2, RZ, RZ, R63 ;  /* 0x000000ffff02b224 */ /* 0x001fe400078e003f */
[----:B------:R-:W-:-:S05]  /*17190*/  @!P3 IMAD.MOV.U32 R3, RZ, RZ, R69 ;  /* 0x000000ffff03b224 */ /* 0x000fca00078e0045 */
[----:B------:R0:W3:Y:S04]  /*171a0*/  @!P3 LDG.E.U8 R52, desc[UR22][R2.64] ;  /* 0x000000160234b981 */ /* 0x0000e8000c1e1100 */
[----:B--2---:R1:W-:Y:S04]  /*171b0*/  STL [R1], R83 ;  /* 0x0000005301007387 */ /* 0x0043e80000100800 */
[----:B-1----:R-:W2:Y:S04]  /*171c0*/  LDL.LU R83, [R1+0x744] ;  /* 0x0007440001537983 */ /* 0x002ea80000300800 */
[----:B------:R-:W0:Y:S04]  /*171d0*/  LDL R71, [R1+0x534] ;  /* 0x0005340001477983 */ /* 0x000e280000100800 */
[----:B------:R-:W2:Y:S01]  /*171e0*/  LDL R3, [R1+0x530] ;  /* 0x0005300001037983 */ /* 0x000ea20000100800 */
[----:B------:R-:W-:-:S02]  /*171f0*/  PRMT R34, RZ, 0x7610, R34 ;  /* 0x00007610ff227816 */ /* 0x000fc40000000022 */
[----:B------:R-:W-:Y:S01]  /*17200*/  PRMT R81, RZ, 0x7610, R81 ;  /* 0x00007610ff517816 */ /* 0x000fe20000000051 */
[----:B------:R-:W1:Y:S01]  /*17210*/  S2R R69, SR_TID.X ;  /* 0x0000000000457919 */ /* 0x000e620000002100 */
[----:B------:R-:W3:Y:S04]  /*17220*/  LDL R72, [R1+0x564] ;  /* 0x0005640001487983 */ /* 0x000ee80000100800 */
[----:B------:R-:W3:Y:S01]  /*17230*/  LDL R74, [R1+0x58c] ;  /* 0x00058c00014a7983 */ /* 0x000ee20000100800 */
[----:B0-----:R-:W-:-:S05]  /*17240*/  @!P5 IMAD.MOV.U32 R2, RZ, RZ, R71 ;  /* 0x000000ffff02d224 */ /* 0x001fca00078e0047 */
[----:B--2---:R0:W2:Y:S04]  /*17250*/  @!P5 LDG.E.U8 R34, desc[UR22][R2.64] ;  /* 0x000000160222d981 */ /* 0x0040a8000c1e1100 */
[----:B------:R-:W0:Y:S04]  /*17260*/  LDL R2, [R1+0x538] ;  /* 0x0005380001027983 */ /* 0x000e280000100800 */
[----:B------:R-:W0:Y:S01]  /*17270*/  LDL R3, [R1+0x53c] ;  /* 0x00053c0001037983 */ /* 0x000e220000100800 */
[----:B-1----:R-:W-:Y:S02]  /*17280*/  SHF.R.U32.HI R63, RZ, 0x6, R69 ;  /* 0x00000006ff3f7819 */ /* 0x002fe40000011645 */
[----:B0-----:R-:W-:-:S04]  /*17290*/  @!P4 LOP3.LUT R3, R3, R2, RZ, 0x3c, !PT ;  /* 0x000000020303c212 */ /* 0x001fc800078e3cff */
[----:B------:R-:W-:-:S04]  /*172a0*/  @!P4 LOP3.LUT R2, R3, R2, RZ, 0x3c, !PT ;  /* 0x000000020302c212 */ /* 0x000fc800078e3cff */
[----:B------:R-:W-:-:S05]  /*172b0*/  @!P4 LOP3.LUT R3, R3, R2, RZ, 0x3c, !PT ;  /* 0x000000020303c212 */ /* 0x000fca00078e3cff */
[----:B------:R-:W2:Y:S01]  /*172c0*/  @!P4 LDG.E.U8 R81, desc[UR22][R2.64] ;  /* 0x000000160251c981 */ /* 0x000ea2000c1e1100 */
[----:B------:R-:W-:Y:S02]  /*172d0*/  SHF.R.U32.HI R69, RZ, 0x6, R69 ;  /* 0x00000006ff457819 */ /* 0x000fe40000011645 */
[----:B------:R-:W-:Y:S02]  /*172e0*/  SGXT.U32 R63, R63, 0x1 ;  /* 0x000000013f3f781a */ /* 0x000fe40000000000 */
[----:B------:R-:W-:Y:S02]  /*172f0*/  SGXT.U32 R69, R69, 0x1 ;  /* 0x000000014545781a */ /* 0x000fe40000000000 */
[----:B------:R-:W-:Y:S02]  /*17300*/  LOP3.LUT R63, R63, 0x58, RZ, 0xfc, !PT ;  /* 0x000000583f3f7812 */ /* 0x000fe400078efcff */
[----:B------:R-:W-:Y:S02]  /*17310*/  LOP3.LUT R69, R69, 0x50, RZ, 0xfc, !PT ;  /* 0x0000005045457812 */ /* 0x000fe400078efcff */
[----:B------:R-:W-:-:S02]  /*17320*/  ISETP.GE.AND P3, PT, R63, UR4, PT ;  /* 0x000000043f007c0c */ /* 0x000fc4000bf66270 */
[----:B------:R-:W-:Y:S01]  /*17330*/  ISETP.GE.AND P1, PT, R69, UR4, PT ;  /* 0x0000000445007c0c */ /* 0x000fe2000bf26270 */
[----:B------:R-:W3:Y:S04]  /*17340*/  LDL R63, [R1+0x5bc] ;  /* 0x0005bc00013f7983 */ /* 0x000ee80000100800 */
[----:B------:R-:W3:Y:S04]  /*17350*/  LDL R69, [R1+0x5a8] ;  /* 0x0005a80001457983 */ /* 0x000ee80000100800 */
[----:B--2---:R0:W-:Y:S04]  /*17360*/  STL [R1+0xc], R81 ;  /* 0x00000c5101007387 */ /* 0x0041e80000100800 */
[----:B0-----:R-:W2:Y:S04]  /*17370*/  LDL.LU R81, [R1+0x740] ;  /* 0x0007400001517983 */ /* 0x001ea80000300800 */
[----:B------:R-:W2:Y:S04]  /*17380*/  LDL R2, [R1+0x540] ;  /* 0x0005400001027983 */ /* 0x000ea80000100800 */
[----:B------:R-:W2:Y:S01]  /*17390*/  LDL R3, [R1+0x544] ;  /* 0x0005440001037983 */ /* 0x000ea20000100800 */
[----:B------:R-:W-:-:S02]  /*173a0*/  PRMT R60, RZ, 0x7610, R60 ;  /* 0x00007610ff3c7816 */ /* 0x000fc4000000003c */
[----:B--2---:R-:W-:-:S04]  /*173b0*/  @!P0 LOP3.LUT R3, R3, R2, RZ, 0x3c, !PT ;  /* 0x0000000203038212 */ /* 0x004fc800078e3cff */
[----:B------:R-:W-:-:S04]  /*173c0*/  @!P0 LOP3.LUT R2, R3, R2, RZ, 0x3c, !PT ;  /* 0x0000000203028212 */ /* 0x000fc800078e3cff */
[----:B------:R-:W-:-:S05]  /*173d0*/  @!P0 LOP3.LUT R3, R3, R2, RZ, 0x3c, !PT ;  /* 0x0000000203038212 */ /* 0x000fca00078e3cff */
[----:B------:R3:W2:Y:S04]  /*173e0*/  @!P0 LDG.E.U8 R60, desc[UR22][R2.64] ;  /* 0x00000016023c8981 */ /* 0x0006a8000c1e1100 */
[----:B------:R-:W2:Y:S01]  /*173f0*/  LDL R3, [R1+0x560] ;  /* 0x0005600001037983 */ /* 0x000ea20000100800 */
[----:B------:R-:W-:Y:S01]  /*17400*/  PRMT R59, RZ, 0x7610, R59 ;  /* 0x00007610ff3b7816 */ /* 0x000fe2000000003b */
[----:B---3--:R-:W-:Y:S01]  /*17410*/  @!P1 IMAD.MOV.U32 R2, RZ, RZ, R72 ;  /* 0x000000ffff029224 */ /* 0x008fe200078e0048 */
[----:B------:R-:W0:Y:S01]  /*17420*/  S2R R71, SR_TID.X ;  /* 0x0000000000477919 */ /* 0x000e220000002100 */
[----:B------:R-:W-:Y:S02]  /*17430*/  PRMT R58, RZ, 0x7610, R58 ;  /* 0x00007610ff3a7816 */ /* 0x000fe4000000003a */
[----:B------:R-:W-:Y:S01]  /*17440*/  PRMT R57, RZ, 0x7610, R57 ;  /* 0x00007610ff397816 */ /* 0x000fe20000000039 */
[----:B------:R-:W3:Y:S04]  /*17450*/  LDL R72, [R1+0x5f4] ;  /* 0x0005f40001487983 */ /* 0x000ee80000100800 */
[----:B--2---:R1:W2:Y:S04]  /*17460*/  @!P1 LDG.E.U8 R59, desc[UR22][R2.64] ;  /* 0x00000016023b9981 */ /* 0x0042a8000c1e1100 */
[----:B------:R-:W2:Y:S01]  /*17470*/  LDL R3, [R1+0x588] ;  /* 0x0005880001037983 */ /* 0x000ea20000100800 */
[----:B0-----:R-:W-:-:S04]  /*17480*/  SHF.R.U32.HI R71, RZ, 0x6, R71 ;  /* 0x00000006ff477819 */ /* 0x001fc80000011647 */
[----:B------:R-:W-:-:S04]  /*17490*/  SGXT.U32 R71, R71, 0x1 ;  /* 0x000000014747781a */ /* 0x000fc80000000000 */
[----:B------:R-:W-:-:S04]  /*174a0*/  LOP3.LUT R71, R71, 0x60, RZ, 0xfc, !PT ;  /* 0x0000006047477812 */ /* 0x000fc800078efcff */
[----:B------:R-:W-:Y:S01]  /*174b0*/  ISETP.GE.AND P0, PT, R71, UR4, PT ;  /* 0x0000000447007c0c */ /* 0x000fe2000bf06270 */
[----:B-1----:R-:W-:Y:S01]  /*174c0*/  @!P3 IMAD.MOV.U32 R2, RZ, RZ, R74 ;  /* 0x000000ffff02b224 */ /* 0x002fe200078e004a */
[----:B------:R-:W0:Y:S01]  /*174d0*/  S2R R71, SR_TID.X ;  /* 0x0000000000477919 */ /* 0x000e220000002100 */
[----:B------:R-:W-:Y:S02]  /*174e0*/  PRMT R56, RZ, 0x7610, R56 ;  /* 0x00007610ff387816 */ /* 0x000fe40000000038 */
[----:B------:R-:W-:Y:S01]  /*174f0*/  PRMT R55, RZ, 0x7610, R55 ;  /* 0x00007610ff377816 */ /* 0x000fe20000000037 */
[----:B------:R-:W3:Y:S04]  /*17500*/  LDL R74, [R1+0x60c] ;  /* 0x00060c00014a7983 */ /* 0x000ee80000100800 */
[----:B--2---:R1:W2:Y:S03]  /*17510*/  @!P3 LDG.E.U8 R58, desc[UR22][R2.64] ;  /* 0x00000016023ab981 */ /* 0x0042a6000c1e1100 */
[----:B-1----:R-:W-:-:S02]  /*17520*/  @!P0 IMAD.MOV.U32 R2, RZ, RZ, R63 ;  /* 0x000000ffff028224 */ /* 0x002fc400078e003f */
[----:B------:R-:W-:Y:S01]  /*17530*/  @!P0 IMAD.MOV.U32 R3, RZ, RZ, R69 ;  /* 0x000000ffff038224 */ /* 0x000fe200078e0045 */
[----:B0-----:R-:W-:Y:S01]  /*17540*/  SHF.R.U32.HI R71, RZ, 0x6, R71 ;  /* 0x00000006ff477819 */ /* 0x001fe20000011647 */
[----:B------:R-:W2:Y:S04]  /*17550*/  LDL R69, [R1+0x548] ;  /* 0x0005480001457983 */ /* 0x000ea80000100800 */
[----:B------:R0:W2:Y:S04]  /*17560*/  @!P0 LDG.E.U8 R57, desc[UR22][R2.64] ;  /* 0x0000001602398981 */ /* 0x0000a8000c1e1100 */
[----:B------:R-:W2:Y:S04]  /*17570*/  LDL R63, [R1+0x54c] ;  /* 0x00054c00013f7983 */ /* 0x000ea80000100800 */
[----:B------:R-:W0:Y:S04]  /*17580*/  LDL R2, [R1+0x5d8] ;  /* 0x0005d80001027983 */ /* 0x000e280000100800 */
[----:B------:R-:W0:Y:S01]  /*17590*/  LDL R3, [R1+0x5dc] ;  /* 0x0005dc0001037983 */ /* 0x000e220000100800 */
[----:B------:R-:W-:-:S04]  /*175a0*/  SGXT.U32 R71, R71, 0x1 ;  /* 0x000000014747781a */ /* 0x000fc80000000000 */
[----:B------:R-:W-:-:S04]  /*175b0*/  LOP3.LUT R71, R71, 0x68, RZ, 0xfc, !PT ;  /* 0x0000006847477812 */ /* 0x000fc800078efcff */
[----:B------:R-:W-:Y:S02]  /*175c0*/  ISETP.GE.AND P1, PT, R71, UR4, PT ;  /* 0x0000000447007c0c */ /* 0x000fe4000bf26270 */
[----:B------:R-:W1:Y:S02]  /*175d0*/  S2R R71, SR_TID.X ;  /* 0x0000000000477919 */ /* 0x000e640000002100 */
[----:B-1----:R-:W-:-:S09]  /*175e0*/  SHF.R.U32.HI R71, RZ, 0x6, R71 ;  /* 0x00000006ff477819 */ /* 0x002fd20000011647 */
[----:B0-----:R-:W-:-:S04]  /*175f0*/  @!P1 LOP3.LUT R3, R3, R2, RZ, 0x3c, !PT ;  /* 0x0000000203039212 */ /* 0x001fc800078e3cff */
[----:B------:R-:W-:-:S04]  /*17600*/  @!P1 LOP3.LUT R2, R3, R2, RZ, 0x3c, !PT ;  /* 0x0000000203029212 */ /* 0x000fc800078e3cff */
[----:B------:R-:W-:-:S05]  /*17610*/  @!P1 LOP3.LUT R3, R3, R2, RZ, 0x3c, !PT ;  /* 0x0000000203039212 */ /* 0x000fca00078e3cff */
[----:B------:R0:W2:Y:S04]  /*17620*/  @!P1 LDG.E.U8 R56, desc[UR22][R2.64] ;  /* 0x0000001602389981 */ /* 0x0000a8000c1e1100 */
[----:B------:R-:W2:Y:S01]  /*17630*/  LDL R3, [R1+0x5f0] ;  /* 0x0005f00001037983 */ /* 0x000ea20000100800 */
[----:B------:R-:W-:-:S04]  /*17640*/  SGXT.U32 R71, R71, 0x1 ;  /* 0x000000014747781a */ /* 0x000fc80000000000 */
[----:B------:R-:W-:-:S04]  /*17650*/  LOP3.LUT R71, R71, 0x70, RZ, 0xfc, !PT ;  /* 0x0000007047477812 */ /* 0x000fc800078efcff */
[----:B------:R-:W-:Y:S02]  /*17660*/  ISETP.GE.AND P0, PT, R71, UR4, PT ;  /* 0x0000000447007c0c */ /* 0x000fe4000bf06270 */
[----:B------:R-:W0:Y:S02]  /*17670*/  S2R R71, SR_TID.X ;  /* 0x0000000000477919 */ /* 0x000e240000002100 */
[----:B0-----:R-:W-:-:S04]  /*17680*/  SHF.R.U32.HI R2, RZ, 0x6, R71 ;  /* 0x00000006ff027819 */ /* 0x001fc80000011647 */
[----:B------:R-:W-:-:S04]  /*17690*/  SGXT.U32 R2, R2, 0x1 ;  /* 0x000000010202781a */ /* 0x000fc80000000000 */
[----:B------:R-:W-:-:S04]  /*176a0*/  LOP3.LUT R2, R2, 0x78, RZ, 0xfc, !PT ;  /* 0x0000007802027812 */ /* 0x000fc800078efcff */
[----:B------:R-:W-:Y:S01]  /*176b0*/  ISETP.GE.AND P1, PT, R2, UR4, PT ;  /* 0x0000000402007c0c */ /* 0x000fe2000bf26270 */
[----:B---3--:R-:W-:-:S05]  /*176c0*/  @!P0 IMAD.MOV.U32 R2, RZ, RZ, R72 ;  /* 0x000000ffff028224 */ /* 0x008fca00078e0048 */
[----:B--2---:R0:W2:Y:S04]  /*176d0*/  @!P0 LDG.E.U8 R55, desc[UR22][R2.64] ;  /* 0x0000001602378981 */ /* 0x0040a8000c1e1100 */
[----:B------:R-:W3:Y:S01]  /*176e0*/  LDL R3, [R1+0x608] ;  /* 0x0006080001037983 */ /* 0x000ee20000100800 */
[----:B------:R-:W-:-:S04]  /*176f0*/  SHF.R.U32.HI R71, RZ, 0x6, R71 ;  /* 0x00000006ff477819 */ /* 0x000fc80000011647 */
[----:B------:R-:W-:-:S04]  /*17700*/  SGXT.U32 R71, R71, 0x1 ;  /* 0x000000014747781a */ /* 0x000fc80000000000 */
[----:B------:R-:W-:-:S04]  /*17710*/  LOP3.LUT R71, R71, 0x4a, RZ, 0xfc, !PT ;  /* 0x0000004a47477812 */ /* 0x000fc800078efcff */
[----:B------:R-:W-:Y:S01]  /*17720*/  ISETP.GE.AND P0, PT, R71, UR4, PT ;  /* 0x0000000447007c0c */ /* 0x000fe2000bf06270 */
[----:B0-----:R-:W-:Y:S01]  /*17730*/  @!P1 IMAD.MOV.U32 R2, RZ, RZ, R74 ;  /* 0x000000ffff029224 */ /* 0x001fe200078e004a */
[----:B------:R-:W-:Y:S02]  /*17740*/  PRMT R54, RZ, 0x7610, R54 ;  /* 0x00007610ff367816 */ /* 0x000fe40000000036 */
[----:B------:R-:W-:Y:S01]  /*17750*/  PRMT R51, RZ, 0x7610, R51 ;  /* 0x00007610ff337816 */ /* 0x000fe20000000033 */
[----:B------:R-:W0:Y:S01]  /*17760*/  S2R R72, SR_TID.X ;  /* 0x0000000000487919 */ /* 0x000e220000002100 */
[----:B------:R-:W-:Y:S01]  /*17770*/  PRMT R33, RZ, 0x7610, R33 ;  /* 0x00007610ff217816 */ /* 0x000fe20000000021 */
[----:B------:R-:W2:Y:S04]  /*17780*/  LDL R71, [R1+0x55c] ;  /* 0x00055c0001477983 */ /* 0x000ea80000100800 */
[----:B------:R-:W2:Y:S04]  /*17790*/  LDL R74, [R1+0x578] ;  /* 0x00057800014a7983 */ /* 0x000ea80000100800 */
[----:B---3--:R1:W3:Y:S02]  /*177a0*/  @!P1 LDG.E.U8 R54, desc[UR22][R2.64] ;  /* 0x0000001602369981 */ /* 0x0082e4000c1e1100 */
[----:B-1----:R-:W-:-:S02]  /*177b0*/  @!P0 IMAD.MOV.U32 R2, RZ, RZ, R63 ;  /* 0x000000ffff028224 */ /* 0x002fc400078e003f */
[----:B------:R-:W-:-:S05]  /*177c0*/  @!P0 IMAD.MOV.U32 R3, RZ, RZ, R69 ;  /* 0x000000ffff038224 */ /* 0x000fca00078e0045 */
[----:B------:R1:W2:Y:S04]  /*177d0*/  @!P0 LDG.E.U8 R51, desc[UR22][R2.64] ;  /* 0x0000001602338981 */ /* 0x0002a8000c1e1100 */
[----:B------:R-:W1:Y:S04]  /*177e0*/  LDL R2, [R1+0x550] ;  /* 0x0005500001027983 */ /* 0x000e680000100800 */
[----:B------:R-:W1:Y:S01]  /*177f0*/  LDL R3, [R1+0x554] ;  /* 0x0005540001037983 */ /* 0x000e620000100800 */
[----:B0-----:R-:W-:Y:S01]  /*17800*/  SHF.R.U32.HI R72, RZ, 0x6, R72 ;  /* 0x00000006ff487819 */ /* 0x001fe20000011648 */
[----:B------:R-:W0:Y:S03]  /*17810*/  S2R R63, SR_TID.X ;  /* 0x00000000003f7919 */ /* 0x000e260000002100 */
[----:B------:R-:W-:-:S04]  /*17820*/  SGXT.U32 R72, R72, 0x1 ;  /* 0x000000014848781a */ /* 0x000fc80000000000 */
[----:B------:R-:W-:-:S04]  /*17830*/  LOP3.LUT R72, R72, 0x4c, RZ, 0xfc, !PT ;  /* 0x0000004c48487812 */ /* 0x000fc800078efcff */
[----:B------:R-:W-:Y:S02]  /*17840*/  ISETP.GE.AND P1, PT, R72, UR4, PT ;  /* 0x0000000448007c0c */ /* 0x000fe4000bf26270 */
[----:B------:R-:W2:Y:S01]  /*17850*/  LDL R72, [R1+0x57c] ;  /* 0x00057c0001487983 */ /* 0x000ea20000100800 */
[----:B0-----:R-:W-:-:S04]  /*17860*/  LEA.HI R63, R63, 0x4e, RZ, 0x1a ;  /* 0x0000004e3f3f7811 */ /* 0x001fc800078fd0ff */
[----:B------:R-:W-:Y:S02]  /*17870*/  ISETP.GE.AND P0, PT, R63, UR4, PT ;  /* 0x000000043f007c0c */ /* 0x000fe4000bf06270 */
[----:B------:R-:W3:Y:S04]  /*17880*/  LDL.LU R63, [R1+0x73c] ;  /* 0x00073c00013f7983 */ /* 0x000ee80000300800 */
[----:B-1----:R-:W-:-:S04]  /*17890*/  @!P1 LOP3.LUT R3, R3, R2, RZ, 0x3c, !PT ;  /* 0x0000000203039212 */ /* 0x002fc800078e3cff */
[----:B------:R-:W-:-:S04]  /*178a0*/  @!P1 LOP3.LUT R2, R3, R2, RZ, 0x3c, !PT ;  /* 0x0000000203029212 */ /* 0x000fc800078e3cff */
[----:B------:R-:W-:-:S05]  /*178b0*/  @!P1 LOP3.LUT R3, R3, R2, RZ, 0x3c, !PT ;  /* 0x0000000203039212 */ /* 0x000fca00078e3cff */
[----:B------:R2:W3:Y:S04]  /*178c0*/  @!P1 LDG.E.U8 R33, desc[UR22][R2.64] ;  /* 0x0000001602219981 */ /* 0x0004e8000c1e1100 */
[----:B------:R-:W3:Y:S01]  /*178d0*/  LDL R3, [R1+0x558] ;  /* 0x0005580001037983 */ /* 0x000ee20000100800 */
[----:B------:R-:W-:Y:S01]  /*178e0*/  PRMT R70, RZ, 0x7610, R70 ;  /* 0x00007610ff467816 */ /* 0x000fe20000000046 */
[----:B--2---:R-:W-:Y:S01]  /*178f0*/  @!P0 IMAD.MOV.U32 R2, RZ, RZ, R71 ;  /* 0x000000ffff028224 */ /* 0x004fe200078e0047 */
[----:B------:R-:W0:Y:S02]  /*17900*/  S2R R69, SR_TID.X ;  /* 0x0000000000457919 */ /* 0x000e240000002100 */
[----:B0-----:R-:W-:-:S04]  /*17910*/  SHF.R.U32.HI R69, RZ, 0x6, R69 ;  /* 0x00000006ff457819 */ /* 0x001fc80000011645 */
[----:B------:R-:W-:-:S04]  /*17920*/  SGXT.U32 R69, R69, 0x1 ;  /* 0x000000014545781a */ /* 0x000fc80000000000 */
[----:B------:R-:W-:Y:S01]  /*17930*/  LOP3.LUT R69, R69, 0x52, RZ, 0xfc, !PT ;  /* 0x0000005245457812 */ /* 0x000fe200078efcff */
[----:B---3--:R0:W2:Y:S04]  /*17940*/  @!P0 LDG.E.U8 R70, desc[UR22][R2.64] ;  /* 0x0000001602468981 */ /* 0x0080a8000c1e1100 */
[----:B------:R-:W0:Y:S04]  /*17950*/  LDL R2, [R1+0x568] ;  /* 0x0005680001027983 */ /* 0x000e280000100800 */
[----:B------:R-:W0:Y:S01]  /*17960*/  LDL R3, [R1+0x574] ;  /* 0x0005740001037983 */ /* 0x000e220000100800 */
[----:B------:R-:W-:-:S02]  /*17970*/  ISETP.GE.AND P1, PT, R69, UR4, PT ;  /* 0x0000000445007c0c */ /* 0x000fc4000bf26270 */
[----:B------:R-:W1:Y:S01]  /*17980*/  S2R R69, SR_TID.X ;  /* 0x0000000000457919 */ /* 0x000e620000002100 */
[----:B------:R-:W-:Y:S02]  /*17990*/  PRMT R50, RZ, 0x7610, R50 ;  /* 0x00007610ff327816 */ /* 0x000fe40000000032 */
[----:B------:R-:W-:Y:S02]  /*179a0*/  PRMT R32, RZ, 0x7610, R32 ;  /* 0x00007610ff207816 */ /* 0x000fe40000000020 */
[----:B-1----:R-:W-:-:S04]  /*179b0*/  SHF.R.U32.HI R69, RZ, 0x6, R69 ;  /* 0x00000006ff457819 */ /* 0x002fc80000011645 */
[----:B------:R-:W-:-:S04]  /*179c0*/  SGXT.U32 R69, R69, 0x1 ;  /* 0x000000014545781a */ /* 0x000fc80000000000 */
[----:B------:R-:W-:-:S04]  /*179d0*/  LOP3.LUT R69, R69, 0x54, RZ, 0xfc, !PT ;  /* 0x0000005445457812 */ /* 0x000fc800078efcff */
[----:B------:R-:W-:Y:S02]  /*179e0*/  ISETP.GE.AND P0, PT, R69, UR4, PT ;  /* 0x0000000445007c0c */ /* 0x000fe4000bf06270 */
[----:B0-----:R-:W-:-:S04]  /*179f0*/  @!P1 LOP3.LUT R3, R3, R2, RZ, 0x3c, !PT ;  /* 0x0000000203039212 */ /* 0x001fc800078e3cff */
[----:B------:R-:W-:-:S04]  /*17a00*/  @!P1 LOP3.LUT R2, R3, R2, RZ, 0x3c, !PT ;  /* 0x0000000203029212 */ /* 0x000fc800078e3cff */
[----:B------:R-:W-:Y:S01]  /*17a10*/  @!P1 LOP3.LUT R3, R3, R2, RZ, 0x3c, !PT ;  /* 0x0000000203039212 */ /* 0x000fe200078e3cff */
[----:B--2---:R0:W-:Y:S04]  /*17a20*/  STL [R1+0x10], R70 ;  /* 0x0000104601007387 */ /* 0x0041e80000100800 */
[----:B------:R1:W2:Y:S04]  /*17a30*/  @!P1 LDG.E.U8 R50, desc[UR22][R2.64] ;  /* 0x0000001602329981 */ /* 0x0002a8000c1e1100 */
[----:B0-----:R-:W3:Y:S01]  /*17a40*/  LDL R70, [R1+0x594] ;  /* 0x0005940001467983 */ /* 0x001ee20000100800 */
[----:B-1----:R-:W-:-:S03]  /*17a50*/  @!P0 IMAD.MOV.U32 R2, RZ, RZ, R72 ;  /* 0x000000ffff028224 */ /* 0x002fc600078e0048 */
[----:B------:R-:W2:Y:S01]  /*17a60*/  LDL.LU R69, [R1+0x738] ;  /* 0x0007380001457983 */ /* 0x000ea20000300800 */
[----:B------:R-:W-:Y:S01]  /*17a70*/  @!P0 IMAD.MOV.U32 R3, RZ, RZ, R74 ;  /* 0x000000ffff038224 */ /* 0x000fe200078e004a */
[----:B------:R-:W0:Y:S04]  /*17a80*/  S2R R71, SR_TID.X ;  /* 0x0000000000477919 */ /* 0x000e280000002100 */
[----:B------:R1:W2:Y:S01]  /*17a90*/  @!P0 LDG.E.U8 R32, desc[UR22][R2.64] ;  /* 0x0000001602208981 */ /* 0x0002a2000c1e1100 */
[----:B------:R-:W-:-:S03]  /*17aa0*/  PRMT R73, RZ, 0x7610, R73 ;  /* 0x00007610ff497816 */ /* 0x000fc60000000049 */
[----:B------:R-:W2:Y:S04]  /*17ab0*/  LDL R72, [R1+0x5a4] ;  /* 0x0005a40001487983 */ /* 0x000ea80000100800 */
[----:B------:R-:W1:Y:S04]  /*17ac0*/  LDL R2, [R1+0x580] ;  /* 0x0005800001027983 */ /* 0x000e680000100800 */
[----:B------:R-:W1:Y:S01]  /*17ad0*/  LDL R3, [R1+0x584] ;  /* 0x0005840001037983 */ /* 0x000e620000100800 */
[----:B0-----:R-:W-:-:S04]  /*17ae0*/  SHF.R.U32.HI R71, RZ, 0x6, R71 ;  /* 0x00000006ff477819 */ /* 0x001fc80000011647 */
[----:B------:R-:W-:-:S04]  /*17af0*/  SGXT.U32 R71, R71, 0x1 ;  /* 0x000000014747781a */ /* 0x000fc80000000000 */
[----:B------:R-:W-:-:S04]  /*17b00*/  LOP3.LUT R71, R71, 0x56, RZ, 0xfc, !PT ;  /* 0x0000005647477812 */ /* 0x000fc800078efcff */
[----:B------:R-:W-:Y:S02]  /*17b10*/  ISETP.GE.AND P1, PT, R71, UR4, PT ;  /* 0x0000000447007c0c */ /* 0x000fe4000bf26270 */
[----:B------:R-:W0:Y:S11]  /*17b20*/  S2R R71, SR_TID.X ;  /* 0x0000000000477919 */ /* 0x000e360000002100 */
[----:B-1----:R-:W-:-:S04]  /*17b30*/  @!P1 LOP3.LUT R3, R3, R2, RZ, 0x3c, !PT ;  /* 0x0000000203039212 */ /* 0x002fc800078e3cff */
[----:B------:R-:W-:-:S04]  /*17b40*/  @!P1 LOP3.LUT R2, R3, R2, RZ, 0x3c, !PT ;  /* 0x0000000203029212 */ /* 0x000fc800078e3cff */
[----:B------:R-:W-:-:S05]  /*17b50*/  @!P1 LOP3.LUT R3, R3, R2, RZ, 0x3c, !PT ;  /* 0x0000000203039212 */ /* 0x000fca00078e3cff */
[----:B------:R-:W2:Y:S01]  /*17b60*/  @!P1 LDG.E.U8 R73, desc[UR22][R2.64] ;  /* 0x0000001602499981 */ /* 0x000ea2000c1e1100 */
[----:B0-----:R-:W-:-:S04]  /*17b70*/  SHF.R.U32.HI R71, RZ, 0x6, R71 ;  /* 0x00000006ff477819 */ /* 0x001fc80000011647 */
[----:B------:R-:W-:-:S04]  /*17b80*/  SGXT.U32 R71, R71, 0x1 ;  /* 0x000000014747781a */ /* 0x000fc80000000000 */
[----:B------:R-:W-:-:S04]  /*17b90*/  LOP3.LUT R71, R71, 0x5a, RZ, 0xfc, !PT ;  /* 0x0000005a47477812 */ /* 0x000fc800078efcff */
[----:B------:R-:W-:Y:S02]  /*17ba0*/  ISETP.GE.AND P0, PT, R71, UR4, PT ;  /* 0x0000000447007c0c */ /* 0x000fe4000bf06270 */
[----:B------:R-:W3:Y:S04]  /*17bb0*/  LDL.LU R71, [R1+0x734] ;  /* 0x0007340001477983 */ /* 0x000ee80000300800 */
[----:B--2---:R0:W-:Y:S04]  /*17bc0*/  STL [R1+0x8], R73 ;  /* 0x0000084901007387 */ /* 0x0041e80000100800 */
[----:B0-----:R-:W2:Y:S04]  /*17bd0*/  LDL.LU R73, [R1+0x730] ;  /* 0x0007300001497983 */ /* 0x001ea80000300800 */
[----:B------:R-:W2:Y:S01]  /*17be0*/  LDL R3, [R1+0x590] ;  /* 0x0005900001037983 */ /* 0x000ea20000100800 */
[----:B------:R-:W-:Y:S01]  /*17bf0*/  PRMT R49, RZ, 0x7610, R49 ;  /* 0x00007610ff317816 */ /* 0x000fe20000000031 */
[----:B---3--:R-:W-:Y:S01]  /*17c00*/  @!P0 IMAD.MOV.U32 R2, RZ, RZ, R70 ;  /* 0x000000ffff028224 */ /* 0x008fe200078e0046 */
[----:B------:R-:W0:Y:S01]  /*17c10*/  S2R R74, SR_TID.X ;  /* 0x00000000004a7919 */ /* 0x000e220000002100 */
[----:B------:R-:W-:-:S02]  /*17c20*/  PRMT R31, RZ, 0x7610, R31 ;  /* 0x00007610ff1f7816 */ /* 0x000fc4000000001f */
[----:B------:R-:W-:Y:S01]  /*17c30*/  PRMT R0, RZ, 0x7610, R0 ;  /* 0x00007610ff007816 */ /* 0x000fe20000000000 */
[----:B------:R-:W3:Y:S04]  /*17c40*/  LDL R70, [R1+0x5cc] ;  /* 0x0005cc0001467983 */ /* 0x000ee80000100800 */
[----:B--2---:R1:W2:Y:S04]  /*17c50*/  @!P0 LDG.E.U8 R49, desc[UR22][R2.64] ;  /* 0x0000001602318981 */ /* 0x0042a8000c1e1100 */
        /* <DEDUP_REMOVED lines=10> */
[----:B------:R1:W2:Y:S04]  /*17d00*/  @!P1 LDG.E.U8 R31, desc[UR22][R2.64] ;  /* 0x00000016021f9981 */ /* 0x0002a8000c1e1100 */
[----:B------:R-:W2:Y:S01]  /*17d10*/  LDL R3, [R1+0x5a0] ;  /* 0x0005a00001037983 */ /* 0x000ea20000100800 */
[----:B0-----:R-:W-:-:S04]  /*17d20*/  LEA.HI R74, R74, 0x5e, RZ, 0x1a ;  /* 0x0000005e4a4a7811 */ /* 0x001fc800078fd0ff */
[----:B------:R-:W-:Y:S02]  /*17d30*/  ISETP.GE.AND P0, PT, R74, UR4, PT ;  /* 0x000000044a007c0c */ /* 0x000fe4000bf06270 */
[----:B------:R-:W1:Y:S02]  /*17d40*/  S2R R74, SR_TID.X ;  /* 0x00000000004a7919 */ /* 0x000e640000002100 */
[----:B-1----:R-:W-:-:S04]  /*17d50*/  SHF.R.U32.HI R2, RZ, 0x6, R74 ;  /* 0x00000006ff027819 */ /* 0x002fc8000001164a */
[----:B------:R-:W-:-:S04]  /*17d60*/  SGXT.U32 R2, R2, 0x1 ;  /* 0x000000010202781a */ /* 0x000fc80000000000 */
[----:B------:R-:W-:-:S04]  /*17d70*/  LOP3.LUT R2, R2, 0x62, RZ, 0xfc, !PT ;  /* 0x0000006202027812 */ /* 0x000fc800078efcff */
[----:B------:R-:W-:Y:S01]  /*17d80*/  ISETP.GE.AND P1, PT, R2, UR4, PT ;  /* 0x0000000402007c0c */ /* 0x000fe2000bf26270 */
[----:B------:R-:W-:-:S05]  /*17d90*/  @!P0 IMAD.MOV.U32 R2, RZ, RZ, R72 ;  /* 0x000000ffff028224 */ /* 0x000fca00078e0048 */
[----:B--2---:R0:W2:Y:S04]  /*17da0*/  @!P0 LDG.E.U8 R0, desc[UR22][R2.64] ;  /* 0x0000001602008981 */ /* 0x0040a8000c1e1100 */
[----:B------:R-:W0:Y:S04]  /*17db0*/  LDL R2, [R1+0x5c0] ;  /* 0x0005c00001027983 */ /* 0x000e280000100800 */
[----:B------:R-:W0:Y:S01]  /*17dc0*/  LDL R3, [R1+0x5c4] ;  /* 0x0005c40001037983 */ /* 0x000e220000100800 */
[----:B------:R-:W-:Y:S02]  /*17dd0*/  PRMT R48, RZ, 0x7610, R48 ;  /* 0x00007610ff307816 */ /* 0x000fe40000000030 */
[----:B------:R-:W-:-:S04]  /*17de0*/  SHF.R.U32.HI R72, RZ, 0x6, R74 ;  /* 0x00000006ff487819 */ /* 0x000fc8000001164a */
[----:B------:R-:W-:Y:S02]  /*17df0*/  SGXT.U32 R72, R72, 0x1 ;  /* 0x000000014848781a */ /* 0x000fe40000000000 */
[----:B0-----:R-:W-:-:S04]  /*17e00*/  @!P1 LOP3.LUT R3, R3, R2, RZ, 0x3c, !PT ;  /* 0x0000000203039212 */ /* 0x001fc800078e3cff */
[----:B------:R-:W-:-:S04]  /*17e10*/  @!P1 LOP3.LUT R2, R3, R2, RZ, 0x3c, !PT ;  /* 0x0000000203029212 */ /* 0x000fc800078e3cff */
[----:B------:R-:W-:-:S05]  /*17e20*/  @!P1 LOP3.LUT R3, R3, R2, RZ, 0x3c, !PT ;  /* 0x0000000203039212 */ /* 0x000fca00078e3cff */
[----:B------:R0:W2:Y:S04]  /*17e30*/  @!P1 LDG.E.U8 R48, desc[UR22][R2.64] ;  /* 0x0000001602309981 */ /* 0x0000a8000c1e1100 */
[----:B------:R-:W2:Y:S01]  /*17e40*/  LDL R3, [R1+0x5c8] ;  /* 0x0005c80001037983 */ /* 0x000ea20000100800 */
[----:B------:R-:W-:Y:S02]  /*17e50*/  LOP3.LUT R72, R72, 0x64, RZ, 0xfc, !PT ;  /* 0x0000006448487812 */ /* 0x000fe400078efcff */
[----:B0-----:R-:W-:Y:S02]  /*17e60*/  SHF.R.U32.HI R2, RZ, 0x6, R74 ;  /* 0x00000006ff027819 */ /* 0x001fe4000001164a */
[----:B------:R-:W-:Y:S02]  /*17e70*/  ISETP.GE.AND P0, PT, R72, UR4, PT ;  /* 0x0000000448007c0c */ /* 0x000fe4000bf06270 */
[----:B------:R-:W-:Y:S01]  /*17e80*/  SGXT.U32 R2, R2, 0x1 ;  /* 0x000000010202781a */ /* 0x000fe20000000000 */
[----:B------:R-:W4:Y:S03]  /*17e90*/  LDL R72, [R1+0x5e4] ;  /* 0x0005e40001487983 */ /* 0x000f260000100800 */
[----:B------:R-:W-:-:S02]  /*17ea0*/  LOP3.LUT R2, R2, 0x66, RZ, 0xfc, !PT ;  /* 0x0000006602027812 */ /* 0x000fc400078efcff */
[----:B------:R-:W-:Y:S02]  /*17eb0*/  PRMT R30, RZ, 0x7610, R30 ;  /* 0x00007610ff1e7816 */ /* 0x000fe4000000001e */
[----:B------:R-:W-:-:S03]  /*17ec0*/  ISETP.GE.AND P1, PT, R2, UR4, PT ;  /* 0x0000000402007c0c */ /* 0x000fc6000bf26270 */
[----:B---3--:R-:W-:-:S05]  /*17ed0*/  @!P0 IMAD.MOV.U32 R2, RZ, RZ, R70 ;  /* 0x000000ffff028224 */ /* 0x008fca00078e0046 */
        /* <DEDUP_REMOVED lines=9> */
[----:B------:R4:W3:Y:S04]  /*17f70*/  @!P1 LDG.E.U8 R93, desc[UR22][R2.64] ;  /* 0x00000016025d9981 */ /* 0x0008e8000c1e1100 */
[----:B------:R-:W2:Y:S01]  /*17f80*/  LDL R3, [R1+0x5e0] ;  /* 0x0005e00001037983 */ /* 0x000ea20000100800 */
[----:B------:R-:W-:-:S04]  /*17f90*/  LOP3.LUT R70, R70, 0x6a, RZ, 0xfc, !PT ;  /* 0x0000006a46467812 */ /* 0x000fc800078efcff */
[----:B------:R-:W-:Y:S02]  /*17fa0*/  ISETP.GE.AND P0, PT, R70, UR4, PT ;  /* 0x0000000446007c0c */ /* 0x000fe4000bf06270 */
[----:B------:R-:W2:Y:S01]  /*17fb0*/  LDL R70, [R1+0x614] ;  /* 0x0006140001467983 */ /* 0x000ea20000100800 */
[----:B------:R-:W-:-:S10]  /*17fc0*/  PRMT R45, RZ, 0x7610, R45 ;  /* 0x00007610ff2d7816 */ /* 0x000fd4000000002d */
[----:B----4-:R-:W-:Y:S01]  /*17fd0*/  @!P0 IMAD.MOV.U32 R2, RZ, RZ, R72 ;  /* 0x000000ffff028224 */ /* 0x010fe200078e0048 */
[----:B------:R-:W-:-:S04]  /*17fe0*/  SHF.R.U32.HI R74, RZ, 0x6, R74 ;  /* 0x00000006ff4a7819 */ /* 0x000fc8000001164a */
[----:B------:R-:W-:-:S04]  /*17ff0*/  SGXT.U32 R74, R74, 0x1 ;  /* 0x000000014a4a781a */ /* 0x000fc80000000000 */
[----:B------:R-:W-:-:S04]  /*18000*/  LOP3.LUT R74, R74, 0x72, RZ, 0xfc, !PT ;  /* 0x000000724a4a7812 */ /* 0x000fc800078efcff */
[----:B------:R-:W-:Y:S02]  /*18010*/  ISETP.GE.AND P1, PT, R74, UR4, PT ;  /* 0x000000044a007c0c */ /* 0x000fe4000bf26270 */
[----:B------:R-:W0:Y:S01]  /*18020*/  S2R R74, SR_TID.X ;  /* 0x00000000004a7919 */ /* 0x000e220000002100 */
[----:B---3--:R1:W-:Y:S01]  /*18030*/  STL [R1+0x720], R93 ;  /* 0x0007205d01007387 */ /* 0x0083e20000100800 */
[----:B------:R-:W-:Y:S02]  /*18040*/  PRMT R44, RZ, 0x7610, R44 ;  /* 0x00007610ff2c7816 */ /* 0x000fe4000000002c */
[----:B------:R-:W-:Y:S01]  /*18050*/  PRMT R43, RZ, 0x7610, R43 ;  /* 0x00007610ff2b7816 */ /* 0x000fe2000000002b */
[----:B------:R-:W3:Y:S04]  /*18060*/  LDL R72, [R1+0x5b0] ;  /* 0x0005b00001487983 */ /* 0x000ee80000100800 */
[----:B-1----:R-:W4:Y:S04]  /*18070*/  LDL R93, [R1+0x5fc] ;  /* 0x0005fc00015d7983 */ /* 0x002f280000100800 */
[----:B--2---:R0:W2:Y:S04]  /*18080*/  @!P0 LDG.E.U8 R45, desc[UR22][R2.64] ;  /* 0x00000016022d8981 */ /* 0x0040a8000c1e1100 */
[----:B------:R-:W2:Y:S01]  /*18090*/  LDL R3, [R1+0x5f8] ;  /* 0x0005f80001037983 */ /* 0x000ea20000100800 */
[----:B0-----:R-:W-:-:S04]  /*180a0*/  SHF.R.U32.HI R2, RZ, 0x6, R74 ;  /* 0x00000006ff027819 */ /* 0x001fc8000001164a */
[----:B------:R-:W-:-:S04]  /*180b0*/  SGXT.U32 R2, R2, 0x1 ;  /* 0x000000010202781a */ /* 0x000fc80000000000 */
[----:B------:R-:W-:-:S04]  /*180c0*/  LOP3.LUT R2, R2, 0x7a, RZ, 0xfc, !PT ;  /* 0x0000007a02027812 */ /* 0x000fc800078efcff */
[----:B------:R-:W-:Y:S01]  /*180d0*/  ISETP.GE.AND P3, PT, R2, UR4, PT ;  /* 0x0000000402007c0c */ /* 0x000fe2000bf66270 */
[----:B----4-:R-:W-:Y:S01]  /*180e0*/  @!P1 IMAD.MOV.U32 R2, RZ, RZ, R93 ;  /* 0x000000ffff029224 */ /* 0x010fe200078e005d */
[----:B------:R-:W-:Y:S01]  /*180f0*/  SHF.R.U32.HI R74, RZ, 0x6, R74 ;  /* 0x00000006ff4a7819 */ /* 0x000fe2000001164a */
[----:B------:R-:W4:Y:S04]  /*18100*/  LDL R93, [R1+0x604] ;  /* 0x00060400015d7983 */ /* 0x000f280000100800 */
[----:B--2---:R0:W2:Y:S04]  /*18110*/  @!P1 LDG.E.U8 R44, desc[UR22][R2.64] ;  /* 0x00000016022c9981 */ /* 0x0040a8000c1e1100 */
[----:B------:R-:W2:Y:S02]  /*18120*/  LDL R3, [R1+0x610] ;  /* 0x0006100001037983 */ /* 0x000ea40000100800 */
[----:B0-----:R-:W-:Y:S01]  /*18130*/  @!P3 IMAD.MOV.U32 R2, RZ, RZ, R70 ;  /* 0x000000ffff02b224 */ /* 0x001fe200078e0046 */
[----:B------:R-:W-:-:S04]  /*18140*/  SGXT.U32 R74, R74, 0x1 ;  /* 0x000000014a4a781a */ /* 0x000fc80000000000 */
[----:B------:R-:W-:-:S04]  /*18150*/  LOP3.LUT R74, R74, 0x6c, RZ, 0xfc, !PT ;  /* 0x0000006c4a4a7812 */ /* 0x000fc800078efcff */
[----:B------:R-:W-:Y:S02]  /*18160*/  ISETP.GE.AND P0, PT, R74, UR4, PT ;  /* 0x000000044a007c0c */ /* 0x000fe4000bf06270 */
[----:B------:R-:W0:Y:S01]  /*18170*/  S2R R74, SR_TID.X ;  /* 0x00000000004a7919 */ /* 0x000e220000002100 */
[----:B--2---:R1:W2:Y:S04]  /*18180*/  @!P3 LDG.E.U8 R43, desc[UR22][R2.64] ;  /* 0x00000016022bb981 */ /* 0x0042a8000c1e1100 */
[----:B------:R-:W1:Y:S04]  /*18190*/  LDL R2, [R1+0x5e8] ;  /* 0x0005e80001027983 */ /* 0x000e680000100800 */
[----:B------:R-:W1:Y:S01]  /*181a0*/  LDL R3, [R1+0x5ec] ;  /* 0x0005ec0001037983 */ /* 0x000e620000100800 */
[----:B0-----:R-:W-:-:S02]  /*181b0*/  LEA.HI R74, R74, 0x6e, RZ, 0x1a ;  /* 0x0000006e4a4a7811 */ /* 0x001fc400078fd0ff */
[----:B------:R-:W-:Y:S02]  /*181c0*/  PRMT R29, RZ, 0x7610, R29 ;  /* 0x00007610ff1d7816 */ /* 0x000fe4000000001d */
[----:B------:R-:W-:Y:S02]  /*181d0*/  ISETP.GE.AND P1, PT, R74, UR4, PT ;  /* 0x000000044a007c0c */ /* 0x000fe4000bf26270 */
[----:B------:R-:W2:Y:S01]  /*181e0*/  LDL.LU R74, [R1+0x72c] ;  /* 0x00072c00014a7983 */ /* 0x000ea20000300800 */
[----:B-1----:R-:W-:-:S04]  /*181f0*/  @!P0 LOP3.LUT R3, R3, R2, RZ, 0x3c, !PT ;  /* 0x0000000203038212 */ /* 0x002fc800078e3cff */
        /* <DEDUP_REMOVED lines=9> */
[----:B------:R-:W3:Y:S01]  /*18290*/  LDL R72, [R1+0x570] ;  /* 0x0005700001487983 */ /* 0x000ee20000100800 */
[----:B0-----:R-:W-:-:S04]  /*182a0*/  SHF.R.U32.HI R70, RZ, 0x6, R70 ;  /* 0x00000006ff467819 */ /* 0x001fc80000011646 */
[----:B------:R-:W-:-:S04]  /*182b0*/  SGXT.U32 R70, R70, 0x1 ;  /* 0x000000014646781a */ /* 0x000fc80000000000 */
[----:B------:R-:W-:-:S04]  /*182c0*/  LOP3.LUT R70, R70, 0x74, RZ, 0xfc, !PT ;  /* 0x0000007446467812 */ /* 0x000fc800078efcff */
[----:B------:R-:W-:Y:S01]  /*182d0*/  ISETP.GE.AND P0, PT, R70, UR4, PT ;  /* 0x0000000446007c0c */ /* 0x000fe2000bf06270 */
[----:B--2---:R0:W2:Y:S04]  /*182e0*/  @!P1 LDG.E.U8 R24, desc[UR22][R2.64] ;  /* 0x0000001602189981 */ /* 0x0040a8000c1e1100 */
[----:B------:R-:W2:Y:S01]  /*182f0*/  LDL R3, [R1+0x600] ;  /* 0x0006000001037983 */ /* 0x000ea20000100800 */
[----:B------:R-:W0:Y:S02]  /*18300*/  S2R R70, SR_TID.X ;  /* 0x0000000000467919 */ /* 0x000e240000002100 */
[----:B0-----:R-:W-:-:S04]  /*18310*/  SHF.R.U32.HI R2, RZ, 0x6, R70 ;  /* 0x00000006ff027819 */ /* 0x001fc80000011646 */
[----:B------:R-:W-:-:S04]  /*18320*/  SGXT.U32 R2, R2, 0x1 ;  /* 0x000000010202781a */ /* 0x000fc80000000000 */
[----:B------:R-:W-:-:S04]  /*18330*/  LOP3.LUT R2, R2, 0x76, RZ, 0xfc, !PT ;  /* 0x0000007602027812 */ /* 0x000fc800078efcff */
[----:B------:R-:W-:Y:S01]  /*18340*/  ISETP.GE.AND P1, PT, R2, UR4, PT ;  /* 0x0000000402007c0c */ /* 0x000fe2000bf26270 */
[----:B----4-:R-:W-:-:S05]  /*18350*/  @!P0 IMAD.MOV.U32 R2, RZ, RZ, R93 ;  /* 0x000000ffff028224 */ /* 0x010fca00078e005d */
[----:B--2---:R0:W2:Y:S04]  /*18360*/  @!P0 LDG.E.U8 R28, desc[UR22][R2.64] ;  /* 0x00000016021c8981 */ /* 0x0040a8000c1e1100 */
[----:B------:R-:W0:Y:S04]  /*18370*/  LDL R2, [R1+0x5b4] ;  /* 0x0005b40001027983 */ /* 0x000e280000100800 */
[----:B------:R-:W0:Y:S01]  /*18380*/  LDL R3, [R1+0x5b8] ;  /* 0x0005b80001037983 */ /* 0x000e220000100800 */
[----:B------:R-:W-:-:S04]  /*18390*/  SHF.R.U32.HI R70, RZ, 0x6, R70 ;  /* 0x00000006ff467819 */ /* 0x000fc80000011646 */
[----:B------:R-:W-:Y:S02]  /*183a0*/  SGXT.U32 R70, R70, 0x1 ;  /* 0x000000014646781a */ /* 0x000fe40000000000 */
[----:B0-----:R-:W-:-:S04]  /*183b0*/  @!P1 LOP3.LUT R3, R3, R2, RZ, 0x3c, !PT ;  /* 0x0000000203039212 */ /* 0x001fc800078e3cff */
[----:B------:R-:W-:-:S04]  /*183c0*/  @!P1 LOP3.LUT R2, R3, R2, RZ, 0x3c, !PT ;  /* 0x0000000203029212 */ /* 0x000fc800078e3cff */
[----:B------:R-:W-:-:S05]  /*183d0*/  @!P1 LOP3.LUT R3, R3, R2, RZ, 0x3c, !PT ;  /* 0x0000000203039212 */ /* 0x000fca00078e3cff */
[----:B------:R0:W4:Y:S04]  /*183e0*/  @!P1 LDG.E.U8 R23, desc[UR22][R2.64] ;  /* 0x0000001602179981 */ /* 0x000128000c1e1100 */
[----:B------:R-:W0:Y:S04]  /*183f0*/  LDL R2, [R1+0x618] ;  /* 0x0006180001027983 */ /* 0x000e280000100800 */
[----:B------:R-:W0:Y:S01]  /*18400*/  LDL R3, [R1+0x61c] ;  /* 0x00061c0001037983 */ /* 0x000e220000100800 */
[----:B------:R-:W-:-:S04]  /*18410*/  LOP3.LUT R70, R70, 0x7c, RZ, 0xfc, !PT ;  /* 0x0000007c46467812 */ /* 0x000fc800078efcff */
[----:B------:R-:W-:Y:S02]  /*18420*/  ISETP.GE.AND P0, PT, R70, UR4, PT ;  /* 0x0000000446007c0c */ /* 0x000fe4000bf06270 */
[----:B------:R-:W-:Y:S01]  /*18430*/  PRMT R25, RZ, 0x7610, R25 ;  /* 0x00007610ff197816 */ /* 0x000fe20000000019 */
[----:B------:R-:W1:Y:S10]  /*18440*/  S2R R93, SR_TID.X ;  /* 0x00000000005d7919 */ /* 0x000e740000002100 */
[----:B0-----:R-:W-:-:S04]  /*18450*/  @!P0 LOP3.LUT R3, R3, R2, RZ, 0x3c, !PT ;  /* 0x0000000203038212 */ /* 0x001fc800078e3cff */
[----:B------:R-:W-:-:S04]  /*18460*/  @!P0 LOP3.LUT R2, R3, R2, RZ, 0x3c, !PT ;  /* 0x0000000203028212 */ /* 0x000fc800078e3cff */
[----:B------:R-:W-:-:S05]  /*18470*/  @!P0 LOP3.LUT R3, R3, R2, RZ, 0x3c, !PT ;  /* 0x0000000203038212 */ /* 0x000fca00078e3cff */
[----:B------:R3:W2:Y:S04]  /*18480*/  @!P0 LDG.E.U8 R25, desc[UR22][R2.64] ;  /* 0x0000001602198981 */ /* 0x0006a8000c1e1100 */
[----:B------:R-:W2:Y:S01]  /*18490*/  LDL R3, [R1+0x56c] ;  /* 0x00056c0001037983 */ /* 0x000ea20000100800 */
[----:B-1----:R-:W-:-:S04]  /*184a0*/  LEA.HI R93, R93, 0x7e, RZ, 0x1a ;  /* 0x0000007e5d5d7811 */ /* 0x002fc800078fd0ff */
[----:B------:R-:W-:Y:S02]  /*184b0*/  ISETP.GE.AND P1, PT, R93, UR4, PT ;  /* 0x000000045d007c0c */ /* 0x000fe4000bf26270 */
[----:B------:R-:W-:-:S11]  /*184c0*/  PRMT R22, RZ, 0x7610, R22 ;  /* 0x00007610ff167816 */ /* 0x000fd60000000016 */
[----:B---3--:R-:W-:Y:S01]  /*184d0*/  @!P1 IMAD.MOV.U32 R2, RZ, RZ, R72 ;  /* 0x000000ffff029224 */ /* 0x008fe200078e0048 */
[----:B------:R-:W0:Y:S01]  /*184e0*/  S2R R70, SR_TID.X ;  /* 0x0000000000467919 */ /* 0x000e220000002100 */
[----:B------:R-:W-:Y:S02]  /*184f0*/  PRMT R21, RZ, 0x7610, R21 ;  /* 0x00007610ff157816 */ /* 0x000fe40000000015 */
[----:B------:R-:W-:Y:S01]  /*18500*/  PRMT R20, RZ, 0x7610, R20 ;  /* 0x00007610ff147816 */ /* 0x000fe20000000014 */
[----:B------:R-:W3:Y:S04]  /*18510*/  LDL R72, [R1+0x20c] ;  /* 0x00020c0001487983 */ /* 0x000ee80000100800 */
[----:B--2---:R1:W2:Y:S04]  /*18520*/  @!P1 LDG.E.U8 R22, desc[UR22][R2.64] ;  /* 0x0000001602169981 */ /* 0x0042a8000c1e1100 */
[----:B------:R-:W1:Y:S04]  /*18530*/  LDL R2, [R1+0xc0] ;  /* 0x0000c00001027983 */ /* 0x000e680000100800 */
[----:B------:R-:W1:Y:S01]  /*18540*/  LDL R3, [R1+0xc4] ;  /* 0x0000c40001037983 */ /* 0x000e620000100800 */
[----:B0-----:R-:W-:Y:S01]  /*18550*/  LOP3.LUT R93, R70, 0x7f, RZ, 0xc0, !PT ;  /* 0x0000007f465d7812 */ /* 0x001fe200078ec0ff */
[----:B------:R-:W-:Y:S03]  /*18560*/  BAR.SYNC.DEFER_BLOCKING 0x0 ;  /* 0x0000000000007b1d */ /* 0x000fe60000010000 */
[----:B------:R-:W-:-:S13]  /*18570*/  ISETP.GE.AND P0, PT, R93, UR4, PT ;  /* 0x000000045d007c0c */ /* 0x000fda000bf06270 */
[----:B-1----:R-:W-:-:S04]  /*18580*/  @!P0 LOP3.LUT R3, R3, R2, RZ, 0x3c, !PT ;  /* 0x0000000203038212 */ /* 0x002fc800078e3cff */
[----:B------:R-:W-:-:S04]  /*18590*/  @!P0 LOP3.LUT R2, R3, R2, RZ, 0x3c, !PT ;  /* 0x0000000203028212 */ /* 0x000fc800078e3cff */
[----:B------:R-:W-:-:S05]  /*185a0*/  @!P0 LOP3.LUT R3, R3, R2, RZ, 0x3c, !PT ;  /* 0x0000000203038212 */ /* 0x000fca00078e3cff */
[----:B------:R0:W2:Y:S04]  /*185b0*/  @!P0 LDG.E.U8 R21, desc[UR22][R2.64] ;  /* 0x0000001602158981 */ /* 0x0000a8000c1e1100 */
[----:B------:R-:W0:Y:S04]  /*185c0*/  LDL R2, [R1+0x100] ;  /* 0x0001000001027983 */ /* 0x000e280000100800 */
[----:B------:R-:W0:Y:S02]  /*185d0*/  LDL R3, [R1+0x104] ;  /* 0x0001040001037983 */ /* 0x000e240000100800 */
        /* <DEDUP_REMOVED lines=25> */
[----:B------:R-:W2:Y:S01]  /*18770*/  LDL R3, [R1+0x208] ;  /* 0x0002080001037983 */ /* 0x000ea20000100800 */
[----:B------:R-:W-:Y:S01]  /*18780*/  PRMT R16, RZ, 0x7610, R16 ;  /* 0x00007610ff107816 */ /* 0x000fe20000000010 */
[----:B---3--:R-:W-:Y:S01]  /*18790*/  @!P0 IMAD.MOV.U32 R2, RZ, RZ, R72 ;  /* 0x000000ffff028224 */ /* 0x008fe200078e0048 */
[----:B------:R-:W-:Y:S02]  /*187a0*/  PRMT R80, RZ, 0x7610, R80 ;  /* 0x00007610ff507816 */ /* 0x000fe40000000050 */
[----:B------:R-:W-:Y:S02]  /*187b0*/  PRMT R78, RZ, 0x7610, R78 ;  /* 0x00007610ff4e7816 */ /* 0x000fe4000000004e */
[----:B------:R-:W-:Y:S01]  /*187c0*/  PRMT R76, RZ, 0x7610, R76 ;  /* 0x00007610ff4c7816 */ /* 0x000fe2000000004c */
[----:B------:R-:W-:Y:S04]  /*187d0*/  STS.U8 [R93+UR10+0xa000], R62 ;  /* 0x00a0003e5d007988 */ /* 0x000fe8000800000a */
[----:B------:R-:W3:Y:S04]  /*187e0*/  LDL R72, [R1+0x34c] ;  /* 0x00034c0001487983 */ /* 0x000ee80000100800 */
[----:B--2---:R0:W2:Y:S04]  /*187f0*/  @!P0 LDG.E.U8 R16, desc[UR22][R2.64] ;  /* 0x0000001602108981 */ /* 0x0040a8000c1e1100 */
[----:B------:R-:W0:Y:S04]  /*18800*/  LDL R2, [R1+0x248] ;  /* 0x0002480001027983 */ /* 0x000e280000100800 */
[----:B------:R-:W0:Y:S02]  /*18810*/  LDL R3, [R1+0x24c] ;  /* 0x00024c0001037983 */ /* 0x000e240000100800 */
[----:B0-----:R-:W-:-:S04]  /*18820*/  @!P0 LOP3.LUT R3, R3, R2, RZ, 0x3c, !PT ;  /* 0x0000000203038212 */ /* 0x001fc800078e3cff */
        /* <DEDUP_REMOVED lines=16> */
[----:B------:R-:W0:Y:S04]  /*18930*/  LDL R3, [R1+0x30c] ;  /* 0x00030c0001037983 */ /* 0x000e280000100800 */
[----:B------:R1:W-:Y:S02]  /*18940*/  STS.U8 [R93+UR10+0xa200], R15 ;  /* 0x00a2000f5d007988 */ /* 0x0003e4000800000a */
[----:B-1----:R-:W-:-:S02]  /*18950*/  PRMT R15, RZ, 0x7610, R15 ;  /* 0x00007610ff0f7816 */ /* 0x002fc4000000000f */
[----:B0-----:R-:W-:-:S04]  /*18960*/  @!P0 LOP3.LUT R3, R3, R2, RZ, 0x3c, !PT ;  /* 0x0000000203038212 */ /* 0x001fc800078e3cff */
[----:B------:R-:W-:-:S04]  /*18970*/  @!P0 LOP3.LUT R2, R3, R2, RZ, 0x3c, !PT ;  /* 0x0000000203028212 */ /* 0x000fc800078e3cff */
[----:B------:R-:W-:-:S05]  /*18980*/  @!P0 LOP3.LUT R3, R3, R2, RZ, 0x3c, !PT ;  /* 0x0000000203038212 */ /* 0x000fca00078e3cff */
[----:B------:R3:W2:Y:S04]  /*18990*/  @!P0 LDG.E.U8 R15, desc[UR22][R2.64] ;  /* 0x00000016020f8981 */ /* 0x0006a8000c1e1100 */
[----:B------:R-:W2:Y:S01]  /*189a0*/  LDL R3, [R1+0x348] ;  /* 0x0003480001037983 */ /* 0x000ea20000100800 */
[----:B---3--:R-:W-:-:S03]  /*189b0*/  @!P0 IMAD.MOV.U32 R2, RZ, RZ, R72 ;  /* 0x000000ffff028224 */ /* 0x008fc600078e0048 */
[----:B------:R0:W-:Y:S04]  /*189c0*/  STS.U8 [R93+UR10+0xa400], R14 ;  /* 0x00a4000e5d007988 */ /* 0x0001e8000800000a */
[----:B------:R-:W3:Y:S01]  /*189d0*/  LDL R72, [R1+0x4b4] ;  /* 0x0004b40001487983 */ /* 0x000ee20000100800 */
[----:B0-----:R-:W-:-:S06]  /*189e0*/  PRMT R14, RZ, 0x7610, R14 ;  /* 0x00007610ff0e7816 */ /* 0x001fcc000000000e */
[----:B--2---:R0:W2:Y:S04]  /*189f0*/  @!P0 LDG.E.U8 R14, desc[UR22][R2.64] ;  /* 0x00000016020e8981 */ /* 0x0040a8000c1e1100 */
        /* <DEDUP_REMOVED lines=12> */
[----:B------:R-:W-:Y:S04]  /*18ac0*/  STS.U8 [R93+UR10+0xaa00], R11 ;  /* 0x00aa000b5d007988 */ /* 0x000fe8000800000a */
[----:B------:R1:W-:Y:S04]  /*18ad0*/  STS.U8 [R93+UR10+0xac00], R5 ;  /* 0x00ac00055d007988 */ /* 0x0003e8000800000a */
[----:B------:R3:W-:Y:S04]  /*18ae0*/  STS.U8 [R93+UR10+0xae00], R4 ;  /* 0x00ae00045d007988 */ /* 0x0007e8000800000a */
[----:B-1----:R-:W2:Y:S04]  /*18af0*/  LDL R5, [R1+0x4a4] ;  /* 0x0004a40001057983 */ /* 0x002ea80000100800 */
[----:B---3--:R-:W2:Y:S01]  /*18b00*/  LDL R4, [R1+0x4a0] ;  /* 0x0004a00001047983 */ /* 0x008ea20000100800 */
[----:B0-----:R-:W-:-:S04]  /*18b10*/  @!P0 LOP3.LUT R3, R3, R2, RZ, 0x3c, !PT ;  /* 0x0000000203038212 */ /* 0x001fc800078e3cff */
[----:B------:R-:W-:-:S04]  /*18b20*/  @!P0 LOP3.LUT R2, R3, R2, RZ, 0x3c, !PT ;  /* 0x0000000203028212 */ /* 0x000fc800078e3cff */
[----:B------:R-:W-:-:S05]  /*18b30*/  @!P0 LOP3.LUT R3, R3, R2, RZ, 0x3c, !PT ;  /* 0x0000000203038212 */ /* 0x000fca00078e3cff */
[----:B------:R0:W3:Y:S04]  /*18b40*/  @!P0 LDG.E.U8 R12, desc[UR22][R2.64] ;  /* 0x00000016020c8981 */ /* 0x0000e8000c1e1100 */
[----:B------:R-:W0:Y:S04]  /*18b50*/  LDL R2, [R1+0x490] ;  /* 0x0004900001027983 */ /* 0x000e280000100800 */
[----:B------:R-:W0:Y:S01]  /*18b60*/  LDL R3, [R1+0x494] ;  /* 0x0004940001037983 */ /* 0x000e220000100800 */
[----:B------:R-:W-:Y:S02]  /*18b70*/  PRMT R11, RZ, 0x7610, R11 ;  /* 0x00007610ff0b7816 */ /* 0x000fe4000000000b */
[----:B--2---:R-:W-:-:S04]  /*18b80*/  @!P0 LOP3.LUT R5, R5, R4, RZ, 0x3c, !PT ;  /* 0x0000000405058212 */ /* 0x004fc800078e3cff */
[----:B------:R-:W-:-:S04]  /*18b90*/  @!P0 LOP3.LUT R4, R5, R4, RZ, 0x3c, !PT ;  /* 0x0000000405048212 */ /* 0x000fc800078e3cff */
[----:B------:R-:W-:Y:S02]  /*18ba0*/  @!P0 LOP3.LUT R5, R5, R4, RZ, 0x3c, !PT ;  /* 0x0000000405058212 */ /* 0x000fe400078e3cff */
[----:B0-----:R-:W-:-:S04]  /*18bb0*/  @!P0 LOP3.LUT R3, R3, R2, RZ, 0x3c, !PT ;  /* 0x0000000203038212 */ /* 0x001fc800078e3cff */
[----:B------:R-:W-:-:S04]  /*18bc0*/  @!P0 LOP3.LUT R2, R3, R2, RZ, 0x3c, !PT ;  /* 0x0000000203028212 */ /* 0x000fc800078e3cff */
[----:B------:R-:W-:-:S05]  /*18bd0*/  @!P0 LOP3.LUT R3, R3, R2, RZ, 0x3c, !PT ;  /* 0x0000000203038212 */ /* 0x000fca00078e3cff */
[----:B------:R0:W2:Y:S02]  /*18be0*/  @!P0 LDG.E.U8 R11, desc[UR22][R2.64] ;  /* 0x00000016020b8981 */ /* 0x0000a4000c1e1100 */
[----:B0-----:R-:W-:-:S06]  /*18bf0*/  PRMT R3, RZ, 0x7610, R3 ;  /* 0x00007610ff037816 */ /* 0x001fcc0000000003 */
[----:B------:R0:W2:Y:S04]  /*18c00*/  @!P0 LDG.E.U8 R3, desc[UR22][R4.64] ;  /* 0x0000001604038981 */ /* 0x0000a8000c1e1100 */
[----:B------:R-:W2:Y:S01]  /*18c10*/  LDL R5, [R1+0x4b0] ;  /* 0x0004b00001057983 */ /* 0x000ea20000100800 */
[----:B------:R-:W-:Y:S01]  /*18c20*/  PRMT R2, RZ, 0x7610, R2 ;  /* 0x00007610ff027816 */ /* 0x000fe20000000002 */
[----:B0-----:R-:W-:Y:S01]  /*18c30*/  @!P0 IMAD.MOV.U32 R4, RZ, RZ, R72 ;  /* 0x000000ffff048224 */ /* 0x001fe200078e0048 */
[----:B------:R-:W-:Y:S01]  /*18c40*/  PRMT R92, RZ, 0x7610, R92 ;  /* 0x00007610ff5c7816 */ /* 0x000fe2000000005c */
        /* <DEDUP_REMOVED lines=31> */
[----:B---3--:R-:W-:-:S05]  /*18e40*/  @!P0 IMAD.MOV.U32 R4, RZ, RZ, R72 ;  /* 0x000000ffff048224 */ /* 0x008fca00078e0048 */
[----:B--2---:R0:W2:Y:S04]  /*18e50*/  @!P0 LDG.E.U8 R84, desc[UR22][R4.64] ;  /* 0x0000001604548981 */ /* 0x0040a8000c1e1100 */
[----:B------:R-:W0:Y:S04]  /*18e60*/  LDL R4, [R1+0x210] ;  /* 0x0002100001047983 */ /* 0x000e280000100800 */
[----:B------:R-:W0:Y:S01]  /*18e70*/  LDL R5, [R1+0x214] ;  /* 0x0002140001057983 */ /* 0x000e220000100800 */
[----:B------:R-:W-:Y:S02]  /*18e80*/  PRMT R82, RZ, 0x7610, R82 ;  /* 0x00007610ff527816 */ /* 0x000fe40000000052 */
[----:B0-----:R-:W-:-:S04]  /*18e90*/  @!P0 LOP3.LUT R5, R5, R4, RZ, 0x3c, !PT ;  /* 0x0000000405058212 */ /* 0x001fc800078e3cff */
[----:B------:R-:W-:-:S04]  /*18ea0*/  @!P0 LOP3.LUT R4, R5, R4, RZ, 0x3c, !PT ;  /* 0x0000000405048212 */ /* 0x000fc800078e3cff */
[----:B------:R-:W-:-:S05]  /*18eb0*/  @!P0 LOP3.LUT R5, R5, R4, RZ, 0x3c, !PT ;  /* 0x0000000405058212 */ /* 0x000fca00078e3cff */
[----:B------:R0:W3:Y:S04]  /*18ec0*/  @!P0 LDG.E.U8 R82, desc[UR22][R4.64] ;  /* 0x0000001604528981 */ /* 0x0000e8000c1e1100 */
        /* <DEDUP_REMOVED lines=9> */
[----:B------:R-:W-:Y:S01]  /*18f60*/  PRMT R77, RZ, 0x7610, R77 ;  /* 0x00007610ff4d7816 */ /* 0x000fe2000000004d */
[----:B------:R-:W1:Y:S01]  /*18f70*/  S2R R72, SR_TID.X ;  /* 0x0000000000487919 */ /* 0x000e620000002100 */
[----:B0-----:R-:W-:-:S04]  /*18f80*/  @!P0 LOP3.LUT R5, R5, R4, RZ, 0x3c, !PT ;  /* 0x0000000405058212 */ /* 0x001fc800078e3cff */
[----:B------:R-:W-:-:S04]  /*18f90*/  @!P0 LOP3.LUT R4, R5, R4, RZ, 0x3c, !PT ;  /* 0x0000000405048212 */ /* 0x000fc800078e3cff */
[----:B------:R-:W-:-:S05]  /*18fa0*/  @!P0 LOP3.LUT R5, R5, R4, RZ, 0x3c, !PT ;  /* 0x0000000405058212 */ /* 0x000fca00078e3cff */
[----:B------:R0:W2:Y:S04]  /*18fb0*/  @!P0 LDG.E.U8 R77, desc[UR22][R4.64] ;  /* 0x00000016044d8981 */ /* 0x0000a8000c1e1100 */
[----:B------:R-:W0:Y:S04]  /*18fc0*/  LDL R4, [R1+0x2d0] ;  /* 0x0002d00001047983 */ /* 0x000e280000100800 */
[----:B------:R-:W0:Y:S01]  /*18fd0*/  LDL R5, [R1+0x2d4] ;  /* 0x0002d40001057983 */ /* 0x000e220000100800 */
[----:B-1----:R-:W-:-:S03]  /*18fe0*/  LOP3.LUT R72, R72, 0x7f, RZ, 0xc0, !PT ;  /* 0x0000007f48487812 */ /* 0x002fc600078ec0ff */
[----:B------:R-:W-:Y:S01]  /*18ff0*/  STS.U8 [R93+UR10+0xb000], R61 ;  /* 0x00b0003d5d007988 */ /* 0x000fe2000800000a */
[----:B------:R-:W-:-:S03]  /*19000*/  LOP3.LUT R72, R72, 0x10, RZ, 0x3c, !PT ;  /* 0x0000001048487812 */ /* 0x000fc600078e3cff */
[----:B------:R-:W-:Y:S04]  /*19010*/  STS.U8 [R93+UR10+0xb200], R60 ;  /* 0x00b2003c5d007988 */ /* 0x000fe8000800000a */
        /* <DEDUP_REMOVED lines=8> */
[----:B------:R1:W-:Y:S04]  /*190a0*/  STS.U8 [R72+UR10+0xa280], R47 ;  /* 0x00a2802f48007988 */ /* 0x0003e8000800000a */
[----:B-1----:R-:W2:Y:S01]  /*190b0*/  LDL R47, [R1+0x314] ;  /* 0x00031400012f7983 */ /* 0x002ea20000100800 */
[----:B0-----:R-:W-:-:S04]  /*190c0*/  @!P0 LOP3.LUT R5, R5, R4, RZ, 0x3c, !PT ;  /* 0x0000000405058212 */ /* 0x001fc800078e3cff */
[----:B------:R-:W-:-:S04]  /*190d0*/  @!P0 LOP3.LUT R4, R5, R4, RZ, 0x3c, !PT ;  /* 0x0000000405048212 */ /* 0x000fc800078e3cff */
[----:B------:R-:W-:-:S05]  /*190e0*/  @!P0 LOP3.LUT R5, R5, R4, RZ, 0x3c, !PT ;  /* 0x0000000405058212 */ /* 0x000fca00078e3cff */
[----:B------:R2:W3:Y:S04]  /*190f0*/  @!P0 LDG.E.U8 R75, desc[UR22][R4.64] ;  /* 0x00000016044b8981 */ /* 0x0004e8000c1e1100 */
[----:B------:R-:W3:Y:S04]  /*19100*/  LDL R5, [R1+0x310] ;  /* 0x0003100001057983 */ /* 0x000ee80000100800 */
[----:B------:R0:W-:Y:S02]  /*19110*/  STS.U8 [R72+UR10+0xa480], R10 ;  /* 0x00a4800a48007988 */ /* 0x0001e4000800000a */
[----:B0-----:R-:W-:Y:S01]  /*19120*/  PRMT R10, RZ, 0x7610, R10 ;  /* 0x00007610ff0a7816 */ /* 0x001fe2000000000a */
[----:B--2---:R-:W-:Y:S01]  /*19130*/  @!P0 IMAD.MOV.U32 R4, RZ, RZ, R47 ;  /* 0x000000ffff048224 */ /* 0x004fe200078e002f */
[----:B------:R0:W-:Y:S04]  /*19140*/  STS.U8 [R72+UR10+0xa680], R9 ;  /* 0x00a6800948007988 */ /* 0x0001e8000800000a */
[----:B------:R-:W2:Y:S04]  /*19150*/  LDL R47, [R1+0x4ac] ;  /* 0x0004ac00012f7983 */ /* 0x000ea80000100800 */
[----:B---3--:R1:W3:Y:S04]  /*19160*/  @!P0 LDG.E.U8 R10, desc[UR22][R4.64] ;  /* 0x00000016040a8981 */ /* 0x0082e8000c1e1100 */
[----:B------:R-:W1:Y:S04]  /*19170*/  LDL R4, [R1+0x350] ;  /* 0x0003500001047983 */ /* 0x000e680000100800 */
[----:B------:R-:W1:Y:S01]  /*19180*/  LDL R5, [R1+0x354] ;  /* 0x0003540001057983 */ /* 0x000e620000100800 */
[----:B0-----:R-:W-:-:S02]  /*19190*/  PRMT R9, RZ, 0x7610, R9 ;  /* 0x00007610ff097816 */ /* 0x001fc40000000009 */
[----:B-1----:R-:W-:-:S04]  /*191a0*/  @!P0 LOP3.LUT R5, R5, R4, RZ, 0x3c, !PT ;  /* 0x0000000405058212 */ /* 0x002fc800078e3cff */
        /* <DEDUP_REMOVED lines=17> */
[----:B-1----:R-:W2:Y:S01]  /*192c0*/  LDL R46, [R1+0x4a8] ;  /* 0x0004a800012e7983 */ /* 0x002ea20000100800 */
        /* <DEDUP_REMOVED lines=39> */
[----:B------:R-:W-:-:S03]  /*19540*/  PRMT R87, RZ, 0x7610, R87 ;  /* 0x00007610ff577816 */ /* 0x000fc60000000057 */
[----:B------:R-:W-:Y:S04]  /*19550*/  STS.U8 [R72+UR10+0xb080], R52 ;  /* 0x00b0803448007988 */ /* 0x000fe8000800000a */
[----:B------:R-:W-:Y:S04]  /*19560*/  STS.U8 [R72+UR10+0xb280], R51 ;  /* 0x00b2803348007988 */ /* 0x000fe8000800000a */
[----:B------:R-:W-:Y:S04]  /*19570*/  STS.U8 [R72+UR10+0xb480], R50 ;  /* 0x00b4803248007988 */ /* 0x000fe8000800000a */
[----:B------:R-:W-:Y:S04]  /*19580*/  STS.U8 [R72+UR10+0xb680], R49 ;  /* 0x00b6803148007988 */ /* 0x000fe8000800000a */
        /* <DEDUP_REMOVED lines=12> */
[----:B------:R-:W-:-:S02]  /*19650*/  PRMT R81, RZ, 0x7610, R81 ;  /* 0x00007610ff517816 */ /* 0x000fc40000000051 */
[----:B--2---:R-:W-:-:S04]  /*19660*/  @!P0 LOP3.LUT R45, R45, R44, RZ, 0x3c, !PT ;  /* 0x0000002c2d2d8212 */ /* 0x004fc800078e3cff */
[----:B------:R-:W-:-:S04]  /*19670*/  @!P0 LOP3.LUT R44, R45, R44, RZ, 0x3c, !PT ;  /* 0x0000002c2d2c8212 */ /* 0x000fc800078e3cff */
[----:B------:R-:W-:-:S05]  /*19680*/  @!P0 LOP3.LUT R45, R45, R44, RZ, 0x3c, !PT ;  /* 0x0000002c2d2d8212 */ /* 0x000fca00078e3cff */
[----:B------:R1:W2:Y:S04]  /*19690*/  @!P0 LDG.E.U8 R81, desc[UR22][R44.64] ;  /* 0x000000162c518981 */ /* 0x0002a8000c1e1100 */
[----:B------:R-:W1:Y:S04]  /*196a0*/  LDL R44, [R1+0x258] ;  /* 0x00025800012c7983 */ /* 0x000e680000100800 */
[----:B------:R-:W1:Y:S01]  /*196b0*/  LDL R45, [R1+0x25c] ;  /* 0x00025c00012d7983 */ /* 0x000e620000100800 */
[----:B0-----:R-:W-:-:S04]  /*196c0*/  @!P0 LOP3.LUT R47, R47, R46, RZ, 0x3c, !PT ;  /* 0x0000002e2f2f8212 */ /* 0x001fc800078e3cff */
[----:B------:R-:W-:-:S04]  /*196d0*/  @!P0 LOP3.LUT R46, R47, R46, RZ, 0x3c, !PT ;  /* 0x0000002e2f2e8212 */ /* 0x000fc800078e3cff */
[----:B------:R-:W-:-:S05]  /*196e0*/  @!P0 LOP3.LUT R47, R47, R46, RZ, 0x3c, !PT ;  /* 0x0000002e2f2f8212 */ /* 0x000fca00078e3cff */
[----:B------:R0:W2:Y:S04]  /*196f0*/  @!P0 LDG.E.U8 R85, desc[UR22][R46.64] ;  /* 0x000000162e558981 */ /* 0x0000a8000c1e1100 */
[----:B------:R-:W0:Y:S04]  /*19700*/  LDL R46, [R1+0x1d8] ;  /* 0x0001d800012e7983 */ /* 0x000e280000100800 */
[----:B------:R-:W0:Y:S01]  /*19710*/  LDL R47, [R1+0x1dc] ;  /* 0x0001dc00012f7983 */ /* 0x000e220000100800 */
[----:B------:R-:W-:Y:S02]  /*19720*/  PRMT R83, RZ, 0x7610, R83 ;  /* 0x00007610ff537816 */ /* 0x000fe40000000053 */
[----:B------:R-:W-:-:S02]  /*19730*/  PRMT R48, RZ, 0x7610, R48 ;  /* 0x00007610ff307816 */ /* 0x000fc40000000030 */
[----:B-1----:R-:W-:-:S04]  /*19740*/  @!P0 LOP3.LUT R45, R45, R44, RZ, 0x3c, !PT ;  /* 0x0000002c2d2d8212 */ /* 0x002fc800078e3cff */
[C---:B------:R-:W-:Y:S01]  /*19750*/  @!P0 LOP3.LUT R44, R45.reuse, R44, RZ, 0x3c, !PT ;  /* 0x0000002c2d2c8212 */ /* 0x040fe200078e3cff */
[----:B------:R1:W-:Y:S03]  /*19760*/  STS.U8 [R72+UR10+0xbe80], R43 ;  /* 0x00be802b48007988 */ /* 0x0003e6000800000a */
[----:B------:R-:W-:-:S05]  /*19770*/  @!P0 LOP3.LUT R45, R45, R44, RZ, 0x3c, !PT ;  /* 0x0000002c2d2d8212 */ /* 0x000fca00078e3cff */
[----:B------:R-:W2:Y:S01]  /*19780*/  @!P0 LDG.E.U8 R48, desc[UR22][R44.64] ;  /* 0x000000162c308981 */ /* 0x000ea2000c1e1100 */
[----:B0-----:R-:W-:-:S04]  /*19790*/  @!P0 LOP3.LUT R47, R47, R46, RZ, 0x3c, !PT ;  /* 0x0000002e2f2f8212 */ /* 0x001fc800078e3cff */
[----:B------:R-:W-:-:S04]  /*197a0*/  @!P0 LOP3.LUT R46, R47, R46, RZ, 0x3c, !PT ;  /* 0x0000002e2f2e8212 */ /* 0x000fc800078e3cff */
[----:B------:R-:W-:-:S05]  /*197b0*/  @!P0 LOP3.LUT R47, R47, R46, RZ, 0x3c, !PT ;  /* 0x0000002e2f2f8212 */ /* 0x000fca00078e3cff */
[----:B------:R-:W2:Y:S04]  /*197c0*/  @!P0 LDG.E.U8 R83, desc[UR22][R46.64] ;  /* 0x000000162e538981 */ /* 0x000ea8000c1e1100 */
[----:B------:R-:W2:Y:S04]  /*197d0*/  LDL R47, [R1+0x29c] ;  /* 0x00029c00012f7983 */ /* 0x000ea80000100800 */
[----:B------:R-:W3:Y:S04]  /*197e0*/  LDL R46, [R1+0x2dc] ;  /* 0x0002dc00012e7983 */ /* 0x000ee80000100800 */
[----:B-1----:R-:W3:Y:S04]  /*197f0*/  LDL.LU R72, [R1+0x728] ;  /* 0x0007280001487983 */ /* 0x002ee80000300800 */
[----:B------:R-:W3:Y:S04]  /*19800*/  LDL R43, [R1+0x298] ;  /* 0x00029800012b7983 */ /* 0x000ee80000100800 */
[----:B------:R-:W4:Y:S01]  /*19810*/  LDL R44, [R1+0x2d8] ;  /* 0x0002d800012c7983 */ /* 0x000f220000100800 */
[----:B------:R-:W-:-:S02]  /*19820*/  LOP3.LUT R70, R70, 0x7f, RZ, 0xc0, !PT ;  /* 0x0000007f46467812 */ /* 0x000fc400078ec0ff */
[----:B------:R-:W-:Y:S01]  /*19830*/  PRMT R49, RZ, 0x7610, R49 ;  /* 0x00007610ff317816 */ /* 0x000fe20000000031 */
[----:B------:R-:W4:Y:S01]  /*19840*/  LDL R45, [R1+0x398] ;  /* 0x00039800012d7983 */ /* 0x000f220000100800 */
[----:B------:R-:W-:-:S05]  /*19850*/  LOP3.LUT R70, R70, 0x20, RZ, 0x3c, !PT ;  /* 0x0000002046467812 */ /* 0x000fca00078e3cff */
[----:B------:R2:W-:Y:S02]  /*19860*/  STS.U8 [R70+UR10+0xa100], R42 ;  /* 0x00a1002a46007988 */ /* 0x0005e4000800000a */
[----:B--2---:R-:W-:Y:S02]  /*19870*/  @!P0 IMAD.MOV.U32 R42, RZ, RZ, R47 ;  /* 0x000000ffff2a8224 */ /* 0x004fe400078e002f */
[----:B------:R-:W2:Y:S04]  /*19880*/  LDL R47, [R1+0x394] ;  /* 0x00039400012f7983 */ /* 0x000ea80000100800 */
[----:B---3--:R4:W3:Y:S02]  /*19890*/  @!P0 LDG.E.U8 R49, desc[UR22][R42.64] ;  /* 0x000000162a318981 */ /* 0x0088e4000c1e1100 */
[----:B----4-:R-:W-:-:S02]  /*198a0*/  @!P0 IMAD.MOV.U32 R43, RZ, RZ, R44 ;  /* 0x000000ffff2b8224 */ /* 0x010fc400078e002c */
[----:B------:R-:W4:Y:S01]  /*198b0*/  LDL R44, [R1+0x3c8] ;  /* 0x0003c800012c7983 */ /* 0x000f220000100800 */
[----:B------:R-:W-:-:S03]  /*198c0*/  PRMT R61, RZ, 0x7610, R61 ;  /* 0x00007610ff3d7816 */ /* 0x000fc6000000003d */
[----:B------:R0:W-:Y:S04]  /*198d0*/  STS.U8 [R70+UR10+0xa300], R41 ;  /* 0x00a3002946007988 */ /* 0x0001e8000800000a */
[----:B------:R-:W-:Y:S04]  /*198e0*/  STS.U8 [R70+UR10+0xa500], R40 ;  /* 0x00a5002846007988 */ /* 0x000fe8000800000a */
[----:B------:R-:W-:Y:S01]  /*198f0*/  STS.U8 [R70+UR10+0xa700], R39 ;  /* 0x00a7002746007988 */ /* 0x000fe2000800000a */
[----:B------:R-:W-:-:S03]  /*19900*/  @!P0 IMAD.MOV.U32 R42, RZ, RZ, R46 ;  /* 0x000000ffff2a8224 */ /* 0x000fc600078e002e */
[----:B------:R1:W-:Y:S04]  /*19910*/  STS.U8 [R70+UR10+0xa900], R38 ;  /* 0x00a9002646007988 */ /* 0x0003e8000800000a */
[----:B------:R-:W3:Y:S01]  /*19920*/  LDL R46, [R1+0x3c4] ;  /* 0x0003c400012e7983 */ /* 0x000ee20000100800 */
[----:B------:R-:W-:Y:S02]  /*19930*/  PRMT R57, RZ, 0x7610, R57 ;  /* 0x00007610ff397816 */ /* 0x000fe40000000039 */
[----:B------:R-:W-:Y:S01]  /*19940*/  PRMT R51, RZ, 0x7610, R51 ;  /* 0x00007610ff337816 */ /* 0x000fe20000000033 */
[----:B0-----:R-:W3:Y:S01]  /*19950*/  LDL R41, [R1+0x31c] ;  /* 0x00031c0001297983 */ /* 0x001ee20000100800 */
[----:B-1----:R-:W-:-:S03]  /*19960*/  @!P0 IMAD.MOV.U32 R38, RZ, RZ, R45 ;  /* 0x000000ffff268224 */ /* 0x002fc600078e002d */
[----:B------:R-:W3:Y:S04]  /*19970*/  LDL R45, [R1+0x450] ;  /* 0x00045000012d7983 */ /* 0x000ee80000100800 */
[----:B------:R-:W3:Y:S01]  /*19980*/  LDL R40, [R1+0x318] ;  /* 0x0003180001287983 */ /* 0x000ee20000100800 */
[----:B--2---:R-:W-:-:S03]  /*19990*/  @!P0 IMAD.MOV.U32 R39, RZ, RZ, R47 ;  /* 0x000000ffff278224 */ /* 0x004fc600078e002f */
[----:B------:R-:W2:Y:S04]  /*199a0*/  LDL R47, [R1+0x44c] ;  /* 0x00044c00012f7983 */ /* 0x000ea80000100800 */
[----:B------:R4:W2:Y:S02]  /*199b0*/  @!P0 LDG.E.U8 R61, desc[UR22][R38.64] ;  /* 0x00000016263d8981 */ /* 0x0008a4000c1e1100 */
[----:B----4-:R-:W-:Y:S02]  /*199c0*/  @!P0 IMAD.MOV.U32 R38, RZ, RZ, R44 ;  /* 0x000000ffff268224 */ /* 0x010fe400078e002c */
[----:B------:R-:W4:Y:S04]  /*199d0*/  LDL R44, [R1+0xdc] ;  /* 0x0000dc00012c7983 */ /* 0x000f280000100800 */
[----:B------:R-:W-:Y:S04]  /*199e0*/  STS.U8 [R70+UR10+0xab00], R37 ;  /* 0x00ab002546007988 */ /* 0x000fe8000800000a */
[----:B------:R-:W-:Y:S04]  /*199f0*/  STS.U8 [R70+UR10+0xad00], R36 ;  /* 0x00ad002446007988 */ /* 0x000fe8000800000a */
[----:B------:R-:W-:Y:S04]  /*19a00*/  STS.U8 [R70+UR10+0xaf00], R35 ;  /* 0x00af002346007988 */ /* 0x000fe8000800000a */
[----:B------:R3:W-:Y:S04]  /*19a10*/  STS.U8 [R70+UR10+0xb100], R34 ;  /* 0x00b1002246007988 */ /* 0x0007e8000800000a */
[----:B------:R-:W-:Y:S04]  /*19a20*/  STS.U8 [R70+UR10+0xb300], R33 ;  /* 0x00b3002146007988 */ /* 0x000fe8000800000a */
[----:B------:R-:W-:Y:S04]  /*19a30*/  STS.U8 [R70+UR10+0xb500], R32 ;  /* 0x00b5002046007988 */ /* 0x000fe8000800000a */
[----:B------:R-:W-:Y:S04]  /*19a40*/  STS.U8 [R70+UR10+0xb700], R31 ;  /* 0x00b7001f46007988 */ /* 0x000fe8000800000a */
[----:B------:R-:W-:Y:S04]  /*19a50*/  STS.U8 [R70+UR10+0xb900], R30 ;  /* 0x00b9001e46007988 */ /* 0x000fe8000800000a */
[----:B------:R0:W-:Y:S04]  /*19a60*/  STS.U8 [R70+UR10+0xbb00], R29 ;  /* 0x00bb001d46007988 */ /* 0x0001e8000800000a */
[----:B------:R1:W-:Y:S01]  /*19a70*/  STS.U8 [R70+UR10+0xbd00], R28 ;  /* 0x00bd001c46007988 */ /* 0x0003e2000800000a */
[----:B---3--:R-:W-:-:S02]  /*19a80*/  @!P0 IMAD.MOV.U32 R34, RZ, RZ, R45 ;  /* 0x000000ffff228224 */ /* 0x008fc400078e002d */
[----:B------:R-:W-:Y:S01]  /*19a90*/  @!P0 IMAD.MOV.U32 R39, RZ, RZ, R46 ;  /* 0x000000ffff278224 */ /* 0x000fe200078e002e */
[----:B------:R-:W3:Y:S04]  /*19aa0*/  LDL R45, [R1+0x1a4] ;  /* 0x0001a400012d7983 */ /* 0x000ee80000100800 */
[----:B0-----:R-:W3:Y:S04]  /*19ab0*/  LDL R29, [R1+0x224] ;  /* 0x00022400011d7983 */ /* 0x001ee80000100800 */
[----:B-1----:R-:W3:Y:S04]  /*19ac0*/  LDL R28, [R1+0x220] ;  /* 0x00022000011c7983 */ /* 0x002ee80000100800 */
[----:B------:R-:W3:Y:S04]  /*19ad0*/  LDL R46, [R1+0xd8] ;  /* 0x0000d800012e7983 */ /* 0x000ee80000100800 */
[----:B------:R-:W3:Y:S04]  /*19ae0*/  LDL R37, [R1+0x3f8] ;  /* 0x0003f80001257983 */ /* 0x000ee80000100800 */
[----:B------:R-:W3:Y:S04]  /*19af0*/  LDL R36, [R1+0x3f4] ;  /* 0x0003f40001247983 */ /* 0x000ee80000100800 */
[----:B------:R-:W3:Y:S04]  /*19b00*/  LDL R33, [R1+0x11c] ;  /* 0x00011c0001217983 */ /* 0x000ee80000100800 */
[----:B------:R-:W3:Y:S01]  /*19b10*/  LDL R32, [R1+0x118] ;  /* 0x0001180001207983 */ /* 0x000ee20000100800 */
[----:B--2---:R-:W-:-:S03]  /*19b20*/  @!P0 IMAD.MOV.U32 R35, RZ, RZ, R47 ;  /* 0x000000ffff238224 */ /* 0x004fc600078e002f */
[----:B------:R-:W2:Y:S04]  /*19b30*/  LDL R47, [R1+0x1a0] ;  /* 0x0001a000012f7983 */ /* 0x000ea80000100800 */
[----:B------:R4:W2:Y:S02]  /*19b40*/  @!P0 LDG.E.U8 R57, desc[UR22][R34.64] ;  /* 0x0000001622398981 */ /* 0x0008a4000c1e1100 */
[----:B----4-:R-:W-:Y:S02]  /*19b50*/  @!P0 IMAD.MOV.U32 R34, RZ, RZ, R44 ;  /* 0x000000ffff228224 */ /* 0x010fe400078e002c */
[----:B------:R-:W4:Y:S01]  /*19b60*/  LDL R44, [R1+0x1e4] ;  /* 0x0001e400012c7983 */ /* 0x000f220000100800 */
[----:B------:R-:W-:Y:S02]  /*19b70*/  PRMT R53, RZ, 0x7610, R53 ;  /* 0x00007610ff357816 */ /* 0x000fe40000000035 */
[----:B---3--:R-:W-:-:S04]  /*19b80*/  @!P0 LOP3.LUT R29, R29, R28, RZ, 0x3c, !PT ;  /* 0x0000001c1d1d8212 */ /* 0x008fc800078e3cff */
[----:B------:R-:W-:-:S04]  /*19b90*/  @!P0 LOP3.LUT R28, R29, R28, RZ, 0x3c, !PT ;  /* 0x0000001c1d1c8212 */ /* 0x000fc800078e3cff */
[----:B------:R-:W-:-:S05]  /*19ba0*/  @!P0 LOP3.LUT R29, R29, R28, RZ, 0x3c, !PT ;  /* 0x0000001c1d1d8212 */ /* 0x000fca00078e3cff */
[----:B------:R-:W3:Y:S04]  /*19bb0*/  @!P0 LDG.E.U8 R51, desc[UR22][R28.64] ;  /* 0x000000161c338981 */ /* 0x000ee8000c1e1100 */
[----:B------:R-:W3:Y:S04]  /*19bc0*/  LDL R28, [R1+0x260] ;  /* 0x00026000011c7983 */ /* 0x000ee80000100800 */
[----:B------:R-:W3:Y:S01]  /*19bd0*/  LDL R29, [R1+0x264] ;  /* 0x00026400011d7983 */ /* 0x000ee20000100800 */
[----:B------:R-:W-:Y:S02]  /*19be0*/  @!P0 IMAD.MOV.U32 R30, RZ, RZ, R45 ;  /* 0x000000ffff1e8224 */ /* 0x000fe400078e002d */
[----:B------:R-:W-:Y:S01]  /*19bf0*/  @!P0 IMAD.MOV.U32 R35, RZ, RZ, R46 ;  /* 0x000000ffff238224 */ /* 0x000fe200078e002e */
[----:B------:R-:W3:Y:S04]  /*19c00*/  LDL R45, [R1+0x2a4] ;  /* 0x0002a400012d7983 */ /* 0x000ee80000100800 */
[----:B------:R-:W3:Y:S01]  /*19c10*/  LDL R46, [R1+0x1e0] ;  /* 0x0001e000012e7983 */ /* 0x000ee20000100800 */
[----:B--2---:R-:W-:-:S03]  /*19c20*/  @!P0 IMAD.MOV.U32 R31, RZ, RZ, R47 ;  /* 0x000000ffff1f8224 */ /* 0x004fc600078e002f */
[----:B------:R-:W2:Y:S04]  /*19c30*/  LDL R47, [R1+0x2a0] ;  /* 0x0002a000012f7983 */ /* 0x000ea80000100800 */
[----:B------:R4:W2:Y:S02]  /*19c40*/  @!P0 LDG.E.U8 R53, desc[UR22][R30.64] ;  /* 0x000000161e358981 */ /* 0x0008a4000c1e1100 */
[----:B----4-:R-:W-:Y:S02]  /*19c50*/  @!P0 IMAD.MOV.U32 R30, RZ, RZ, R44 ;  /* 0x000000ffff1e8224 */ /* 0x010fe400078e002c */
[----:B------:R-:W4:Y:S01]  /*19c60*/  LDL R44, [R1+0x2e4] ;  /* 0x0002e400012c7983 */ /* 0x000f220000100800 */
[----:B------:R-:W-:Y:S02]  /*19c70*/  @!P0 LOP3.LUT R41, R41, R40, RZ, 0x3c, !PT ;  /* 0x0000002829298212 */ /* 0x000fe400078e3cff */
[----:B------:R-:W-:-:S02]  /*19c80*/  @!P0 LOP3.LUT R37, R37, R36, RZ, 0x3c, !PT ;  /* 0x0000002425258212 */ /* 0x000fc400078e3cff */
[----:B------:R-:W-:Y:S02]  /*19c90*/  @!P0 LOP3.LUT R33, R33, R32, RZ, 0x3c, !PT ;  /* 0x0000002021218212 */ /* 0x000fe400078e3cff */
[----:B------:R-:W-:Y:S02]  /*19ca0*/  @!P0 LOP3.LUT R40, R41, R40, RZ, 0x3c, !PT ;  /* 0x0000002829288212 */ /* 0x000fe400078e3cff */
[----:B------:R-:W-:Y:S02]  /*19cb0*/  @!P0 LOP3.LUT R36, R37, R36, RZ, 0x3c, !PT ;  /* 0x0000002425248212 */ /* 0x000fe400078e3cff */
[----:B------:R-:W-:Y:S02]  /*19cc0*/  @!P0 LOP3.LUT R32, R33, R32, RZ, 0x3c, !PT ;  /* 0x0000002021208212 */ /* 0x000fe400078e3cff */
[----:B------:R-:W-:Y:S02]  /*19cd0*/  PRMT R69, RZ, 0x7610, R69 ;  /* 0x00007610ff457816 */ /* 0x000fe40000000045 */
[----:B------:R-:W-:-:S02]  /*19ce0*/  PRMT R63, RZ, 0x7610, R63 ;  /* 0x00007610ff3f7816 */ /* 0x000fc4000000003f */
[----:B------:R-:W-:Y:S02]  /*19cf0*/  PRMT R59, RZ, 0x7610, R59 ;  /* 0x00007610ff3b7816 */ /* 0x000fe4000000003b */
[----:B------:R-:W-:Y:S02]  /*19d00*/  PRMT R55, RZ, 0x7610, R55 ;  /* 0x00007610ff377816 */ /* 0x000fe40000000037 */
[----:B------:R-:W-:Y:S02]  /*19d10*/  @!P0 LOP3.LUT R41, R41, R40, RZ, 0x3c, !PT ;  /* 0x0000002829298212 */ /* 0x000fe400078e3cff */
[----:B------:R-:W-:Y:S02]  /*19d20*/  @!P0 LOP3.LUT R37, R37, R36, RZ, 0x3c, !PT ;  /* 0x0000002425258212 */ /* 0x000fe400078e3cff */
[----:B------:R-:W-:Y:S01]  /*19d30*/  @!P0 LOP3.LUT R33, R33, R32, RZ, 0x3c, !PT ;  /* 0x0000002021218212 */ /* 0x000fe200078e3cff */
[----:B------:R-:W4:Y:S01]  /*19d40*/  @!P0 LDG.E.U8 R63, desc[UR22][R40.64] ;  /* 0x00000016283f8981 */ /* 0x000f22000c1e1100 */
[----:B------:R-:W-:-:S03]  /*19d50*/  PRMT R71, RZ, 0x7610, R71 ;  /* 0x00007610ff477816 */ /* 0x000fc60000000047 */
[----:B------:R-:W4:Y:S04]  /*19d60*/  @!P0 LDG.E.U8 R59, desc[UR22][R36.64] ;  /* 0x00000016243b8981 */ /* 0x000f28000c1e1100 */
[----:B------:R-:W4:Y:S04]  /*19d70*/  @!P0 LDG.E.U8 R55, desc[UR22][R32.64] ;  /* 0x0000001620378981 */ /* 0x000f28000c1e1100 */
[----:B------:R-:W4:Y:S04]  /*19d80*/  LDL R40, [R1+0x358] ;  /* 0x0003580001287983 */ /* 0x000f280000100800 */
[----:B------:R-:W4:Y:S04]  /*19d90*/  LDL R41, [R1+0x35c] ;  /* 0x00035c0001297983 */ /* 0x000f280000100800 */
[----:B------:R-:W4:Y:S04]  /*19da0*/  LDL R36, [R1+0x424] ;  /* 0x0004240001247983 */ /* 0x000f280000100800 */
[----:B------:R-:W4:Y:S04]  /*19db0*/  LDL R37, [R1+0x428] ;  /* 0x0004280001257983 */ /* 0x000f280000100800 */
[----:B------:R-:W4:Y:S04]  /*19dc0*/  LDL R32, [R1+0x158] ;  /* 0x0001580001207983 */ /* 0x000f280000100800 */
[----:B------:R-:W4:Y:S01]  /*19dd0*/  LDL R33, [R1+0x15c] ;  /* 0x00015c0001217983 */ /* 0x000f220000100800 */
[----:B---3--:R-:W-:-:S04]  /*19de0*/  @!P0 LOP3.LUT R29, R29, R28, RZ, 0x3c, !PT ;  /* 0x0000001c1d1d8212 */ /* 0x008fc800078e3cff */
[----:B------:R-:W-:-:S04]  /*19df0*/  @!P0 LOP3.LUT R28, R29, R28, RZ, 0x3c, !PT ;  /* 0x0000001c1d1c8212 */ /* 0x000fc800078e3cff */
[----:B------:R-:W-:Y:S01]  /*19e00*/  @!P0 LOP3.LUT R29, R29, R28, RZ, 0x3c, !PT ;  /* 0x0000001c1d1d8212 */ /* 0x000fe200078e3cff */
[----:B------:R-:W-:Y:S01]  /*19e10*/  @!P0 IMAD.MOV.U32 R31, RZ, RZ, R46 ;  /* 0x000000ffff1f8224 */ /* 0x000fe200078e002e */
[----:B------:R0:W-:Y:S04]  /*19e20*/  STS.U8 [R70+UR10+0xbf00], R25 ;  /* 0x00bf001946007988 */ /* 0x0001e8000800000a */
[----:B------:R1:W3:Y:S04]  /*19e30*/  @!P0 LDG.E.U8 R69, desc[UR22][R28.64] ;  /* 0x000000161c458981 */ /* 0x0002e8000c1e1100 */
[----:B------:R-:W3:Y:S04]  /*19e40*/  LDL R46, [R1+0x2e0] ;  /* 0x0002e000012e7983 */ /* 0x000ee80000100800 */
[----:B0-----:R-:W3:Y:S01]  /*19e50*/  LDL.LU R70, [R1+0x724] ;  /* 0x0007240001467983 */ /* 0x001ee20000300800 */
[----:B-1----:R-:W-:-:S03]  /*19e60*/  @!P0 IMAD.MOV.U32 R28, RZ, RZ, R45 ;  /* 0x000000ffff1c8224 */ /* 0x002fc600078e002d */
[----:B------:R-:W3:Y:S01]  /*19e70*/  LDL R45, [R1+0x3a0] ;  /* 0x0003a000012d7983 */ /* 0x000ee20000100800 */
[----:B--2---:R-:W-:-:S03]  /*19e80*/  @!P0 IMAD.MOV.U32 R29, RZ, RZ, R47 ;  /* 0x000000ffff1d8224 */ /* 0x004fc600078e002f */
[----:B------:R-:W2:Y:S04]  /*19e90*/  LDL.LU R47, [R1] ;  /* 0x00000000012f7983 */ /* 0x000ea80000300800 */
[----:B------:R4:W2:Y:S04]  /*19ea0*/  @!P0 LDG.E.U8 R71, desc[UR22][R28.64] ;  /* 0x000000161c478981 */ /* 0x0008a8000c1e1100 */
[----:B------:R-:W2:Y:S01]  /*19eb0*/  LDL R25, [R1+0x3d0] ;  /* 0x0003d00001197983 */ /* 0x000ea20000100800 */
[----:B----4-:R-:W-:-:S03]  /*19ec0*/  @!P0 IMAD.MOV.U32 R28, RZ, RZ, R44 ;  /* 0x000000ffff1c8224 */ /* 0x010fc600078e002c */
[----:B------:R-:W4:Y:S01]  /*19ed0*/  LDL R44, [R1+0x3cc] ;  /* 0x0003cc00012c7983 */ /* 0x000f220000100800 */
[----:B------:R-:W-:Y:S02]  /*19ee0*/  LOP3.LUT R93, R93, 0x30, RZ, 0x3c, !PT ;  /* 0x000000305d5d7812 */ /* 0x000fe400078e3cff */
[----:B------:R-:W-:-:S03]  /*19ef0*/  PRMT R50, RZ, 0x7610, R50 ;  /* 0x00007610ff327816 */ /* 0x000fc60000000032 */
[----:B------:R-:W-:Y:S01]  /*19f00*/  STS.U8 [R93+UR10+0xa180], R67 ;  /* 0x00a180435d007988 */ /* 0x000fe2000800000a */
[----:B------:R-:W-:-:S03]  /*19f10*/  PRMT R73, RZ, 0x7610, R73 ;  /* 0x00007610ff497816 */ /* 0x000fc60000000049 */
[----:B------:R-:W-:Y:S04]  /*19f20*/  STS.U8 [R93+UR10+0xa380], R66 ;  /* 0x00a380425d007988 */ /* 0x000fe8000800000a */
[----:B------:R-:W-:Y:S04]  /*19f30*/  STS.U8 [R93+UR10+0xa580], R65 ;  /* 0x00a580415d007988 */ /* 0x000fe8000800000a */
[----:B------:R-:W-:Y:S04]  /*19f40*/  STS.U8 [R93+UR10+0xa780], R64 ;  /* 0x00a780405d007988 */ /* 0x000fe8000800000a */
[----:B------:R0:W4:Y:S04]  /*19f50*/  @!P0 LDG.E.U8 R50, desc[UR22][R42.64] ;  /* 0x000000162a328981 */ /* 0x000128000c1e1100 */
[----:B------:R-:W-:Y:S04]  /*19f60*/  STS.U8 [R93+UR10+0xa980], R27 ;  /* 0x00a9801b5d007988 */ /* 0x000fe8000800000a */
[----:B------:R2:W-:Y:S01]  /*19f70*/  STS.U8 [R93+UR10+0xab80], R26 ;  /* 0x00ab801a5d007988 */ /* 0x0005e2000800000a */
[----:B0-----:R-:W-:Y:S01]  /*19f80*/  PRMT R43, RZ, 0x7610, R43 ;  /* 0x00007610ff2b7816 */ /* 0x001fe2000000002b */
[----:B---3--:R-:W-:-:S02]  /*19f90*/  @!P0 IMAD.MOV.U32 R29, RZ, RZ, R46 ;  /* 0x000000ffff1d8224 */ /* 0x008fc400078e002e */
[----:B------:R-:W3:Y:S04]  /*19fa0*/  LDL.LU R46, [R1+0x10] ;  /* 0x00001000012e7983 */ /* 0x000ee80000300800 */
[----:B------:R0:W3:Y:S04]  /*19fb0*/  @!P0 LDG.E.U8 R73, desc[UR22][R28.64] ;  /* 0x000000161c498981 */ /* 0x0000e8000c1e1100 */
[----:B------:R-:W0:Y:S04]  /*19fc0*/  LDL R28, [R1+0x320] ;  /* 0x00032000011c7983 */ /* 0x000e280000100800 */
[----:B------:R-:W0:Y:S01]  /*19fd0*/  LDL R29, [R1+0x324] ;  /* 0x00032400011d7983 */ /* 0x000e220000100800 */
[----:B--2---:R-:W-:-:S02]  /*19fe0*/  @!P0 IMAD.MOV.U32 R26, RZ, RZ, R25 ;  /* 0x000000ffff1a8224 */ /* 0x004fc400078e0019 */
[----:B----4-:R-:W-:Y:S01]  /*19ff0*/  @!P0 IMAD.MOV.U32 R27, RZ, RZ, R44 ;  /* 0x000000ffff1b8224 */ /* 0x010fe200078e002c */
[----:B------:R-:W-:Y:S02]  /*1a000*/  PRMT R74, RZ, 0x7610, R74 ;  /* 0x00007610ff4a7816 */ /* 0x000fe4000000004a */
[----:B------:R-:W-:Y:S02]  /*1a010*/  PRMT R42, RZ, 0x7610, R42 ;  /* 0x00007610ff2a7816 */ /* 0x000fe4000000002a */
[----:B------:R-:W-:Y:S01]  /*1a020*/  @!P0 LOP3.LUT R41, R41, R40, RZ, 0x3c, !PT ;  /* 0x0000002829298212 */ /* 0x000fe200078e3cff */
[----:B------:R1:W2:Y:S01]  /*1a030*/  @!P0 LDG.E.U8 R43, desc[UR22][R26.64] ;  /* 0x000000161a2b8981 */ /* 0x0002a2000c1e1100 */
[----:B------:R-:W-:Y:S02]  /*1a040*/  PRMT R62, RZ, 0x7610, R62 ;  /* 0x00007610ff3e7816 */ /* 0x000fe4000000003e */
[----:B------:R-:W-:Y:S01]  /*1a050*/  PRMT R72, RZ, 0x7610, R72 ;  /* 0x00007610ff487816 */ /* 0x000fe20000000048 */
[----:B------:R-:W-:Y:S04]  /*1a060*/  STS.U8 [R93+UR10+0xad80], R68 ;  /* 0x00ad80445d007988 */ /* 0x000fe8000800000a */
[----:B------:R-:W4:Y:S04]  /*1a070*/  LDL R44, [R1+0xe0] ;  /* 0x0000e000012c7983 */ /* 0x000f280000100800 */
[----:B------:R-:W1:Y:S04]  /*1a080*/  LDL R26, [R1+0x3fc] ;  /* 0x0003fc00011a7983 */ /* 0x000e680000100800 */
[----:B------:R-:W1:Y:S04]  /*1a090*/  LDL R27, [R1+0x400] ;  /* 0x00040000011b7983 */ /* 0x000e680000100800 */
[----:B------:R-:W2:Y:S01]  /*1a0a0*/  LDL R25, [R1+0xe4] ;  /* 0x0000e40001197983 */ /* 0x000ea20000100800 */
[----:B0-----:R-:W-:-:S04]  /*1a0b0*/  @!P0 LOP3.LUT R29, R29, R28, RZ, 0x3c, !PT ;  /* 0x0000001c1d1d8212 */ /* 0x001fc800078e3cff */
[----:B------:R-:W-:-:S04]  /*1a0c0*/  @!P0 LOP3.LUT R28, R29, R28, RZ, 0x3c, !PT ;  /* 0x0000001c1d1c8212 */ /* 0x000fc800078e3cff */
[----:B------:R-:W-:-:S05]  /*1a0d0*/  @!P0 LOP3.LUT R29, R29, R28, RZ, 0x3c, !PT ;  /* 0x0000001c1d1d8212 */ /* 0x000fca00078e3cff */
[----:B------:R-:W2:Y:S04]  /*1a0e0*/  @!P0 LDG.E.U8 R74, desc[UR22][R28.64] ;  /* 0x000000161c4a8981 */ /* 0x000ea8000c1e1100 */
[----:B------:R-:W2:Y:S04]  /*1a0f0*/  LDL R28, [R1+0x360] ;  /* 0x00036000011c7983 */ /* 0x000ea80000100800 */
[----:B------:R-:W2:Y:S01]  /*1a100*/  LDL R29, [R1+0x364] ;  /* 0x00036400011d7983 */ /* 0x000ea20000100800 */
[----:B-1----:R-:W-:-:S04]  /*1a110*/  @!P0 LOP3.LUT R27, R27, R26, RZ, 0x3c, !PT ;  /* 0x0000001a1b1b8212 */ /* 0x002fc800078e3cff */
[----:B------:R-:W-:-:S04]  /*1a120*/  @!P0 LOP3.LUT R26, R27, R26, RZ, 0x3c, !PT ;  /* 0x0000001a1b1a8212 */ /* 0x000fc800078e3cff */
[----:B------:R-:W-:-:S05]  /*1a130*/  @!P0 LOP3.LUT R27, R27, R26, RZ, 0x3c, !PT ;  /* 0x0000001a1b1b8212 */ /* 0x000fca00078e3cff */
[----:B------:R-:W3:Y:S04]  /*1a140*/  @!P0 LDG.E.U8 R42, desc[UR22][R26.64] ;  /* 0x000000161a2a8981 */ /* 0x000ee8000c1e1100 */
[----:B------:R-:W3:Y:S04]  /*1a150*/  LDL R26, [R1+0x42c] ;  /* 0x00042c00011a7983 */ /* 0x000ee80000100800 */
[----:B------:R-:W3:Y:S01]  /*1a160*/  LDL R27, [R1+0x430] ;  /* 0x00043000011b7983 */ /* 0x000ee20000100800 */
[----:B------:R-:W-:-:S04]  /*1a170*/  @!P0 LOP3.LUT R40, R41, R40, RZ, 0x3c, !PT ;  /* 0x0000002829288212 */ /* 0x000fc800078e3cff */
[----:B------:R-:W-:-:S05]  /*1a180*/  @!P0 LOP3.LUT R41, R41, R40, RZ, 0x3c, !PT ;  /* 0x0000002829298212 */ /* 0x000fca00078e3cff */
[----:B------:R0:W4:Y:S04]  /*1a190*/  @!P0 LDG.E.U8 R62, desc[UR22][R40.64] ;  /* 0x00000016283e8981 */ /* 0x000128000c1e1100 */
[----:B------:R1:W-:Y:S01]  /*1a1a0*/  STS.U8 [R93+UR10+0xaf80], R47 ;  /* 0x00af802f5d007988 */ /* 0x0003e2000800000a */
[----:B0-----:R-:W-:-:S03]  /*1a1b0*/  PRMT R41, RZ, 0x7610, R41 ;  /* 0x00007610ff297816 */ /* 0x001fc60000000029 */
[----:B-1----:R-:W4:Y:S01]  /*1a1c0*/  LDL R47, [R1+0x124] ;  /* 0x00012400012f7983 */ /* 0x002f220000100800 */
[----:B--2---:R-:W-:-:S04]  /*1a1d0*/  @!P0 LOP3.LUT R29, R29, R28, RZ, 0x3c, !PT ;  /* 0x0000001c1d1d8212 */ /* 0x004fc800078e3cff */
[----:B------:R-:W-:-:S04]  /*1a1e0*/  @!P0 LOP3.LUT R28, R29, R28, RZ, 0x3c, !PT ;  /* 0x0000001c1d1c8212 */ /* 0x000fc800078e3cff */
[----:B------:R-:W-:-:S05]  /*1a1f0*/  @!P0 LOP3.LUT R29, R29, R28, RZ, 0x3c, !PT ;  /* 0x0000001c1d1d8212 */ /* 0x000fca00078e3cff */
[----:B------:R0:W2:Y:S02]  /*1a200*/  @!P0 LDG.E.U8 R72, desc[UR22][R28.64] ;  /* 0x000000161c488981 */ /* 0x0000a4000c1e1100 */
[----:B0-----:R-:W-:Y:S02]  /*1a210*/  @!P0 IMAD.MOV.U32 R28, RZ, RZ, R45 ;  /* 0x000000ffff1c8224 */ /* 0x001fe400078e002d */
[----:B------:R-:W2:Y:S04]  /*1a220*/  LDL R29, [R1+0x39c] ;  /* 0x00039c00011d7983 */ /* 0x000ea80000100800 */
[----:B------:R-:W2:Y:S01]  /*1a230*/  LDL R45, [R1+0x458] ;  /* 0x00045800012d7983 */ /* 0x000ea20000100800 */
[----:B---3--:R-:W-:-:S04]  /*1a240*/  @!P0 LOP3.LUT R27, R27, R26, RZ, 0x3c, !PT ;  /* 0x0000001a1b1b8212 */ /* 0x008fc800078e3cff */
[----:B------:R-:W-:-:S04]  /*1a250*/  @!P0 LOP3.LUT R26, R27, R26, RZ, 0x3c, !PT ;  /* 0x0000001a1b1a8212 */ /* 0x000fc800078e3cff */
[----:B------:R-:W-:-:S05]  /*1a260*/  @!P0 LOP3.LUT R27, R27, R26, RZ, 0x3c, !PT ;  /* 0x0000001a1b1b8212 */ /* 0x000fca00078e3cff */
[----:B------:R2:W3:Y:S04]  /*1a270*/  @!P0 LDG.E.U8 R41, desc[UR22][R26.64] ;  /* 0x000000161a298981 */ /* 0x0004e8000c1e1100 */
[----:B------:R-:W2:Y:S04]  /*1a280*/  LDL.LU R26, [R1+0xc] ;  /* 0x00000c00011a7983 */ /* 0x000ea80000300800 */
[----:B------:R-:W3:Y:S01]  /*1a290*/  LDL R27, [R1+0x454] ;  /* 0x00045400011b7983 */ /* 0x000ee20000100800 */
[----:B------:R-:W-:Y:S02]  /*1a2a0*/  PRMT R40, RZ, 0x7610, R40 ;  /* 0x00007610ff287816 */ /* 0x000fe40000000028 */
[----:B------:R-:W-:Y:S01]  /*1a2b0*/  PRMT R68, RZ, 0x7610, R68 ;  /* 0x00007610ff447816 */ /* 0x000fe20000000044 */
[----:B--2---:R0:W-:Y:S02]  /*1a2c0*/  STS.U8 [R93+UR10+0xb180], R26 ;  /* 0x00b1801a5d007988 */ /* 0x0041e4000800000a */
[----:B0-----:R-:W-:-:S02]  /*1a2d0*/  @!P0 IMAD.MOV.U32 R26, RZ, RZ, R45 ;  /* 0x000000ffff1a8224 */ /* 0x001fc400078e002d */
[----:B------:R0:W-:Y:S04]  /*1a2e0*/  STS.U8 [R93+UR10+0xb380], R46 ;  /* 0x00b3802e5d007988 */ /* 0x0001e8000800000a */
[----:B---3--:R1:W2:Y:S04]  /*1a2f0*/  @!P0 LDG.E.U8 R40, desc[UR22][R26.64] ;  /* 0x000000161a288981 */ /* 0x0082a8000c1e1100 */
[----:B------:R-:W3:Y:S04]  /*1a300*/  LDL R45, [R1+0x1ac] ;  /* 0x0001ac00012d7983 */ /* 0x000ee80000100800 */
[----:B0-----:R-:W2:Y:S01]  /*1a310*/  LDL R46, [R1+0x1a8] ;  /* 0x0001a800012e7983 */ /* 0x001ea20000100800 */
[----:B-1----:R-:W-:-:S02]  /*1a320*/  @!P0 IMAD.MOV.U32 R26, RZ, RZ, R25 ;  /* 0x000000ffff1a8224 */ /* 0x002fc400078e0019 */
[----:B----4-:R-:W-:Y:S01]  /*1a330*/  @!P0 IMAD.MOV.U32 R27, RZ, RZ, R44 ;  /* 0x000000ffff1b8224 */ /* 0x010fe200078e002c */
[----:B------:R-:W4:Y:S04]  /*1a340*/  LDL R25, [R1+0x1ec] ;  /* 0x0001ec0001197983 */ /* 0x000f280000100800 */
[----:B------:R-:W2:Y:S04]  /*1a350*/  LDL R44, [R1+0x1e8] ;  /* 0x0001e800012c7983 */ /* 0x000ea80000100800 */
[----:B------:R0:W2:Y:S04]  /*1a360*/  @!P0 LDG.E.U8 R68, desc[UR22][R26.64] ;  /* 0x000000161a448981 */ /* 0x0000a8000c1e1100 */
[----:B------:R-:W2:Y:S04]  /*1a370*/  LDL.LU R26, [R1+0x8] ;  /* 0x00000800011a7983 */ /* 0x000ea80000300800 */
[----:B------:R-:W3:Y:S01]  /*1a380*/  LDL R27, [R1+0x120] ;  /* 0x00012000011b7983 */ /* 0x000ee20000100800 */
[----:B------:R-:W-:-:S03]  /*1a390*/  PRMT R67, RZ, 0x7610, R67 ;  /* 0x00007610ff437816 */ /* 0x000fc60000000043 */
[----:B--2---:R0:W-:Y:S02]  /*1a3a0*/  STS.U8 [R93+UR10+0xb580], R26 ;  /* 0x00b5801a5d007988 */ /* 0x0041e4000800000a */
[----:B0-----:R-:W-:-:S05]  /*1a3b0*/  @!P0 IMAD.MOV.U32 R26, RZ, RZ, R47 ;  /* 0x000000ffff1a8224 */ /* 0x001fca00078e002f */
[----:B---3--:R0:W2:Y:S04]  /*1a3c0*/  @!P0 LDG.E.U8 R67, desc[UR22][R26.64] ;  /* 0x000000161a438981 */ /* 0x0080a8000c1e1100 */
[----:B------:R-:W0:Y:S04]  /*1a3d0*/  LDL R26, [R1+0x160] ;  /* 0x00016000011a7983 */ /* 0x000e280000100800 */
[----:B------:R-:W0:Y:S04]  /*1a3e0*/  LDL R27, [R1+0x164] ;  /* 0x00016400011b7983 */ /* 0x000e280000100800 */
[----:B------:R1:W-:Y:S04]  /*1a3f0*/  STS.U8 [R93+UR10+0xb780], R0 ;  /* 0x00b780005d007988 */ /* 0x0003e8000800000a */
[----:B-1----:R-:W3:Y:S01]  /*1a400*/  LDL.LU R93, [R1+0x720] ;  /* 0x00072000015d7983 */ /* 0x002ee20000300800 */
[----:B------:R-:W-:-:S03]  /*1a410*/  PRMT R66, RZ, 0x7610, R66 ;  /* 0x00007610ff427816 */ /* 0x000fc60000000042 */
[----:B------:R-:W5:Y:S01]  /*1a420*/  LDL.LU R0, [R1+0x71c] ;  /* 0x00071c0001007983 */ /* 0x000f620000300800 */
[----:B------:R-:W1:Y:S01]  /*1a430*/  S2R R47, SR_TID.X ;  /* 0x00000000002f7919 */ /* 0x000e620000002100 */
[----:B0-----:R-:W-:-:S04]  /*1a440*/  @!P0 LOP3.LUT R27, R27, R26, RZ, 0x3c, !PT ;  /* 0x0000001a1b1b8212 */ /* 0x001fc800078e3cff */
[----:B------:R-:W-:-:S04]  /*1a450*/  @!P0 LOP3.LUT R26, R27, R26, RZ, 0x3c, !PT ;  /* 0x0000001a1b1a8212 */ /* 0x000fc800078e3cff */
[----:B------:R-:W-:-:S05]  /*1a460*/  @!P0 LOP3.LUT R27, R27, R26, RZ, 0x3c, !PT ;  /* 0x0000001a1b1b8212 */ /* 0x000fca00078e3cff */
[----:B------:R0:W2:Y:S02]  /*1a470*/  @!P0 LDG.E.U8 R66, desc[UR22][R26.64] ;  /* 0x000000161a428981 */ /* 0x0000a4000c1e1100 */
[----:B0-----:R-:W0:Y:S01]  /*1a480*/  S2R R27, SR_TID.X ;  /* 0x00000000001b7919 */ /* 0x001e220000002100 */
[----:B------:R-:W-:Y:S02]  /*1a490*/  @!P0 IMAD.MOV.U32 R26, RZ, RZ, R45 ;  /* 0x000000ffff1a8224 */ /* 0x000fe400078e002d */
[----:B------:R-:W2:Y:S01]  /*1a4a0*/  LDL R45, [R1+0x2ec] ;  /* 0x0002ec00012d7983 */ /* 0x000ea20000100800 */
[----:B0-----:R-:W-:-:S04]  /*1a4b0*/  LOP3.LUT R27, R27, 0x7f, RZ, 0xc0, !PT ;  /* 0x0000007f1b1b7812 */ /* 0x001fc800078ec0ff */
[----:B------:R-:W-:-:S05]  /*1a4c0*/  LOP3.LUT R27, R27, 0x30, RZ, 0x3c, !PT ;  /* 0x000000301b1b7812 */ /* 0x000fca00078e3cff */
[----:B---3--:R0:W-:Y:S02]  /*1a4d0*/  STS.U8 [R27+UR10+0xb980], R93 ;  /* 0x00b9805d1b007988 */ /* 0x0081e4000800000a */
[----:B0-----:R-:W-:Y:S02]  /*1a4e0*/  @!P0 IMAD.MOV.U32 R27, RZ, RZ, R46 ;  /* 0x000000ffff1b8224 */ /* 0x001fe400078e002e */
[----:B------:R-:W3:Y:S01]  /*1a4f0*/  LDL R46, [R1+0x2e8] ;  /* 0x0002e800012e7983 */ /* 0x000ee20000100800 */
[----:B-1----:R-:W-:-:S04]  /*1a500*/  LOP3.LUT R47, R47, 0x7f, RZ, 0xc0, !PT ;  /* 0x0000007f2f2f7812 */ /* 0x002fc800078ec0ff */
[----:B------:R-:W-:Y:S02]  /*1a510*/  LOP3.LUT R93, R47, 0x30, RZ, 0x3c, !PT ;  /* 0x000000302f5d7812 */ /* 0x000fe400078e3cff */
[----:B------:R-:W3:Y:S04]  /*1a520*/  LDL R47, [R1+0x2ac] ;  /* 0x0002ac00012f7983 */ /* 0x000ee80000100800 */
[----:B------:R4:W-:Y:S02]  /*1a530*/  STS.U8 [R93+UR10+0xbb80], R24 ;  /* 0x00bb80185d007988 */ /* 0x0009e4000800000a */
[----:B----4-:R-:W-:Y:S02]  /*1a540*/  @!P0 IMAD.MOV.U32 R24, RZ, RZ, R25 ;  /* 0x000000ffff188224 */ /* 0x010fe400078e0019 */
[----:B------:R-:W-:-:S02]  /*1a550*/  @!P0 IMAD.MOV.U32 R25, RZ, RZ, R44 ;  /* 0x000000ffff198224 */ /* 0x000fc400078e002c */
[----:B------:R-:W0:Y:S01]  /*1a560*/  S2R R44, SR_TID.X ;  /* 0x00000000002c7919 */ /* 0x000e220000002100 */
[----:B------:R1:W-:Y:S04]  /*1a570*/  STS.U8 [R93+UR10+0xbd80], R23 ;  /* 0x00bd80175d007988 */ /* 0x0003e8000800000a */
[----:B------:R4:W-:Y:S04]  /*1a580*/  STS.U8 [R93+UR10+0xbf80], R22 ;  /* 0x00bf80165d007988 */ /* 0x0009e8000800000a */
[----:B-1----:R-:W3:Y:S04]  /*1a590*/  LDL R23, [R1+0x26c] ;  /* 0x00026c0001177983 */ /* 0x002ee80000100800 */
[----:B----4-:R-:W4:Y:S01]  /*1a5a0*/  LDL R22, [R1+0x268] ;  /* 0x0002680001167983 */ /* 0x010f220000100800 */
[----:B0-----:R-:W-:-:S05]  /*1a5b0*/  LOP3.LUT R93, R44, 0x7f, RZ, 0xc0, !PT ;  /* 0x0000007f2c5d7812 */ /* 0x001fca00078ec0ff */
[----:B------:R-:W-:Y:S04]  /*1a5c0*/  STS.U8 [R93+UR10+0x4000], R21 ;  /* 0x004000155d007988 */ /* 0x000fe8000800000a */
[----:B------:R2:W-:Y:S02]  /*1a5d0*/  STS.U8 [R93+UR10+0x4400], R20 ;  /* 0x004400145d007988 */ /* 0x0005e4000800000a */
[----:B--2---:R-:W-:Y:S02]  /*1a5e0*/  @!P0 IMAD.MOV.U32 R20, RZ, RZ, R45 ;  /* 0x000000ffff148224 */ /* 0x004fe400078e002d */
[----:B------:R-:W2:Y:S01]  /*1a5f0*/  LDL R45, [R1+0x3d8] ;  /* 0x0003d800012d7983 */ /* 0x000ea20000100800 */
[----:B---3--:R-:W-:-:S03]  /*1a600*/  @!P0 IMAD.MOV.U32 R21, RZ, RZ, R46 ;  /* 0x000000ffff158224 */ /* 0x008fc600078e002e */
[----:B------:R-:W3:Y:S01]  /*1a610*/  LDL R46, [R1+0x3d4] ;  /* 0x0003d400012e7983 */ /* 0x000ee20000100800 */
[----:B------:R-:W-:-:S03]  /*1a620*/  PRMT R52, RZ, 0x7610, R52 ;  /* 0x00007610ff347816 */ /* 0x000fc60000000034 */
[----:B------:R0:W-:Y:S04]  /*1a630*/  STS.U8 [R93+UR10+0x4800], R19 ;  /* 0x004800135d007988 */ /* 0x0001e8000800000a */
[----:B------:R1:W-:Y:S04]  /*1a640*/  STS.U8 [R93+UR10+0x4c00], R18 ;  /* 0x004c00125d007988 */ /* 0x0003e8000800000a */
[----:B------:R0:W3:Y:S04]  /*1a650*/  @!P0 LDG.E.U8 R52, desc[UR22][R30.64] ;  /* 0x000000161e348981 */ /* 0x0000e8000c1e1100 */
[----:B------:R-:W-:Y:S04]  /*1a660*/  STS.U8 [R93+UR10+0x5000], R17 ;  /* 0x005000115d007988 */ /* 0x000fe8000800000a */
[----:B------:R2:W-:Y:S01]  /*1a670*/  STS.U8 [R93+UR10+0x5400], R16 ;  /* 0x005400105d007988 */ /* 0x0005e2000800000a */
[----:B0-----:R-:W-:-:S02]  /*1a680*/  PRMT R30, RZ, 0x7610, R30 ;  /* 0x00007610ff1e7816 */ /* 0x001fc4000000001e */
[-C--:B------:R-:W-:Y:S01]  /*1a690*/  @!P0 LOP3.LUT R37, R37, R36.reuse, RZ, 0x3c, !PT ;  /* 0x0000002425258212 */ /* 0x080fe200078e3cff */
[----:B------:R-:W3:Y:S03]  /*1a6a0*/  LDL R19, [R1+0x36c] ;  /* 0x00036c0001137983 */ /* 0x000ee60000100800 */
[C---:B------:R-:W-:Y:S01]  /*1a6b0*/  @!P0 LOP3.LUT R36, R37.reuse, R36, RZ, 0x3c, !PT ;  /* 0x0000002425248212 */ /* 0x040fe200078e3cff */
[----:B-1----:R-:W3:Y:S01]  /*1a6c0*/  LDL R18, [R1+0x368] ;  /* 0x0003680001127983 */ /* 0x002ee20000100800 */
[----:B------:R-:W-:Y:S02]  /*1a6d0*/  PRMT R58, RZ, 0x7610, R58 ;  /* 0x00007610ff3a7816 */ /* 0x000fe4000000003a */
[----:B------:R-:W-:-:S05]  /*1a6e0*/  @!P0 LOP3.LUT R37, R37, R36, RZ, 0x3c, !PT ;  /* 0x0000002425258212 */ /* 0x000fca00078e3cff */
[----:B------:R0:W3:Y:S01]  /*1a6f0*/  @!P0 LDG.E.U8 R58, desc[UR22][R36.64] ;  /* 0x00000016243a8981 */ /* 0x0000e2000c1e1100 */
[----:B----4-:R-:W-:-:S04]  /*1a700*/  @!P0 LOP3.LUT R23, R23, R22, RZ, 0x3c, !PT ;  /* 0x0000001617178212 */ /* 0x010fc800078e3cff */
[C---:B------:R-:W-:Y:S02]  /*1a710*/  @!P0 LOP3.LUT R22, R23.reuse, R22, RZ, 0x3c, !PT ;  /* 0x0000001617168212 */ /* 0x040fe400078e3cff */
[----:B0-----:R-:W-:Y:S02]  /*1a720*/  PRMT R36, RZ, 0x7610, R36 ;  /* 0x00007610ff247816 */ /* 0x001fe40000000024 */
[----:B------:R-:W-:-:S05]  /*1a730*/  @!P0 LOP3.LUT R23, R23, R22, RZ, 0x3c, !PT ;  /* 0x0000001617178212 */ /* 0x000fca00078e3cff */
[----:B------:R0:W4:Y:S02]  /*1a740*/  @!P0 LDG.E.U8 R36, desc[UR22][R22.64] ;  /* 0x0000001616248981 */ /* 0x000124000c1e1100 */
[----:B0-----:R-:W-:Y:S02]  /*1a750*/  @!P0 IMAD.MOV.U32 R22, RZ, RZ, R47 ;  /* 0x000000ffff168224 */ /* 0x001fe400078e002f */
[----:B--2---:R-:W-:Y:S01]  /*1a760*/  @!P0 IMAD.MOV.U32 R16, RZ, RZ, R45 ;  /* 0x000000ffff108224 */ /* 0x004fe200078e002d */
[----:B------:R-:W2:Y:S01]  /*1a770*/  LDL R47, [R1+0x3a8] ;  /* 0x0003a800012f7983 */ /* 0x000ea20000100800 */
[----:B---3--:R-:W-:Y:S01]  /*1a780*/  @!P0 IMAD.MOV.U32 R17, RZ, RZ, R46 ;  /* 0x000000ffff118224 */ /* 0x008fe200078e002e */
[----:B------:R-:W-:Y:S02]  /*1a790*/  PRMT R70, RZ, 0x7610, R70 ;  /* 0x00007610ff467816 */ /* 0x000fe40000000046 */
[----:B------:R-:W-:Y:S02]  /*1a7a0*/  @!P0 LOP3.LUT R33, R33, R32, RZ, 0x3c, !PT ;  /* 0x0000002021218212 */ /* 0x000fe400078e3cff */
[----:B------:R-:W-:Y:S01]  /*1a7b0*/  PRMT R54, RZ, 0x7610, R54 ;  /* 0x00007610ff367816 */ /* 0x000fe20000000036 */
[----:B------:R-:W3:Y:S04]  /*1a7c0*/  @!P0 LDG.E.U8 R30, desc[UR22][R16.64] ;  /* 0x00000016101e8981 */ /* 0x000ee8000c1e1100 */
[----:B------:R0:W2:Y:S04]  /*1a7d0*/  @!P0 LDG.E.U8 R70, desc[UR22][R28.64] ;  /* 0x000000161c468981 */ /* 0x0000a8000c1e1100 */
[----:B------:R1:W-:Y:S04]  /*1a7e0*/  STS.U8 [R93+UR10+0x5800], R80 ;  /* 0x005800505d007988 */ /* 0x0003e8000800000a */
[----:B------:R-:W2:Y:S04]  /*1a7f0*/  LDL R16, [R1+0x404] ;  /* 0x0004040001107983 */ /* 0x000ea80000100800 */
[----:B------:R-:W2:Y:S01]  /*1a800*/  LDL R17, [R1+0x408] ;  /* 0x0004080001117983 */ /* 0x000ea20000100800 */
[----:B0-----:R-:W-:-:S02]  /*1a810*/  PRMT R29, RZ, 0x7610, R29 ;  /* 0x00007610ff1d7816 */ /* 0x001fc4000000001d */
[----:B------:R-:W-:Y:S01]  /*1a820*/  @!P0 LOP3.LUT R32, R33, R32, RZ, 0x3c, !PT ;  /* 0x0000002021208212 */ /* 0x000fe200078e3cff */
[----:B-1----:R-:W3:Y:S01]  /*1a830*/  LDL R80, [R1+0x45c] ;  /* 0x00045c0001507983 */ /* 0x002ee20000100800 */
[----:B------:R-:W-:-:S03]  /*1a840*/  @!P0 LOP3.LUT R19, R19, R18, RZ, 0x3c, !PT ;  /* 0x0000001213138212 */ /* 0x000fc600078e3cff */
[----:B------:R-:W3:Y:S01]  /*1a850*/  LDL R46, [R1+0xe8] ;  /* 0x0000e800012e7983 */ /* 0x000ee20000100800 */
[----:B------:R-:W-:Y:S02]  /*1a860*/  @!P0 LOP3.LUT R33, R33, R32, RZ, 0x3c, !PT ;  /* 0x0000002021218212 */ /* 0x000fe400078e3cff */
[C---:B------:R-:W-:Y:S01]  /*1a870*/  @!P0 LOP3.LUT R18, R19.reuse, R18, RZ, 0x3c, !PT ;  /* 0x0000001213128212 */ /* 0x040fe200078e3cff */
[----:B------:R-:W3:Y:S04]  /*1a880*/  LDL R45, [R1+0xec] ;  /* 0x0000ec00012d7983 */ /* 0x000ee80000100800 */
[----:B------:R0:W3:Y:S01]  /*1a890*/  @!P0 LDG.E.U8 R54, desc[UR22][R32.64] ;  /* 0x0000001620368981 */ /* 0x0000e2000c1e1100 */
[----:B------:R-:W-:Y:S02]  /*1a8a0*/  @!P0 LOP3.LUT R19, R19, R18, RZ, 0x3c, !PT ;  /* 0x0000001213138212 */ /* 0x000fe400078e3cff */
[----:B------:R-:W-:Y:S01]  /*1a8b0*/  PRMT R60, RZ, 0x7610, R60 ;  /* 0x00007610ff3c7816 */ /* 0x000fe2000000003c */
[----:B------:R1:W-:Y:S01]  /*1a8c0*/  STS.U8 [R93+UR10+0x5c00], R78 ;  /* 0x005c004e5d007988 */ /* 0x0003e2000800000a */
[----:B------:R-:W-:-:S03]  /*1a8d0*/  PRMT R64, RZ, 0x7610, R64 ;  /* 0x00007610ff407816 */ /* 0x000fc60000000040 */
[----:B------:R-:W3:Y:S01]  /*1a8e0*/  LDL R23, [R1+0x2a8] ;  /* 0x0002a80001177983 */ /* 0x000ee20000100800 */
[----:B0-----:R-:W-:Y:S02]  /*1a8f0*/  PRMT R32, RZ, 0x7610, R32 ;  /* 0x00007610ff207816 */ /* 0x001fe40000000020 */
[----:B------:R-:W-:Y:S01]  /*1a900*/  PRMT R28, RZ, 0x7610, R28 ;  /* 0x00007610ff1c7816 */ /* 0x000fe2000000001c */
[----:B------:R-:W3:Y:S04]  /*1a910*/  @!P0 LDG.E.U8 R60, desc[UR22][R38.64] ;  /* 0x00000016263c8981 */ /* 0x000ee8000c1e1100 */
[----:B------:R0:W3:Y:S04]  /*1a920*/  @!P0 LDG.E.U8 R32, desc[UR22][R18.64] ;  /* 0x0000001612208981 */ /* 0x0000e8000c1e1100 */
[----:B-1----:R-:W3:Y:S04]  /*1a930*/  LDL R78, [R1+0x12c] ;  /* 0x00012c00014e7983 */ /* 0x002ee80000100800 */
[----:B------:R1:W-:Y:S01]  /*1a940*/  STS.U8 [R93+UR10+0x6000], R76 ;  /* 0x0060004c5d007988 */ /* 0x0003e2000800000a */
[----:B--2---:R-:W-:Y:S01]  /*1a950*/  @!P0 LOP3.LUT R17, R17, R16, RZ, 0x3c, !PT ;  /* 0x0000001011118212 */ /* 0x004fe200078e3cff */
[----:B0-----:R-:W-:-:S02]  /*1a960*/  @!P0 IMAD.MOV.U32 R18, RZ, RZ, R47 ;  /* 0x000000ffff128224 */ /* 0x001fc400078e002f */
[----:B-1----:R-:W2:Y:S01]  /*1a970*/  LDL R76, [R1+0x128] ;  /* 0x00012800014c7983 */ /* 0x002ea20000100800 */
[----:B------:R-:W-:-:S03]  /*1a980*/  @!P0 LOP3.LUT R16, R17, R16, RZ, 0x3c, !PT ;  /* 0x0000001011108212 */ /* 0x000fc600078e3cff */
[----:B------:R-:W2:Y:S01]  /*1a990*/  LDL R47, [R1+0x460] ;  /* 0x00046000012f7983 */ /* 0x000ea20000100800 */
[----:B------:R-:W-:Y:S02]  /*1a9a0*/  @!P0 LOP3.LUT R17, R17, R16, RZ, 0x3c, !PT ;  /* 0x0000001011118212 */ /* 0x000fe400078e3cff */
[----:B------:R-:W-:Y:S01]  /*1a9b0*/  PRMT R38, RZ, 0x7610, R38 ;  /* 0x00007610ff267816 */ /* 0x000fe20000000026 */
[----:B------:R-:W2:Y:S04]  /*1a9c0*/  LDL R19, [R1+0x3a4] ;  /* 0x0003a40001137983 */ /* 0x000ea80000100800 */
[----:B------:R-:W2:Y:S04]  /*1a9d0*/  @!P0 LDG.E.U8 R29, desc[UR22][R16.64] ;  /* 0x00000016101d8981 */ /* 0x000ea8000c1e1100 */
[----:B------:R-:W2:Y:S04]  /*1a9e0*/  @!P0 LDG.E.U8 R38, desc[UR22][R24.64] ;  /* 0x0000001618268981 */ /* 0x000ea8000c1e1100 */
[----:B------:R-:W2:Y:S04]  /*1a9f0*/  LDL R16, [R1+0x434] ;  /* 0x0004340001107983 */ /* 0x000ea80000100800 */
[----:B------:R-:W2:Y:S04]  /*1aa00*/  LDL R17, [R1+0x438] ;  /* 0x0004380001117983 */ /* 0x000ea80000100800 */
[----:B------:R-:W4:Y:S04]  /*1aa10*/  LDL R24, [R1+0x228] ;  /* 0x0002280001187983 */ /* 0x000f280000100800 */
[----:B------:R-:W4:Y:S01]  /*1aa20*/  LDL R25, [R1+0x22c] ;  /* 0x00022c0001197983 */ /* 0x000f220000100800 */
[----:B------:R-:W-:-:S03]  /*1aa30*/  PRMT R39, RZ, 0x7610, R39 ;  /* 0x00007610ff277816 */ /* 0x000fc60000000027 */
[----:B------:R-:W-:Y:S04]  /*1aa40*/  STS.U8 [R93+UR10+0x6400], R15 ;  /* 0x0064000f5d007988 */ /* 0x000fe8000800000a */
[----:B------:R-:W-:Y:S04]  /*1aa50*/  STS.U8 [R93+UR10+0x6800], R14 ;  /* 0x0068000e5d007988 */ /* 0x000fe8000800000a */
[----:B------:R0:W-:Y:S04]  /*1aa60*/  STS.U8 [R93+UR10+0x6c00], R13 ;  /* 0x006c000d5d007988 */ /* 0x0001e8000800000a */
[----:B------:R1:W-:Y:S04]  /*1aa70*/  STS.U8 [R93+UR10+0x7000], R12 ;  /* 0x0070000c5d007988 */ /* 0x0003e8000800000a */
[----:B------:R3:W4:Y:S04]  /*1aa80*/  @!P0 LDG.E.U8 R39, desc[UR22][R26.64] ;  /* 0x000000161a278981 */ /* 0x000728000c1e1100 */
[----:B0-----:R-:W4:Y:S04]  /*1aa90*/  LDL R13, [R1+0x1b4] ;  /* 0x0001b400010d7983 */ /* 0x001f280000100800 */
[----:B-1----:R-:W4:Y:S01]  /*1aaa0*/  LDL R12, [R1+0x1b0] ;  /* 0x0001b000010c7983 */ /* 0x002f220000100800 */
[----:B---3--:R-:W-:Y:S01]  /*1aab0*/  PRMT R27, RZ, 0x7610, R27 ;  /* 0x00007610ff1b7816 */ /* 0x008fe2000000001b */
[----:B------:R-:W-:-:S02]  /*1aac0*/  @!P0 IMAD.MOV.U32 R14, RZ, RZ, R78 ;  /* 0x000000ffff0e8224 */ /* 0x000fc400078e004e */
[----:B------:R-:W3:Y:S01]  /*1aad0*/  LDL R78, [R1+0x230] ;  /* 0x00023000014e7983 */ /* 0x000ee20000100800 */
[----:B--2---:R-:W-:-:S04]  /*1aae0*/  @!P0 LOP3.LUT R17, R17, R16, RZ, 0x3c, !PT ;  /* 0x0000001011118212 */ /* 0x004fc800078e3cff */
[----:B------:R-:W-:-:S04]  /*1aaf0*/  @!P0 LOP3.LUT R16, R17, R16, RZ, 0x3c, !PT ;  /* 0x0000001011108212 */ /* 0x000fc800078e3cff */
[----:B------:R-:W-:-:S05]  /*1ab00*/  @!P0 LOP3.LUT R17, R17, R16, RZ, 0x3c, !PT ;  /* 0x0000001011118212 */ /* 0x000fca00078e3cff */
[----:B------:R0:W2:Y:S02]  /*1ab10*/  @!P0 LDG.E.U8 R28, desc[UR22][R16.64] ;  /* 0x00000016101c8981 */ /* 0x0000a4000c1e1100 */
[----:B0-----:R-:W-:Y:S02]  /*1ab20*/  @!P0 IMAD.MOV.U32 R16, RZ, RZ, R47 ;  /* 0x000000ffff108224 */ /* 0x001fe400078e002f */
[----:B------:R-:W-:Y:S01]  /*1ab30*/  @!P0 IMAD.MOV.U32 R17, RZ, RZ, R80 ;  /* 0x000000ffff118224 */ /* 0x000fe200078e0050 */
[----:B------:R-:W2:Y:S04]  /*1ab40*/  LDL R47, [R1+0x16c] ;  /* 0x00016c00012f7983 */ /* 0x000ea80000100800 */
[----:B------:R-:W3:Y:S04]  /*1ab50*/  LDL R80, [R1+0x168] ;  /* 0x0001680001507983 */ /* 0x000ee80000100800 */
[----:B------:R0:W3:Y:S02]  /*1ab60*/  @!P0 LDG.E.U8 R27, desc[UR22][R16.64] ;  /* 0x00000016101b8981 */ /* 0x0000e4000c1e1100 */
[----:B0-----:R-:W-:-:S02]  /*1ab70*/  @!P0 IMAD.MOV.U32 R16, RZ, RZ, R45 ;  /* 0x000000ffff108224 */ /* 0x001fc400078e002d */
[----:B------:R-:W-:Y:S01]  /*1ab80*/  @!P0 IMAD.MOV.U32 R17, RZ, RZ, R46 ;  /* 0x000000ffff118224 */ /* 0x000fe200078e002e */
[----:B------:R-:W3:Y:S04]  /*1ab90*/  LDL R45, [R1+0x1f4] ;  /* 0x0001f400012d7983 */ /* 0x000ee80000100800 */
[----:B------:R-:W3:Y:S01]  /*1aba0*/  LDL R46, [R1+0x1f0] ;  /* 0x0001f000012e7983 */ /* 0x000ee20000100800 */
[----:B------:R-:W-:-:S03]  /*1abb0*/  @!P0 IMAD.MOV.U32 R15, RZ, RZ, R76 ;  /* 0x000000ffff0f8224 */ /* 0x000fc600078e004c */
[----:B------:R-:W3:Y:S04]  /*1abc0*/  LDL R76, [R1+0x234] ;  /* 0x00023400014c7983 */ /* 0x000ee80000100800 */
[----:B------:R-:W3:Y:S01]  /*1abd0*/  @!P0 LDG.E.U8 R64, desc[UR22][R14.64] ;  /* 0x000000160e408981 */ /* 0x000ee2000c1e1100 */
[----:B------:R-:W-:Y:S02]  /*1abe0*/  PRMT R56, RZ, 0x7610, R56 ;  /* 0x00007610ff387816 */ /* 0x000fe40000000038 */
[----:B----4-:R-:W-:-:S04]  /*1abf0*/  @!P0 LOP3.LUT R25, R25, R24, RZ, 0x3c, !PT ;  /* 0x0000001819198212 */ /* 0x010fc800078e3cff */
[----:B------:R0:W4:Y:S01]  /*1ac00*/  @!P0 LDG.E.U8 R56, desc[UR22][R34.64] ;  /* 0x0000001622388981 */ /* 0x000122000c1e1100 */
[----:B------:R-:W-:Y:S02]  /*1ac10*/  @!P0 LOP3.LUT R24, R25, R24, RZ, 0x3c, !PT ;  /* 0x0000001819188212 */ /* 0x000fe400078e3cff */
[----:B------:R-:W-:Y:S02]  /*1ac20*/  PRMT R37, RZ, 0x7610, R37 ;  /* 0x00007610ff257816 */ /* 0x000fe40000000025 */
[----:B0-----:R-:W-:Y:S02]  /*1ac30*/  PRMT R34, RZ, 0x7610, R34 ;  /* 0x00007610ff227816 */ /* 0x001fe40000000022 */
[----:B------:R-:W-:Y:S02]  /*1ac40*/  @!P0 LOP3.LUT R13, R13, R12, RZ, 0x3c, !PT ;  /* 0x0000000c0d0d8212 */ /* 0x000fe400078e3cff */
[----:B------:R-:W-:Y:S02]  /*1ac50*/  @!P0 LOP3.LUT R25, R25, R24, RZ, 0x3c, !PT ;  /* 0x0000001819198212 */ /* 0x000fe400078e3cff */
[----:B------:R-:W4:Y:S01]  /*1ac60*/  @!P0 LDG.E.U8 R34, desc[UR22][R20.64] ;  /* 0x0000001614228981 */ /* 0x000f22000c1e1100 */
[----:B------:R-:W-:-:S03]  /*1ac70*/  @!P0 LOP3.LUT R12, R13, R12, RZ, 0x3c, !PT ;  /* 0x0000000c0d0c8212 */ /* 0x000fc600078e3cff */
[----:B------:R0:W4:Y:S04]  /*1ac80*/  @!P0 LDG.E.U8 R37, desc[UR22][R24.64] ;  /* 0x0000001618258981 */ /* 0x000128000c1e1100 */
[----:B------:R-:W4:Y:S04]  /*1ac90*/  LDL R20, [R1+0x328] ;  /* 0x0003280001147983 */ /* 0x000f280000100800 */
[----:B------:R-:W4:Y:S01]  /*1aca0*/  LDL R21, [R1+0x32c] ;  /* 0x00032c0001157983 */ /* 0x000f220000100800 */
[----:B0-----:R-:W-:Y:S02]  /*1acb0*/  PRMT R25, RZ, 0x7610, R25 ;  /* 0x00007610ff197816 */ /* 0x001fe40000000019 */
[----:B------:R-:W-:-:S02]  /*1acc0*/  @!P0 LOP3.LUT R13, R13, R12, RZ, 0x3c, !PT ;  /* 0x0000000c0d0d8212 */ /* 0x000fc400078e3cff */
[----:B------:R-:W-:-:S03]  /*1acd0*/  PRMT R24, RZ, 0x7610, R24 ;  /* 0x00007610ff187816 */ /* 0x000fc60000000018 */
[----:B------:R0:W4:Y:S01]  /*1ace0*/  @!P0 LDG.E.U8 R25, desc[UR22][R12.64] ;  /* 0x000000160c198981 */ /* 0x000122000c1e1100 */
[----:B--2---:R-:W-:-:S03]  /*1acf0*/  @!P0 IMAD.MOV.U32 R14, RZ, RZ, R47 ;  /* 0x000000ffff0e8224 */ /* 0x004fc600078e002f */
[----:B------:R-:W2:Y:S01]  /*1ad00*/  LDL R47, [R1+0x274] ;  /* 0x00027400012f7983 */ /* 0x000ea20000100800 */
[----:B---3--:R-:W-:-:S03]  /*1ad10*/  @!P0 IMAD.MOV.U32 R15, RZ, RZ, R80 ;  /* 0x000000ffff0f8224 */ /* 0x008fc600078e0050 */
[----:B------:R-:W3:Y:S01]  /*1ad20*/  LDL R80, [R1+0x270] ;  /* 0x0002700001507983 */ /* 0x000ee20000100800 */
[----:B0-----:R-:W-:-:S03]  /*1ad30*/  @!P0 IMAD.MOV.U32 R12, RZ, RZ, R45 ;  /* 0x000000ffff0c8224 */ /* 0x001fc600078e002d */
[----:B------:R-:W3:Y:S01]  /*1ad40*/  LDL R45, [R1+0x2b4] ;  /* 0x0002b400012d7983 */ /* 0x000ee20000100800 */
[----:B------:R-:W-:-:S03]  /*1ad50*/  @!P0 IMAD.MOV.U32 R13, RZ, RZ, R46 ;  /* 0x000000ffff0d8224 */ /* 0x000fc600078e002e */
[----:B------:R-:W3:Y:S04]  /*1ad60*/  LDL R46, [R1+0x2b0] ;  /* 0x0002b000012e7983 */ /* 0x000ee80000100800 */
[----:B------:R0:W3:Y:S02]  /*1ad70*/  @!P0 LDG.E.U8 R24, desc[UR22][R12.64] ;  /* 0x000000160c188981 */ /* 0x0000e4000c1e1100 */
[----:B0-----:R-:W-:Y:S02]  /*1ad80*/  @!P0 IMAD.MOV.U32 R13, RZ, RZ, R78 ;  /* 0x000000ffff0d8224 */ /* 0x001fe400078e004e */
[----:B------:R-:W3:Y:S01]  /*1ad90*/  LDL R78, [R1+0x2f0] ;  /* 0x0002f000014e7983 */ /* 0x000ee20000100800 */
[----:B------:R-:W-:-:S03]  /*1ada0*/  @!P0 IMAD.MOV.U32 R12, RZ, RZ, R76 ;  /* 0x000000ffff0c8224 */ /* 0x000fc600078e004c */
[----:B------:R-:W3:Y:S01]  /*1adb0*/  LDL R76, [R1+0x2f4] ;  /* 0x0002f400014c7983 */ /* 0x000ee20000100800 */
[----:B------:R-:W-:-:S03]  /*1adc0*/  PRMT R35, RZ, 0x7610, R35 ;  /* 0x00007610ff237816 */ /* 0x000fc60000000023 */
[----:B------:R-:W-:Y:S04]  /*1add0*/  STS.U8 [R93+UR10+0x7400], R11 ;  /* 0x0074000b5d007988 */ /* 0x000fe8000800000a */
[----:B------:R0:W3:Y:S04]  /*1ade0*/  @!P0 LDG.E.U8 R35, desc[UR22][R22.64] ;  /* 0x0000001616238981 */ /* 0x0000e8000c1e1100 */
[----:B------:R-:W-:Y:S04]  /*1adf0*/  STS.U8 [R93+UR10+0x7800], R3 ;  /* 0x007800035d007988 */ /* 0x000fe8000800000a */
[----:B------:R2:W-:Y:S01]  /*1ae00*/  STS.U8 [R93+UR10+0x7c00], R2 ;  /* 0x007c00025d007988 */ /* 0x0005e2000800000a */
[----:B0-----:R-:W-:-:S02]  /*1ae10*/  PRMT R22, RZ, 0x7610, R22 ;  /* 0x00007610ff167816 */ /* 0x001fc40000000016 */
[----:B----4-:R-:W-:-:S04]  /*1ae20*/  @!P0 LOP3.LUT R21, R21, R20, RZ, 0x3c, !PT ;  /* 0x0000001415158212 */ /* 0x010fc800078e3cff */
[C---:B------:R-:W-:Y:S02]  /*1ae30*/  @!P0 LOP3.LUT R20, R21.reuse, R20, RZ, 0x3c, !PT ;  /* 0x0000001415148212 */ /* 0x040fe400078e3cff */
[----:B------:R-:W-:Y:S02]  /*1ae40*/  PRMT R33, RZ, 0x7610, R33 ;  /* 0x00007610ff217816 */ /* 0x000fe40000000021 */
[----:B------:R-:W-:-:S05]  /*1ae50*/  @!P0 LOP3.LUT R21, R21, R20, RZ, 0x3c, !PT ;  /* 0x0000001415158212 */ /* 0x000fca00078e3cff */
[----:B------:R0:W4:Y:S02]  /*1ae60*/  @!P0 LDG.E.U8 R33, desc[UR22][R20.64] ;  /* 0x0000001614218981 */ /* 0x000124000c1e1100 */
[----:B0-----:R-:W-:Y:S01]  /*1ae70*/  PRMT R21, RZ, 0x7610, R21 ;  /* 0x00007610ff157816 */ /* 0x001fe20000000015 */
[----:B--2---:R-:W-:Y:S02]  /*1ae80*/  @!P0 IMAD.MOV.U32 R2, RZ, RZ, R47 ;  /* 0x000000ffff028224 */ /* 0x004fe400078e002f */
[----:B------:R-:W2:Y:S01]  /*1ae90*/  LDL R47, [R1+0x334] ;  /* 0x00033400012f7983 */ /* 0x000ea20000100800 */
[----:B---3--:R-:W-:-:S03]  /*1aea0*/  @!P0 IMAD.MOV.U32 R3, RZ, RZ, R80 ;  /* 0x000000ffff038224 */ /* 0x008fc600078e0050 */
[----:B------:R-:W3:Y:S04]  /*1aeb0*/  LDL R80, [R1+0x330] ;  /* 0x0003300001507983 */ /* 0x000ee80000100800 */
[----:B------:R0:W4:Y:S02]  /*1aec0*/  @!P0 LDG.E.U8 R22, desc[UR22][R2.64] ;  /* 0x0000001602168981 */ /* 0x000124000c1e1100 */
[----:B0-----:R-:W0:Y:S02]  /*1aed0*/  S2R R3, SR_TID.X ;  /* 0x0000000000037919 */ /* 0x001e240000002100 */
[C---:B0-----:R-:W-:Y:S02]  /*1aee0*/  LOP3.LUT R2, R3.reuse, 0x7f, RZ, 0xc0, !PT ;  /* 0x0000007f03027812 */ /* 0x041fe400078ec0ff */
[----:B------:R-:W-:-:S02]  /*1aef0*/  LOP3.LUT R3, R3, 0x7f, RZ, 0xc0, !PT ;  /* 0x0000007f03037812 */ /* 0x000fc400078ec0ff */
[----:B------:R-:W-:-:S05]  /*1af00*/  LOP3.LUT R2, R2, 0x10, RZ, 0x3c, !PT ;  /* 0x0000001002027812 */ /* 0x000fca00078e3cff */
[----:B------:R0:W-:Y:S02]  /*1af10*/  STS.U8 [R2+UR10+0x4080], R92 ;  /* 0x0040805c02007988 */ /* 0x0001e4000800000a */
[----:B0-----:R-:W-:Y:S01]  /*1af20*/  LOP3.LUT R92, R3, 0x10, RZ, 0x3c, !PT ;  /* 0x00000010035c7812 */ /* 0x001fe200078e3cff */
[----:B------:R-:W-:Y:S02]  /*1af30*/  @!P0 IMAD.MOV.U32 R2, RZ, RZ, R45 ;  /* 0x000000ffff028224 */ /* 0x000fe400078e002d */
[----:B------:R-:W-:Y:S01]  /*1af40*/  @!P0 IMAD.MOV.U32 R3, RZ, RZ, R46 ;  /* 0x000000ffff038224 */ /* 0x000fe200078e002e */
[----:B------:R-:W4:Y:S04]  /*1af50*/  LDL R45, [R1+0x374] ;  /* 0x00037400012d7983 */ /* 0x000f280000100800 */
[----:B------:R-:W4:Y:S04]  /*1af60*/  LDL R46, [R1+0x370] ;  /* 0x00037000012e7983 */ /* 0x000f280000100800 */
[----:B------:R0:W4:Y:S02]  /*1af70*/  @!P0 LDG.E.U8 R21, desc[UR22][R2.64] ;  /* 0x0000001602158981 */ /* 0x000124000c1e1100 */
[----:B0-----:R-:W-:-:S02]  /*1af80*/  @!P0 IMAD.MOV.U32 R3, RZ, RZ, R78 ;  /* 0x000000ffff038224 */ /* 0x001fc400078e004e */
[----:B------:R-:W4:Y:S01]  /*1af90*/  LDL R78, [R1+0x3ac] ;  /* 0x0003ac00014e7983 */ /* 0x000f220000100800 */
[----:B------:R-:W-:-:S03]  /*1afa0*/  @!P0 IMAD.MOV.U32 R2, RZ, RZ, R76 ;  /* 0x000000ffff028224 */ /* 0x000fc600078e004c */
[----:B------:R-:W4:Y:S01]  /*1afb0*/  LDL R76, [R1+0x3b0] ;  /* 0x0003b000014c7983 */ /* 0x000f220000100800 */
[----:B------:R-:W-:Y:S02]  /*1afc0*/  PRMT R31, RZ, 0x7610, R31 ;  /* 0x00007610ff1f7816 */ /* 0x000fe4000000001f */
[----:B------:R-:W-:Y:S01]  /*1afd0*/  PRMT R20, RZ, 0x7610, R20 ;  /* 0x00007610ff147816 */ /* 0x000fe20000000014 */
[----:B------:R0:W-:Y:S04]  /*1afe0*/  STS.U8 [R92+UR10+0x4480], R90 ;  /* 0x0044805a5c007988 */ /* 0x0001e8000800000a */
[----:B------:R1:W-:Y:S04]  /*1aff0*/  STS.U8 [R92+UR10+0x4880], R88 ;  /* 0x004880585c007988 */ /* 0x0003e8000800000a */
[----:B------:R1:W4:Y:S04]  /*1b000*/  @!P0 LDG.E.U8 R31, desc[UR22][R18.64] ;  /* 0x00000016121f8981 */ /* 0x000328000c1e1100 */
[----:B0-----:R-:W4:Y:S04]  /*1b010*/  LDL R90, [R1+0x3dc] ;  /* 0x0003dc00015a7983 */ /* 0x001f280000100800 */
[----:B-1----:R-:W4:Y:S01]  /*1b020*/  LDL R88, [R1+0x3e0] ;  /* 0x0003e00001587983 */ /* 0x002f220000100800 */
[----:B------:R-:W-:-:S03]  /*1b030*/  PRMT R19, RZ, 0x7610, R19 ;  /* 0x00007610ff137816 */ /* 0x000fc60000000013 */
[----:B------:R2:W4:Y:S01]  /*1b040*/  @!P0 LDG.E.U8 R20, desc[UR22][R2.64] ;  /* 0x0000001602148981 */ /* 0x000522000c1e1100 */
[----:B------:R-:W-:Y:S01]  /*1b050*/  PRMT R18, RZ, 0x7610, R18 ;  /* 0x00007610ff127816 */ /* 0x000fe20000000012 */
[----:B--2---:R-:W-:Y:S02]  /*1b060*/  @!P0 IMAD.MOV.U32 R2, RZ, RZ, R47 ;  /* 0x000000ffff028224 */ /* 0x004fe400078e002f */
[----:B------:R-:W2:Y:S01]  /*1b070*/  LDL R47, [R1+0x410] ;  /* 0x00041000012f7983 */ /* 0x000ea20000100800 */
[----:B---3--:R-:W-:-:S03]  /*1b080*/  @!P0 IMAD.MOV.U32 R3, RZ, RZ, R80 ;  /* 0x000000ffff038224 */ /* 0x008fc600078e0050 */
[----:B------:R-:W3:Y:S04]  /*1b090*/  LDL R80, [R1+0x40c] ;  /* 0x00040c0001507983 */ /* 0x000ee80000100800 */
[----:B------:R4:W3:Y:S02]  /*1b0a0*/  @!P0 LDG.E.U8 R19, desc[UR22][R2.64] ;  /* 0x0000001602138981 */ /* 0x0008e4000c1e1100 */
[----:B----4-:R-:W-:Y:S02]  /*1b0b0*/  @!P0 IMAD.MOV.U32 R2, RZ, RZ, R45 ;  /* 0x000000ffff028224 */ /* 0x010fe400078e002d */
[----:B------:R-:W4:Y:S01]  /*1b0c0*/  LDL R45, [R1+0x440] ;  /* 0x00044000012d7983 */ /* 0x000f220000100800 */
[----:B------:R-:W-:-:S03]  /*1b0d0*/  @!P0 IMAD.MOV.U32 R3, RZ, RZ, R46 ;  /* 0x000000ffff038224 */ /* 0x000fc600078e002e */
[----:B------:R-:W4:Y:S04]  /*1b0e0*/  LDL R46, [R1+0x43c] ;  /* 0x00043c00012e7983 */ /* 0x000f280000100800 */
[----:B------:R0:W4:Y:S02]  /*1b0f0*/  @!P0 LDG.E.U8 R18, desc[UR22][R2.64] ;  /* 0x0000001602128981 */ /* 0x000124000c1e1100 */
[----:B0-----:R-:W-:Y:S02]  /*1b100*/  @!P0 IMAD.MOV.U32 R3, RZ, RZ, R78 ;  /* 0x000000ffff038224 */ /* 0x001fe400078e004e */
[----:B------:R-:W4:Y:S01]  /*1b110*/  LDL R78, [R1+0x464] ;  /* 0x00046400014e7983 */ /* 0x000f220000100800 */
[----:B------:R-:W-:-:S03]  /*1b120*/  @!P0 IMAD.MOV.U32 R2, RZ, RZ, R76 ;  /* 0x000000ffff028224 */ /* 0x000fc600078e004c */
[----:B------:R-:W4:Y:S01]  /*1b130*/  LDL R76, [R1+0x468] ;  /* 0x00046800014c7983 */ /* 0x000f220000100800 */
[----:B------:R-:W-:-:S06]  /*1b140*/  PRMT R65, RZ, 0x7610, R65 ;  /* 0x00007610ff417816 */ /* 0x000fcc0000000041 */
[----:B------:R0:W4:Y:S01]  /*1b150*/  @!P0 LDG.E.U8 R65, desc[UR22][R16.64] ;  /* 0x0000001610418981 */ /* 0x000122000c1e1100 */
[----:B------:R-:W-:-:S06]  /*1b160*/  PRMT R26, RZ, 0x7610, R26 ;  /* 0x00007610ff1a7816 */ /* 0x000fcc000000001a */
[----:B------:R1:W4:Y:S01]  /*1b170*/  @!P0 LDG.E.U8 R26, desc[UR22][R14.64] ;  /* 0x000000160e1a8981 */ /* 0x000322000c1e1100 */
[----:B0-----:R-:W-:Y:S02]  /*1b180*/  PRMT R17, RZ, 0x7610, R17 ;  /* 0x00007610ff117816 */ /* 0x001fe40000000011 */
[----:B------:R-:W-:-:S04]  /*1b190*/  PRMT R16, RZ, 0x7610, R16 ;  /* 0x00007610ff107816 */ /* 0x000fc80000000010 */
[----:B------:R0:W4:Y:S01]  /*1b1a0*/  @!P0 LDG.E.U8 R17, desc[UR22][R2.64] ;  /* 0x0000001602118981 */ /* 0x000122000c1e1100 */
[----:B-1----:R-:W-:Y:S01]  /*1b1b0*/  PRMT R15, RZ, 0x7610, R15 ;  /* 0x00007610ff0f7816 */ /* 0x002fe2000000000f */
[----:B0-----:R-:W-:Y:S02]  /*1b1c0*/  @!P0 IMAD.MOV.U32 R2, RZ, RZ, R88 ;  /* 0x000000ffff028224 */ /* 0x001fe400078e0058 */
[----:B------:R-:W-:-:S05]  /*1b1d0*/  @!P0 IMAD.MOV.U32 R3, RZ, RZ, R90 ;  /* 0x000000ffff038224 */ /* 0x000fca00078e005a */
[----:B------:R2:W4:Y:S01]  /*1b1e0*/  @!P0 LDG.E.U8 R16, desc[UR22][R2.64] ;  /* 0x0000001602108981 */ /* 0x000522000c1e1100 */
[----:B------:R-:W-:-:S03]  /*1b1f0*/  PRMT R14, RZ, 0x7610, R14 ;  /* 0x00007610ff0e7816 */ /* 0x000fc6000000000e */
[----:B------:R-:W-:Y:S04]  /*1b200*/  STS.U8 [R92+UR10+0x4c80], R86 ;  /* 0x004c80565c007988 */ /* 0x000fe8000800000a */
[----:B------:R0:W-:Y:S04]  /*1b210*/  STS.U8 [R92+UR10+0x5080], R84 ;  /* 0x005080545c007988 */ /* 0x0001e8000800000a */
[----:B------:R-:W-:Y:S04]  /*1b220*/  STS.U8 [R92+UR10+0x5480], R82 ;  /* 0x005480525c007988 */ /* 0x000fe8000800000a */
[----:B------:R1:W-:Y:S04]  /*1b230*/  STS.U8 [R92+UR10+0x5880], R79 ;  /* 0x0058804f5c007988 */ /* 0x0003e8000800000a */
[----:B------:R1:W-:Y:S01]  /*1b240*/  STS.U8 [R92+UR10+0x5c80], R77 ;  /* 0x005c804d5c007988 */ /* 0x0003e2000800000a */
[----:B------:R-:W-:-:S02]  /*1b250*/  PRMT R23, RZ, 0x7610, R23 ;  /* 0x00007610ff177816 */ /* 0x000fc40000000017 */
[----:B------:R-:W-:Y:S01]  /*1b260*/  PRMT R11, RZ, 0x7610, R11 ;  /* 0x00007610ff0b7816 */ /* 0x000fe2000000000b */
[----:B0-----:R-:W4:Y:S04]  /*1b270*/  LDL R84, [R1+0x3e4] ;  /* 0x0003e40001547983 */ /* 0x001f280000100800 */
[----:B-1----:R-:W4:Y:S04]  /*1b280*/  LDL R79, [R1+0x170] ;  /* 0x00017000014f7983 */ /* 0x002f280000100800 */
[----:B------:R-:W4:Y:S04]  /*1b290*/  LDL R77, [R1+0x1b8] ;  /* 0x0001b800014d7983 */ /* 0x000f280000100800 */
[----:B------:R0:W-:Y:S04]  /*1b2a0*/  STS.U8 [R92+UR10+0x6080], R75 ;  /* 0x0060804b5c007988 */ /* 0x0001e8000800000a */
[----:B------:R-:W4:Y:S04]  /*1b2b0*/  @!P0 LDG.E.U8 R23, desc[UR22][R12.64] ;  /* 0x000000160c178981 */ /* 0x000f28000c1e1100 */
[----:B------:R-:W4:Y:S04]  /*1b2c0*/  LDL R82, [R1+0x3e8] ;  /* 0x0003e80001527983 */ /* 0x000f280000100800 */
[----:B0-----:R-:W4:Y:S01]  /*1b2d0*/  LDL R75, [R1+0x1f8] ;  /* 0x0001f800014b7983 */ /* 0x001f220000100800 */
[----:B--2---:R-:W-:-:S03]  /*1b2e0*/  @!P0 IMAD.MOV.U32 R2, RZ, RZ, R47 ;  /* 0x000000ffff028224 */ /* 0x004fc600078e002f */
        /* <DEDUP_REMOVED lines=13> */
[----:B------:R-:W-:Y:S02]  /*1b3c0*/  PRMT R13, RZ, 0x7610, R13 ;  /* 0x00007610ff0d7816 */ /* 0x000fe4000000000d */
[----:B------:R-:W-:-:S04]  /*1b3d0*/  PRMT R12, RZ, 0x7610, R12 ;  /* 0x00007610ff0c7816 */ /* 0x000fc8000000000c */
[----:B------:R2:W4:Y:S04]  /*1b3e0*/  @!P0 LDG.E.U8 R13, desc[UR22][R2.64] ;  /* 0x00000016020d8981 */ /* 0x000528000c1e1100 */
[----:B------:R0:W-:Y:S04]  /*1b3f0*/  STS.U8 [R92+UR10+0x6480], R10 ;  /* 0x0064800a5c007988 */ /* 0x0001e8000800000a */
[----:B------:R1:W-:Y:S01]  /*1b400*/  STS.U8 [R92+UR10+0x6880], R9 ;  /* 0x006880095c007988 */ /* 0x0003e2000800000a */
[----:B0-----:R-:W-:Y:S02]  /*1b410*/  PRMT R10, RZ, 0x7610, R10 ;  /* 0x00007610ff0a7816 */ /* 0x001fe4000000000a */
[----:B-1----:R-:W-:Y:S01]  /*1b420*/  PRMT R9, RZ, 0x7610, R9 ;  /* 0x00007610ff097816 */ /* 0x002fe20000000009 */
[----:B--2---:R-:W-:-:S02]  /*1b430*/  @!P0 IMAD.MOV.U32 R2, RZ, RZ, R47 ;  /* 0x000000ffff028224 */ /* 0x004fc400078e002f */
[----:B------:R-:W2:Y:S01]  /*1b440*/  LDL R47, [R1+0x1fc] ;  /* 0x0001fc00012f7983 */ /* 0x000ea20000100800 */
[----:B---3--:R-:W-:-:S05]  /*1b450*/  @!P0 IMAD.MOV.U32 R3, RZ, RZ, R80 ;  /* 0x000000ffff038224 */ /* 0x008fca00078e0050 */
[----:B------:R4:W3:Y:S02]  /*1b460*/  @!P0 LDG.E.U8 R12, desc[UR22][R2.64] ;  /* 0x00000016020c8981 */ /* 0x0008e4000c1e1100 */
[----:B----4-:R-:W-:Y:S02]  /*1b470*/  @!P0 IMAD.MOV.U32 R2, RZ, RZ, R45 ;  /* 0x000000ffff028224 */ /* 0x010fe400078e002d */
[----:B------:R-:W4:Y:S01]  /*1b480*/  LDL R45, [R1+0x23c] ;  /* 0x00023c00012d7983 */ /* 0x000f220000100800 */
[----:B------:R-:W-:-:S03]  /*1b490*/  @!P0 IMAD.MOV.U32 R3, RZ, RZ, R46 ;  /* 0x000000ffff038224 */ /* 0x000fc600078e002e */
[----:B------:R-:W3:Y:S04]  /*1b4a0*/  LDL R46, [R1+0x238] ;  /* 0x00023800012e7983 */ /* 0x000ee80000100800 */
[----:B------:R0:W3:Y:S02]  /*1b4b0*/  @!P0 LDG.E.U8 R11, desc[UR22][R2.64] ;  /* 0x00000016020b8981 */ /* 0x0000e4000c1e1100 */
[----:B0-----:R-:W-:Y:S02]  /*1b4c0*/  @!P0 IMAD.MOV.U32 R2, RZ, RZ, R78 ;  /* 0x000000ffff028224 */ /* 0x001fe400078e004e */
[----:B------:R-:W-:Y:S01]  /*1b4d0*/  @!P0 IMAD.MOV.U32 R3, RZ, RZ, R79 ;  /* 0x000000ffff038224 */ /* 0x000fe200078e004f */
[----:B------:R-:W3:Y:S04]  /*1b4e0*/  LDL R78, [R1+0x278] ;  /* 0x00027800014e7983 */ /* 0x000ee80000100800 */
[----:B------:R0:W3:Y:S04]  /*1b4f0*/  @!P0 LDG.E.U8 R10, desc[UR22][R2.64] ;  /* 0x00000016020a8981 */ /* 0x0000e8000c1e1100 */
[----:B------:R1:W-:Y:S01]  /*1b500*/  STS.U8 [R92+UR10+0x6c80], R8 ;  /* 0x006c80085c007988 */ /* 0x0003e2000800000a */
[----:B------:R-:W-:-:S03]  /*1b510*/  LOP3.LUT R80, R44, 0x7f, RZ, 0xc0, !PT ;  /* 0x0000007f2c507812 */ /* 0x000fc600078ec0ff */
[----:B------:R-:W3:Y:S01]  /*1b520*/  LDL R79, [R1+0x470] ;  /* 0x00047000014f7983 */ /* 0x000ee20000100800 */
[----:B0-----:R-:W-:Y:S02]  /*1b530*/  @!P0 IMAD.MOV.U32 R2, RZ, RZ, R76 ;  /* 0x000000ffff028224 */ /* 0x001fe400078e004c */
[----:B------:R-:W-:Y:S01]  /*1b540*/  @!P0 IMAD.MOV.U32 R3, RZ, RZ, R77 ;  /* 0x000000ffff038224 */ /* 0x000fe200078e004d */
[----:B------:R-:W3:Y:S04]  /*1b550*/  LDL R76, [R1+0x2b8] ;  /* 0x0002b800014c7983 */ /* 0x000ee80000100800 */
[----:B------:R-:W3:Y:S04]  /*1b560*/  LDL R77, [R1+0x27c] ;  /* 0x00027c00014d7983 */ /* 0x000ee80000100800 */
[----:B------:R0:W3:Y:S01]  /*1b570*/  @!P0 LDG.E.U8 R9, desc[UR22][R2.64] ;  /* 0x0000001602098981 */ /* 0x0000e2000c1e1100 */
[----:B-1----:R-:W-:-:S03]  /*1b580*/  PRMT R8, RZ, 0x7610, R8 ;  /* 0x00007610ff087816 */ /* 0x002fc60000000008 */
[----:B------:R1:W-:Y:S04]  /*1b590*/  STS.U8 [R92+UR10+0x7080], R7 ;  /* 0x007080075c007988 */ /* 0x0003e8000800000a */
[----:B------:R-:W3:Y:S01]  /*1b5a0*/  LDL R44, [R1+0x33c] ;  /* 0x00033c00012c7983 */ /* 0x000ee20000100800 */
[----:B0-----:R-:W-:-:S03]  /*1b5b0*/  @!P0 IMAD.MOV.U32 R3, RZ, RZ, R75 ;  /* 0x000000ffff038224 */ /* 0x001fc600078e004b */
[----:B------:R-:W3:Y:S01]  /*1b5c0*/  LDL R75, [R1+0x2bc] ;  /* 0x0002bc00014b7983 */ /* 0x000ee20000100800 */
[----:B-1----:R-:W-:-:S03]  /*1b5d0*/  PRMT R7, RZ, 0x7610, R7 ;  /* 0x00007610ff077816 */ /* 0x002fc60000000007 */
[----:B------:R0:W-:Y:S02]  /*1b5e0*/  STS.U8 [R92+UR10+0x7480], R6 ;  /* 0x007480065c007988 */ /* 0x0001e4000800000a */
[----:B0-----:R-:W-:Y:S01]  /*1b5f0*/  PRMT R6, RZ, 0x7610, R6 ;  /* 0x00007610ff067816 */ /* 0x001fe20000000006 */
[----:B--2---:R-:W-:Y:S02]  /*1b600*/  @!P0 IMAD.MOV.U32 R2, RZ, RZ, R47 ;  /* 0x000000ffff028224 */ /* 0x004fe400078e002f */
[----:B------:R-:W2:Y:S04]  /*1b610*/  LDL R47, [R1+0x2f8] ;  /* 0x0002f800012f7983 */ /* 0x000ea80000100800 */
[----:B------:R4:W2:Y:S02]  /*1b620*/  @!P0 LDG.E.U8 R8, desc[UR22][R2.64] ;  /* 0x0000001602088981 */ /* 0x0008a4000c1e1100 */
[----:B----4-:R-:W-:-:S02]  /*1b630*/  @!P0 IMAD.MOV.U32 R2, RZ, RZ, R45 ;  /* 0x000000ffff028224 */ /* 0x010fc400078e002d */
[----:B------:R-:W4:Y:S01]  /*1b640*/  LDL R45, [R1+0x338] ;  /* 0x00033800012d7983 */ /* 0x000f220000100800 */
[----:B---3--:R-:W-:-:S03]  /*1b650*/  @!P0 IMAD.MOV.U32 R3, RZ, RZ, R46 ;  /* 0x000000ffff038224 */ /* 0x008fc600078e002e */
[----:B------:R-:W3:Y:S04]  /*1b660*/  LDL R46, [R1+0x2fc] ;  /* 0x0002fc00012e7983 */ /* 0x000ee80000100800 */
[----:B------:R0:W4:Y:S02]  /*1b670*/  @!P0 LDG.E.U8 R7, desc[UR22][R2.64] ;  /* 0x0000001602078981 */ /* 0x000124000c1e1100 */
[----:B0-----:R-:W-:Y:S02]  /*1b680*/  @!P0 IMAD.MOV.U32 R3, RZ, RZ, R78 ;  /* 0x000000ffff038224 */ /* 0x001fe400078e004e */
[----:B------:R0:W-:Y:S01]  /*1b690*/  STS.U8 [R92+UR10+0x7880], R5 ;  /* 0x007880055c007988 */ /* 0x0001e2000800000a */
[----:B------:R-:W-:Y:S01]  /*1b6a0*/  @!P0 IMAD.MOV.U32 R2, RZ, RZ, R77 ;  /* 0x000000ffff028224 */ /* 0x000fe200078e004d */
[----:B0-----:R-:W-:-:S02]  /*1b6b0*/  PRMT R5, RZ, 0x7610, R5 ;  /* 0x00007610ff057816 */ /* 0x001fc40000000005 */
[----:B------:R0:W-:Y:S04]  /*1b6c0*/  STS.U8 [R92+UR10+0x7c80], R4 ;  /* 0x007c80045c007988 */ /* 0x0001e8000800000a */
[----:B------:R1:W4:Y:S04]  /*1b6d0*/  @!P0 LDG.E.U8 R6, desc[UR22][R2.64] ;  /* 0x0000001602068981 */ /* 0x000328000c1e1100 */
[----:B------:R-:W4:Y:S04]  /*1b6e0*/  LDL R78, [R1+0x414] ;  /* 0x00041400014e7983 */ /* 0x000f280000100800 */
[----:B------:R-:W4:Y:S01]  /*1b6f0*/  LDL R77, [R1+0x418] ;  /* 0x00041800014d7983 */ /* 0x000f220000100800 */
[----:B-1----:R-:W-:-:S02]  /*1b700*/  @!P0 IMAD.MOV.U32 R2, RZ, RZ, R75 ;  /* 0x000000ffff028224 */ /* 0x002fc400078e004b */
[----:B------:R-:W-:Y:S01]  /*1b710*/  @!P0 IMAD.MOV.U32 R3, RZ, RZ, R76 ;  /* 0x000000ffff038224 */ /* 0x000fe200078e004c */
[----:B------:R-:W4:Y:S04]  /*1b720*/  LDL R75, [R1+0x37c] ;  /* 0x00037c00014b7983 */ /* 0x000f280000100800 */
[----:B------:R-:W4:Y:S01]  /*1b730*/  LDL R76, [R1+0x378] ;  /* 0x00037800014c7983 */ /* 0x000f220000100800 */
[----:B0-----:R-:W-:-:S03]  /*1b740*/  PRMT R4, RZ, 0x7610, R4 ;  /* 0x00007610ff047816 */ /* 0x001fc60000000004 */
[----:B------:R2:W4:Y:S02]  /*1b750*/  @!P0 LDG.E.U8 R5, desc[UR22][R2.64] ;  /* 0x0000001602058981 */ /* 0x000524000c1e1100 */
[----:B--2---:R-:W-:Y:S02]  /*1b760*/  @!P0 IMAD.MOV.U32 R3, RZ, RZ, R47 ;  /* 0x000000ffff038224 */ /* 0x004fe400078e002f */
[----:B------:R-:W2:Y:S01]  /*1b770*/  LDL R47, [R1+0x3b4] ;  /* 0x0003b400012f7983 */ /* 0x000ea20000100800 */
[----:B---3--:R-:W-:-:S03]  /*1b780*/  @!P0 IMAD.MOV.U32 R2, RZ, RZ, R46 ;  /* 0x000000ffff028224 */ /* 0x008fc600078e002e */
[----:B------:R-:W2:Y:S04]  /*1b790*/  LDL R46, [R1+0x3b8] ;  /* 0x0003b800012e7983 */ /* 0x000ea80000100800 */
[----:B------:R0:W3:Y:S02]  /*1b7a0*/  @!P0 LDG.E.U8 R4, desc[UR22][R2.64] ;  /* 0x0000001602048981 */ /* 0x0000e4000c1e1100 */
[----:B0-----:R-:W-:-:S06]  /*1b7b0*/  PRMT R3, RZ, 0x7610, R3 ;  /* 0x00007610ff037816 */ /* 0x001fcc0000000003 */
[----:B----4-:R0:W4:Y:S02]  /*1b7c0*/  @!P0 LDG.E.U8 R3, desc[UR22][R44.64] ;  /* 0x000000162c038981 */ /* 0x010124000c1e1100 */
[----:B0-----:R-:W-:Y:S02]  /*1b7d0*/  @!P0 IMAD.MOV.U32 R44, RZ, RZ, R75 ;  /* 0x000000ffff2c8224 */ /* 0x001fe400078e004b */
[----:B------:R-:W3:Y:S01]  /*1b7e0*/  LDL R75, [R1+0x448] ;  /* 0x00044800014b7983 */ /* 0x000ee20000100800 */
[----:B------:R-:W-:-:S03]  /*1b7f0*/  @!P0 IMAD.MOV.U32 R45, RZ, RZ, R76 ;  /* 0x000000ffff2d8224 */ /* 0x000fc600078e004c */
[----:B------:R-:W4:Y:S01]  /*1b800*/  LDL R76, [R1+0x444] ;  /* 0x00044400014c7983 */ /* 0x000f220000100800 */
[----:B------:R-:W-:Y:S02]  /*1b810*/  PRMT R2, RZ, 0x7610, R2 ;  /* 0x00007610ff027816 */ /* 0x000fe40000000002 */
[----:B------:R-:W-:Y:S02]  /*1b820*/  LOP3.LUT R92, R80, 0x20, RZ, 0x3c, !PT ;  /* 0x00000020505c7812 */ /* 0x000fe400078e3cff */
[----:B------:R-:W4:Y:S04]  /*1b830*/  LDL R80, [R1+0x46c] ;  /* 0x00046c0001507983 */ /* 0x000f280000100800 */
[----:B------:R0:W4:Y:S04]  /*1b840*/  @!P0 LDG.E.U8 R2, desc[UR22][R44.64] ;  /* 0x000000162c028981 */ /* 0x000128000c1e1100 */
[----:B------:R-:W-:Y:S01]  /*1b850*/  STS.U8 [R92+UR10+0x4100], R91 ;  /* 0x0041005b5c007988 */ /* 0x000fe2000800000a */
[----:B0-----:R-:W-:-:S03]  /*1b860*/  PRMT R44, RZ, 0x7610, R44 ;  /* 0x00007610ff2c7816 */ /* 0x001fc6000000002c */
[----:B------:R-:W-:Y:S01]  /*1b870*/  STS.U8 [R92+UR10+0x4500], R89 ;  /* 0x004500595c007988 */ /* 0x000fe2000800000a */
[----:B------:R-:W-:-:S03]  /*1b880*/  PRMT R45, RZ, 0x7610, R45 ;  /* 0x00007610ff2d7816 */ /* 0x000fc6000000002d */
[----:B------:R-:W-:Y:S04]  /*1b890*/  STS.U8 [R92+UR10+0x4900], R87 ;  /* 0x004900575c007988 */ /* 0x000fe8000800000a */
[----:B------:R-:W-:Y:S04]  /*1b8a0*/  STS.U8 [R92+UR10+0x4d00], R85 ;  /* 0x004d00555c007988 */ /* 0x000fe8000800000a */
[----:B------:R0:W-:Y:S04]  /*1b8b0*/  STS.U8 [R92+UR10+0x5100], R83 ;  /* 0x005100535c007988 */ /* 0x0001e8000800000a */
[----:B------:R1:W-:Y:S04]  /*1b8c0*/  STS.U8 [R92+UR10+0x5500], R81 ;  /* 0x005500515c007988 */ /* 0x0003e8000800000a */
[----:B------:R1:W-:Y:S04]  /*1b8d0*/  STS.U8 [R92+UR10+0x5900], R48 ;  /* 0x005900305c007988 */ /* 0x0003e8000800000a */
[----:B0-----:R-:W4:Y:S04]  /*1b8e0*/  LDL R83, [R1+0x280] ;  /* 0x0002800001537983 */ /* 0x001f280000100800 */
[----:B-1----:R-:W4:Y:S01]  /*1b8f0*/  LDL R81, [R1+0x184] ;  /* 0x0001840001517983 */ /* 0x002f220000100800 */
[----:B------:R-:W-:-:S03]  /*1b900*/  PRMT R48, RZ, 0x7610, R48 ;  /* 0x00007610ff307816 */ /* 0x000fc60000000030 */
[----:B--2---:R0:W2:Y:S02]  /*1b910*/  @!P0 LDG.E.U8 R44, desc[UR22][R46.64] ;  /* 0x000000162e2c8981 */ /* 0x0040a4000c1e1100 */
[----:B0-----:R-:W-:Y:S02]  /*1b920*/  @!P0 IMAD.MOV.U32 R46, RZ, RZ, R82 ;  /* 0x000000ffff2e8224 */ /* 0x001fe400078e0052 */
[----:B------:R-:W-:Y:S01]  /*1b930*/  @!P0 IMAD.MOV.U32 R47, RZ, RZ, R84 ;  /* 0x000000ffff2f8224 */ /* 0x000fe200078e0054 */
[----:B------:R0:W-:Y:S04]  /*1b940*/  STS.U8 [R92+UR10+0x5d00], R49 ;  /* 0x005d00315c007988 */ /* 0x0001e8000800000a */
[----:B------:R1:W2:Y:S04]  /*1b950*/  @!P0 LDG.E.U8 R45, desc[UR22][R46.64] ;  /* 0x000000162e2d8981 */ /* 0x0002a8000c1e1100 */
[----:B------:R-:W2:Y:S01]  /*1b960*/  LDL R82, [R1+0x178] ;  /* 0x0001780001527983 */ /* 0x000ea20000100800 */
[----:B-1----:R-:W-:-:S02]  /*1b970*/  @!P0 IMAD.MOV.U32 R46, RZ, RZ, R77 ;  /* 0x000000ffff2e8224 */ /* 0x002fc400078e004d */
[----:B------:R-:W-:Y:S01]  /*1b980*/  @!P0 IMAD.MOV.U32 R47, RZ, RZ, R78 ;  /* 0x000000ffff2f8224 */ /* 0x000fe200078e004e */
[----:B------:R-:W2:Y:S04]  /*1b990*/  LDL R77, [R1+0xfc] ;  /* 0x0000fc00014d7983 */ /* 0x000ea80000100800 */
[----:B------:R-:W2:Y:S04]  /*1b9a0*/  LDL R78, [R1+0xf8] ;  /* 0x0000f800014e7983 */ /* 0x000ea80000100800 */
[----:B------:R3:W2:Y:S02]  /*1b9b0*/  @!P0 LDG.E.U8 R48, desc[UR22][R46.64] ;  /* 0x000000162e308981 */ /* 0x0006a4000c1e1100 */
[----:B---3--:R-:W-:-:S02]  /*1b9c0*/  @!P0 IMAD.MOV.U32 R46, RZ, RZ, R75 ;  /* 0x000000ffff2e8224 */ /* 0x008fc400078e004b */
[----:B------:R-:W3:Y:S01]  /*1b9d0*/  LDL R75, [R1+0x13c] ;  /* 0x00013c00014b7983 */ /* 0x000ee20000100800 */
[----:B----4-:R-:W-:-:S03]  /*1b9e0*/  @!P0 IMAD.MOV.U32 R47, RZ, RZ, R76 ;  /* 0x000000ffff2f8224 */ /* 0x010fc600078e004c */
[----:B------:R-:W4:Y:S01]  /*1b9f0*/  LDL R76, [R1+0x138] ;  /* 0x00013800014c7983 */ /* 0x000f220000100800 */
[----:B0-----:R-:W-:-:S03]  /*1ba00*/  PRMT R49, RZ, 0x7610, R49 ;  /* 0x00007610ff317816 */ /* 0x001fc60000000031 */
[----:B------:R0:W-:Y:S04]  /*1ba10*/  STS.U8 [R92+UR10+0x6100], R50 ;  /* 0x006100325c007988 */ /* 0x0001e8000800000a */
[----:B------:R1:W4:Y:S01]  /*1ba20*/  @!P0 LDG.E.U8 R49, desc[UR22][R46.64] ;  /* 0x000000162e318981 */ /* 0x000322000c1e1100 */
[----:B0-----:R-:W-:Y:S01]  /*1ba30*/  PRMT R50, RZ, 0x7610, R50 ;  /* 0x00007610ff327816 */ /* 0x001fe20000000032 */
[----:B-1----:R-:W-:Y:S02]  /*1ba40*/  @!P0 IMAD.MOV.U32 R46, RZ, RZ, R79 ;  /* 0x000000ffff2e8224 */ /* 0x002fe400078e004f */
[----:B------:R-:W-:Y:S01]  /*1ba50*/  @!P0 IMAD.MOV.U32 R47, RZ, RZ, R80 ;  /* 0x000000ffff2f8224 */ /* 0x000fe200078e0050 */
[----:B------:R-:W4:Y:S04]  /*1ba60*/  LDL R79, [R1+0x1c4] ;  /* 0x0001c400014f7983 */ /* 0x000f280000100800 */
[----:B------:R-:W4:Y:S04]  /*1ba70*/  LDL R80, [R1+0x1c0] ;  /* 0x0001c00001507983 */ /* 0x000f280000100800 */
[----:B------:R0:W-:Y:S04]  /*1ba80*/  STS.U8 [R92+UR10+0x6500], R63 ;  /* 0x0065003f5c007988 */ /* 0x0001e8000800000a */
[----:B------:R2:W4:Y:S01]  /*1ba90*/  @!P0 LDG.E.U8 R50, desc[UR22][R46.64] ;  /* 0x000000162e328981 */ /* 0x000522000c1e1100 */
[----:B0-----:R-:W-:Y:S01]  /*1baa0*/  PRMT R63, RZ, 0x7610, R63 ;  /* 0x00007610ff3f7816 */ /* 0x001fe2000000003f */
[----:B--2---:R-:W-:-:S02]  /*1bab0*/  @!P0 IMAD.MOV.U32 R46, RZ, RZ, R77 ;  /* 0x000000ffff2e8224 */ /* 0x004fc400078e004d */
[----:B------:R-:W2:Y:S01]  /*1bac0*/  LDL R77, [R1+0x204] ;  /* 0x00020400014d7983 */ /* 0x000ea20000100800 */
[----:B------:R-:W-:-:S03]  /*1bad0*/  @!P0 IMAD.MOV.U32 R47, RZ, RZ, R78 ;  /* 0x000000ffff2f8224 */ /* 0x000fc600078e004e */
[----:B------:R-:W2:Y:S04]  /*1bae0*/  LDL R78, [R1+0x200] ;  /* 0x00020000014e7983 */ /* 0x000ea80000100800 */
[----:B------:R3:W2:Y:S02]  /*1baf0*/  @!P0 LDG.E.U8 R63, desc[UR22][R46.64] ;  /* 0x000000162e3f8981 */ /* 0x0006a4000c1e1100 */
[----:B---3--:R-:W-:Y:S02]  /*1bb00*/  @!P0 IMAD.MOV.U32 R46, RZ, RZ, R75 ;  /* 0x000000ffff2e8224 */ /* 0x008fe400078e004b */
[----:B------:R-:W3:Y:S01]  /*1bb10*/  LDL R75, [R1+0x244] ;  /* 0x00024400014b7983 */ /* 0x000ee20000100800 */
[----:B----4-:R-:W-:-:S03]  /*1bb20*/  @!P0 IMAD.MOV.U32 R47, RZ, RZ, R76 ;  /* 0x000000ffff2f8224 */ /* 0x010fc600078e004c */
[----:B------:R-:W4:Y:S04]  /*1bb30*/  LDL R76, [R1+0x240] ;  /* 0x00024000014c7983 */ /* 0x000f280000100800 */
[----:B------:R0:W-:Y:S04]  /*1bb40*/  STS.U8 [R92+UR10+0x6900], R62 ;  /* 0x0069003e5c007988 */ /* 0x0001e8000800000a */
[----:B------:R1:W-:Y:S01]  /*1bb50*/  STS.U8 [R92+UR10+0x6d00], R61 ;  /* 0x006d003d5c007988 */ /* 0x0003e2000800000a */
[----:B0-----:R-:W-:Y:S02]  /*1bb60*/  PRMT R62, RZ, 0x7610, R62 ;  /* 0x00007610ff3e7816 */ /* 0x001fe4000000003e */
[----:B-1----:R-:W-:-:S04]  /*1bb70*/  PRMT R61, RZ, 0x7610, R61 ;  /* 0x00007610ff3d7816 */ /* 0x002fc8000000003d */
[----:B------:R0:W4:Y:S04]  /*1bb80*/  @!P0 LDG.E.U8 R62, desc[UR22][R46.64] ;  /* 0x000000162e3e8981 */ /* 0x000128000c1e1100 */
[----:B------:R1:W-:Y:S01]  /*1bb90*/  STS.U8 [R92+UR10+0x7100], R60 ;  /* 0x0071003c5c007988 */ /* 0x0003e2000800000a */
[----:B0-----:R-:W-:Y:S02]  /*1bba0*/  @!P0 IMAD.MOV.U32 R46, RZ, RZ, R81 ;  /* 0x000000ffff2e8224 */ /* 0x001fe400078e0051 */
[----:B------:R-:W-:Y:S01]  /*1bbb0*/  @!P0 IMAD.MOV.U32 R47, RZ, RZ, R82 ;  /* 0x000000ffff2f8224 */ /* 0x000fe200078e0052 */
[----:B-1----:R-:W-:Y:S01]  /*1bbc0*/  PRMT R60, RZ, 0x7610, R60 ;  /* 0x00007610ff3c7816 */ /* 0x002fe2000000003c */
[----:B------:R-:W4:Y:S04]  /*1bbd0*/  LDL R82, [R1+0x284] ;  /* 0x0002840001527983 */ /* 0x000f280000100800 */
[----:B------:R0:W4:Y:S04]  /*1bbe0*/  @!P0 LDG.E.U8 R61, desc[UR22][R46.64] ;  /* 0x000000162e3d8981 */ /* 0x000128000c1e1100 */
[----:B------:R1:W-:Y:S04]  /*1bbf0*/  STS.U8 [R92+UR10+0x7500], R59 ;  /* 0x0075003b5c007988 */ /* 0x0003e8000800000a */
[----:B------:R-:W4:Y:S01]  /*1bc00*/  LDL R81, [R1+0x340] ;  /* 0x0003400001517983 */ /* 0x000f220000100800 */
[----:B0-----:R-:W-:-:S02]  /*1bc10*/  @!P0 IMAD.MOV.U32 R46, RZ, RZ, R79 ;  /* 0x000000ffff2e8224 */ /* 0x001fc400078e004f */
[----:B------:R-:W-:Y:S01]  /*1bc20*/  @!P0 IMAD.MOV.U32 R47, RZ, RZ, R80 ;  /* 0x000000ffff2f8224 */ /* 0x000fe200078e0050 */
[----:B------:R-:W4:Y:S01]  /*1bc30*/  LDL R79, [R1+0x2c0] ;  /* 0x0002c000014f7983 */ /* 0x000f220000100800 */
[----:B-1----:R-:W-:-:S03]  /*1bc40*/  PRMT R59, RZ, 0x7610, R59 ;  /* 0x00007610ff3b7816 */ /* 0x002fc6000000003b */
[----:B------:R2:W4:Y:S02]  /*1bc50*/  @!P0 LDG.E.U8 R60, desc[UR22][R46.64] ;  /* 0x000000162e3c8981 */ /* 0x000524000c1e1100 */
[----:B--2---:R-:W-:Y:S02]  /*1bc60*/  @!P0 IMAD.MOV.U32 R46, RZ, RZ, R77 ;  /* 0x000000ffff2e8224 */ /* 0x004fe400078e004d */
[----:B------:R-:W2:Y:S01]  /*1bc70*/  LDL R77, [R1+0x2c4] ;  /* 0x0002c400014d7983 */ /* 0x000ea20000100800 */
[----:B------:R-:W-:-:S05]  /*1bc80*/  @!P0 IMAD.MOV.U32 R47, RZ, RZ, R78 ;  /* 0x000000ffff2f8224 */ /* 0x000fca00078e004e */
[----:B------:R3:W2:Y:S02]  /*1bc90*/  @!P0 LDG.E.U8 R59, desc[UR22][R46.64] ;  /* 0x000000162e3b8981 */ /* 0x0006a4000c1e1100 */
[----:B---3--:R-:W-:Y:S02]  /*1bca0*/  @!P0 IMAD.MOV.U32 R46, RZ, RZ, R75 ;  /* 0x000000ffff2e8224 */ /* 0x008fe400078e004b */
[----:B------:R-:W3:Y:S01]  /*1bcb0*/  LDL R75, [R1+0x304] ;  /* 0x00030400014b7983 */ /* 0x000ee20000100800 */
[----:B----4-:R-:W-:-:S03]  /*1bcc0*/  @!P0 IMAD.MOV.U32 R47, RZ, RZ, R76 ;  /* 0x000000ffff2f8224 */ /* 0x010fc600078e004c */
[----:B------:R-:W4:Y:S01]  /*1bcd0*/  LDL R76, [R1+0x300] ;  /* 0x00030000014c7983 */ /* 0x000f220000100800 */
[----:B------:R-:W0:Y:S03]  /*1bce0*/  S2R R80, SR_TID.X ;  /* 0x0000000000507919 */ /* 0x000e260000002100 */
[----:B------:R1:W-:Y:S04]  /*1bcf0*/  STS.U8 [R92+UR10+0x7900], R58 ;  /* 0x0079003a5c007988 */ /* 0x0003e8000800000a */
[----:B------:R1:W-:Y:S02]  /*1bd00*/  STS.U8 [R92+UR10+0x7d00], R57 ;  /* 0x007d00395c007988 */ /* 0x0003e4000800000a */
[----:B-1----:R-:W-:-:S02]  /*1bd10*/  PRMT R58, RZ, 0x7610, R58 ;  /* 0x00007610ff3a7816 */ /* 0x002fc4000000003a */
[----:B------:R-:W-:-:S04]  /*1bd20*/  PRMT R57, RZ, 0x7610, R57 ;  /* 0x00007610ff397816 */ /* 0x000fc80000000039 */
[----:B------:R1:W4:Y:S01]  /*1bd30*/  @!P0 LDG.E.U8 R58, desc[UR22][R46.64] ;  /* 0x000000162e3a8981 */ /* 0x000322000c1e1100 */
[----:B0-----:R-:W-:Y:S01]  /*1bd40*/  LOP3.LUT R78, R80, 0x7f, RZ, 0xc0, !PT ;  /* 0x0000007f504e7812 */ /* 0x001fe200078ec0ff */
[----:B-1----:R-:W-:Y:S02]  /*1bd50*/  @!P0 IMAD.MOV.U32 R46, RZ, RZ, R82 ;  /* 0x000000ffff2e8224 */ /* 0x002fe400078e0052 */
[----:B------:R-:W4:Y:S01]  /*1bd60*/  LDL R80, [R1+0x344] ;  /* 0x0003440001507983 */ /* 0x000f220000100800 */
[----:B------:R-:W-:Y:S01]  /*1bd70*/  @!P0 IMAD.MOV.U32 R47, RZ, RZ, R83 ;  /* 0x000000ffff2f8224 */ /* 0x000fe200078e0053 */
[----:B------:R-:W-:Y:S02]  /*1bd80*/  LOP3.LUT R78, R78, 0x30, RZ, 0x3c, !PT ;  /* 0x000000304e4e7812 */ /* 0x000fe400078e3cff */
[----:B------:R-:W4:Y:S04]  /*1bd90*/  LDL R83, [R1+0x3ec] ;  /* 0x0003ec0001537983 */ /* 0x000f280000100800 */
[----:B------:R0:W-:Y:S04]  /*1bda0*/  STS.U8 [R78+UR10+0x4180], R56 ;  /* 0x004180384e007988 */ /* 0x0001e8000800000a */
[----:B------:R1:W4:Y:S04]  /*1bdb0*/  @!P0 LDG.E.U8 R57, desc[UR22][R46.64] ;  /* 0x000000162e398981 */ /* 0x000328000c1e1100 */
[----:B------:R-:W4:Y:S01]  /*1bdc0*/  LDL R82, [R1+0x3f0] ;  /* 0x0003f00001527983 */ /* 0x000f220000100800 */
[----:B0-----:R-:W-:Y:S01]  /*1bdd0*/  PRMT R56, RZ, 0x7610, R56 ;  /* 0x00007610ff387816 */ /* 0x001fe20000000038 */
[----:B-1----:R-:W-:-:S02]  /*1bde0*/  @!P0 IMAD.MOV.U32 R47, RZ, RZ, R79 ;  /* 0x000000ffff2f8224 */ /* 0x002fc400078e004f */
[----:B------:R-:W4:Y:S01]  /*1bdf0*/  LDL R79, [R1+0x380] ;  /* 0x00038000014f7983 */ /* 0x000f220000100800 */
[----:B--2---:R-:W-:-:S03]  /*1be00*/  @!P0 IMAD.MOV.U32 R46, RZ, RZ, R77 ;  /* 0x000000ffff2e8224 */ /* 0x004fc600078e004d */
        /* <DEDUP_REMOVED lines=12> */
[----:B0-----:R-:W-:-:S03]  /*1bed0*/  @!P0 IMAD.MOV.U32 R47, RZ, RZ, R81 ;  /* 0x000000ffff2f8224 */ /* 0x001fc600078e0051 */
[----:B------:R-:W4:Y:S01]  /*1bee0*/  LDL R81, [R1+0x41c] ;  /* 0x00041c0001517983 */ /* 0x000f220000100800 */
[----:B------:R-:W-:-:S03]  /*1bef0*/  @!P0 IMAD.MOV.U32 R46, RZ, RZ, R80 ;  /* 0x000000ffff2e8224 */ /* 0x000fc600078e0050 */
[----:B------:R-:W4:Y:S01]  /*1bf00*/  LDL R80, [R1+0x420] ;  /* 0x0004200001507983 */ /* 0x000f220000100800 */
[----:B-1----:R-:W-:-:S03]  /*1bf10*/  PRMT R53, RZ, 0x7610, R53 ;  /* 0x00007610ff357816 */ /* 0x002fc60000000035 */
[----:B------:R0:W4:Y:S02]  /*1bf20*/  @!P0 LDG.E.U8 R54, desc[UR22][R46.64] ;  /* 0x000000162e368981 */ /* 0x000124000c1e1100 */
[----:B0-----:R-:W-:Y:S02]  /*1bf30*/  @!P0 IMAD.MOV.U32 R47, RZ, RZ, R79 ;  /* 0x000000ffff2f8224 */ /* 0x001fe400078e004f */
        /* <DEDUP_REMOVED lines=24> */
[----:B0-----:R-:W-:Y:S01]  /*1c0c0*/  @!P0 IMAD.MOV.U32 R47, RZ, RZ, R79 ;  /* 0x000000ffff2f8224 */ /* 0x001fe200078e004f */
[----:B-1----:R-:W-:Y:S01]  /*1c0d0*/  PRMT R73, RZ, 0x7610, R73 ;  /* 0x00007610ff497816 */ /* 0x002fe20000000049 */
[----:B--2---:R-:W-:-:S05]  /*1c0e0*/  @!P0 IMAD.MOV.U32 R46, RZ, RZ, R77 ;  /* 0x000000ffff2e8224 */ /* 0x004fca00078e004d */
[----:B------:R3:W2:Y:S02]  /*1c0f0*/  @!P0 LDG.E.U8 R71, desc[UR22][R46.64] ;  /* 0x000000162e478981 */ /* 0x0006a4000c1e1100 */
[----:B---3--:R-:W-:Y:S02]  /*1c100*/  @!P0 IMAD.MOV.U32 R46, RZ, RZ, R75 ;  /* 0x000000ffff2e8224 */ /* 0x008fe400078e004b */
[----:B----4-:R-:W-:-:S05]  /*1c110*/  @!P0 IMAD.MOV.U32 R47, RZ, RZ, R76 ;  /* 0x000000ffff2f8224 */ /* 0x010fca00078e004c */
[----:B------:R-:W3:Y:S01]  /*1c120*/  @!P0 LDG.E.U8 R73, desc[UR22][R46.64] ;  /* 0x000000162e498981 */ /* 0x000ee2000c1e1100 */
[----:B------:R-:W0:Y:S03]  /*1c130*/  S2R R80, SR_TID.X ;  /* 0x0000000000507919 */ /* 0x000e260000002100 */
[----:B------:R-:W-:Y:S04]  /*1c140*/  STS.U8 [R78+UR10+0x6580], R74 ;  /* 0x0065804a4e007988 */ /* 0x000fe8000800000a */
[----:B------:R-:W-:Y:S04]  /*1c150*/  STS.U8 [R78+UR10+0x6980], R72 ;  /* 0x006980484e007988 */ /* 0x000fe8000800000a */
[----:B------:R-:W-:Y:S04]  /*1c160*/  STS.U8 [R78+UR10+0x6d80], R70 ;  /* 0x006d80464e007988 */ /* 0x000fe8000800000a */
[----:B------:R-:W-:Y:S04]  /*1c170*/  STS.U8 [R78+UR10+0x7180], R43 ;  /* 0x0071802b4e007988 */ /* 0x000fe8000800000a */
[----:B------:R-:W-:Y:S04]  /*1c180*/  STS.U8 [R78+UR10+0x7580], R42 ;  /* 0x0075802a4e007988 */ /* 0x000fe8000800000a */
[----:B------:R1:W-:Y:S01]  /*1c190*/  STS.U8 [R78+UR10+0x7980], R41 ;  /* 0x007980294e007988 */ /* 0x0003e2000800000a */
[----:B0-----:R-:W-:-:S04]  /*1c1a0*/  LOP3.LUT R80, R80, 0x7f, RZ, 0xc0, !PT ;  /* 0x0000007f50507812 */ /* 0x001fc800078ec0ff */
[C---:B------:R-:W-:Y:S01]  /*1c1b0*/  LOP3.LUT R76, R80.reuse, 0x40, RZ, 0x3c, !PT ;  /* 0x00000040504c7812 */ /* 0x040fe200078e3cff */
        /* <DEDUP_REMOVED lines=9> */
[----:B------:R-:W-:-:S03]  /*1c250*/  LOP3.LUT R75, R80, 0x50, RZ, 0x3c, !PT ;  /* 0x00000050504b7812 */ /* 0x000fc600078e3cff */
[----:B------:R-:W-:Y:S04]  /*1c260*/  STS.U8 [R76+UR10+0x6200], R34 ;  /* 0x006200224c007988 */ /* 0x000fe8000800000a */
[----:B------:R-:W-:Y:S04]  /*1c270*/  STS.U8 [R76+UR10+0x6600], R33 ;  /* 0x006600214c007988 */ /* 0x000fe8000800000a */
[----:B------:R-:W-:Y:S04]  /*1c280*/  STS.U8 [R76+UR10+0x6a00], R32 ;  /* 0x006a00204c007988 */ /* 0x000fe8000800000a */
[----:B------:R-:W-:Y:S04]  /*1c290*/  STS.U8 [R76+UR10+0x6e00], R31 ;  /* 0x006e001f4c007988 */ /* 0x000fe8000800000a */
[----:B------:R-:W-:Y:S04]  /*1c2a0*/  STS.U8 [R76+UR10+0x7200], R30 ;  /* 0x0072001e4c007988 */ /* 0x000fe8000800000a */
[----:B------:R-:W-:Y:S04]  /*1c2b0*/  STS.U8 [R76+UR10+0x7600], R29 ;  /* 0x0076001d4c007988 */ /* 0x000fe8000800000a */
[----:B------:R0:W-:Y:S04]  /*1c2c0*/  STS.U8 [R76+UR10+0x7a00], R28 ;  /* 0x007a001c4c007988 */ /* 0x0001e8000800000a */
        /* <DEDUP_REMOVED lines=8> */
[----:B------:R4:W-:Y:S01]  /*1c350*/  STS.U8 [R75+UR10+0x5e80], R21 ;  /* 0x005e80154b007988 */ /* 0x0009e2000800000a */
[----:B-1----:R-:W-:-:S03]  /*1c360*/  LOP3.LUT R41, R93, 0x60, RZ, 0x3c, !PT ;  /* 0x000000605d297812 */ /* 0x002fc600078e3cff */
        /* <DEDUP_REMOVED lines=16> */
[----:B0-----:R-:W-:-:S03]  /*1c470*/  LOP3.LUT R28, R93, 0x70, RZ, 0x3c, !PT ;  /* 0x000000705d1c7812 */ /* 0x001fc600078e3cff */
        /* <DEDUP_REMOVED lines=22> */
[----:B--2---:R4:W-:Y:S04]  /*1c5e0*/  STS.U8 [R28+UR10+0x7b80], R71 ;  /* 0x007b80471c007988 */ /* 0x0049e8000800000a */
[----:B---3--:R4:W-:Y:S01]  /*1c5f0*/  STS.U8 [R28+UR10+0x7f80], R73 ;  /* 0x007f80491c007988 */ /* 0x0089e2000800000a */
[----:B------:R0:W-:Y:S06]  /*1c600*/  MEMBAR.ALL.CTA ;  /* 0x0000000000007992 */ /* 0x0001ec0000008000 */
[----:B0-----:R-:W0:Y:S01]  /*1c610*/  FENCE.VIEW.ASYNC.S ;  /* 0x00000000000073c6 */ /* 0x001e220000000000 */
[----:B------:R-:W-:Y:S01]  /*1c620*/  ULEA UR8, UR21, UR10, 0x3 ;  /* 0x0000000a15087291 */ /* 0x000fe2000f8e18ff */
[----:B------:R-:W-:-:S03]  /*1c630*/  UMOV UR4, UR5 ;  /* 0x0000000500047c82 */ /* 0x000fc60008000000 */
[----:B------:R-:W-:Y:S01]  /*1c640*/  UIADD3 UR8, UPT, UPT, UR8, 0xc000, URZ ;  /* 0x0000c00008087890 */ /* 0x000fe2000fffe0ff */
[----:B0-----:R-:W-:Y:S06]  /*1c650*/  BAR.SYNC.DEFER_BLOCKING 0x0 ;  /* 0x0000000000007b1d */ /* 0x001fec0000010000 */
[----:B----4-:R-:W-:Y:S05]  /*1c660*/  BRA.U UP1, `(.L_x_9) ;  /* 0x0000000101487547 */ /* 0x010fea000b800000 */
[----:B------:R-:W-:Y:S01]  /*1c670*/  UMOV UR13, 0x80004020 ;  /* 0x80004020000d7882 */ /* 0x000fe20000000000 */
[----:B------:R-:W-:Y:S01]  /*1c680*/  UMOV UR15, 0x40004040 ;  /* 0x40004040000f7882 */ /* 0x000fe20000000000 */
[----:B------:R-:W-:Y:S01]  /*1c690*/  UMOV UR16, 0x0 ;  /* 0x0000000000107882 */ /* 0x000fe20000000000 */
[----:B------:R-:W-:Y:S01]  /*1c6a0*/  UMOV UR17, 0x4208010 ;  /* 0x0420801000117882 */ /* 0x000fe20000000000 */
[----:B------:R-:W-:Y:S01]  /*1c6b0*/  UMOV UR42, 0x0 ;  /* 0x00000000002a7882 */ /* 0x000fe20000000000 */
[----:B------:R-:W-:Y:S01]  /*1c6c0*/  UMOV UR43, 0x4208010 ;  /* 0x04208010002b7882 */ /* 0x000fe20000000000 */
[----:B------:R-:W-:Y:S01]  /*1c6d0*/  UMOV UR44, 0x0 ;  /* 0x00000000002c7882 */ /* 0x000fe20000000000 */
[----:B------:R-:W-:Y:S01]  /*1c6e0*/  UMOV UR45, 0x4208010 ;  /* 0x04208010002d7882 */ /* 0x000fe20000000000 */
[----:B------:R-:W-:Y:S01]  /*1c6f0*/  UMOV UR9, URZ ;  /* 0x000000ff00097c82 */ /* 0x000fe20008000000 */
[----:B------:R0:W-:Y:S01]  /*1c700*/  UTCQMMA gdesc[UR12], gdesc[UR14], tmem[UR7], tmem[UR16], idesc[UR17], UPT ;  /* 0x00ff100e0c0075ea */ /* 0x0001e2000b800307 */
        /* <DEDUP_REMOVED lines=8> */
.L_x_9:
[----:B------:R-:W-:Y:S01]  /*1c790*/  UIADD3 UR21, UPT, UPT, UR21, 0x1, URZ ;  /* 0x0000000115157890 */ /* 0x000fe2000fffe0ff */
[----:B------:R-:W-:-:S03]  /*1c7a0*/  IMAD.U32 R2, RZ, RZ, UR4 ;  /* 0x00000004ff027e24 */ /* 0x000fc6000f8e00ff */
[----:B------:R-:W-:-:S04]  /*1c7b0*/  UISETP.GT.AND UP2, UPT, UR21, 0x1, UPT ;  /* 0x000000011500788c */ /* 0x000fc8000bf44270 */
[----:B0-----:R-:W-:Y:S02]  /*1c7c0*/  USEL UR5, URZ, 0x1, !UP2 ;  /* 0x00000001ff057887 */ /* 0x001fe4000d000000 */
[----:B------:R-:W-:Y:S02]  /*1c7d0*/  USEL UR21, UR21, URZ, !UP2 ;  /* 0x000000ff15157287 */ /* 0x000fe4000d000000 */
[----:B------:R-:W-:Y:S02]  /*1c7e0*/  UISETP.NE.U32.AND UP2, UPT, UR6, UR20, UPT ;  /* 0x000000140600728c */ /* 0x000fe4000bf45070 */
[----:B------:R-:W-:Y:S01]  /*1c7f0*/  ULOP3.LUT UR5, UR4, UR5, URZ, 0x3c, !UPT ;  /* 0x0000000504057292 */ /* 0x000fe2000f8e3cff */
[----:B------:R-:W-:-:S06]  /*1c800*/  UMOV UR6, UR24 ;  /* 0x0000001800067c82 */ /* 0x000fcc0008000000 */
[----:B------:R-:W-:Y:S05]  /*1c810*/  BRA.U UP2, `(.L_x_10) ;  /* 0xffffff4902707547 */ /* 0x000fea000b83ffff */
.L_x_7:
[----:B0-----:R-:W0:Y:S01]  /*1c820*/  S2R R4, SR_TID.X ;  /* 0x0000000000047919 */ /* 0x001e220000002100 */
[----:B------:R-:W-:Y:S01]  /*1c830*/  UISETP.GE.AND UP1, UPT, UR25, 0x80, UPT ;  /* 0x000000801900788c */ /* 0x000fe2000bf26270 */
[----:B------:R-:W1:Y:S01]  /*1c840*/  S2R R5, SR_TID.X ;  /* 0x0000000000057919 */ /* 0x000e620000002100 */
[----:B------:R-:W2:Y:S01]  /*1c850*/  S2R R6, SR_TID.X ;  /* 0x0000000000067919 */ /* 0x000ea20000002100 */
[C---:B0-----:R-:W-:Y:S01]  /*1c860*/  IMAD.SHL.U32 R2, R4.reuse, 0x10, RZ ;  /* 0x0000001004027824 */ /* 0x041fe200078e00ff */
[----:B------:R-:W-:Y:S01]  /*1c870*/  SHF.R.U32.HI R93, RZ, 0x6, R4 ;  /* 0x00000006ff5d7819 */ /* 0x000fe20000011604 */
[----:B------:R-:W-:Y:S01]  /*1c880*/  IMAD.SHL.U32 R3, R4, 0x80, RZ ;  /* 0x0000008004037824 */ /* 0x000fe200078e00ff */
[----:B-1----:R-:W-:Y:S02]  /*1c890*/  LEA.HI R8, R5, 0x7e, RZ, 0x1a ;  /* 0x0000007e05087811 */ /* 0x002fe400078fd0ff */
[----:B------:R-:W-:Y:S02]  /*1c8a0*/  LOP3.LUT R2, R2, 0xf0, RZ, 0xc0, !PT ;  /* 0x000000f002027812 */ /* 0x000fe400078ec0ff */
[----:B------:R-:W-:-:S02]  /*1c8b0*/  LOP3.LUT R3, R3, 0x800, RZ, 0xc0, !PT ;  /* 0x0000080003037812 */ /* 0x000fc400078ec0ff */
[C---:B--2---:R-:W-:Y:S02]  /*1c8c0*/  LEA.HI R7, R6.reuse, 0x6e, RZ, 0x1a ;  /* 0x0000006e06077811 */ /* 0x044fe400078fd0ff */
[----:B------:R-:W-:Y:S02]  /*1c8d0*/  LEA.HI R6, R6, 0x5e, RZ, 0x1a ;  /* 0x0000005e06067811 */ /* 0x000fe400078fd0ff */
[----:B-----5:R-:W-:Y:S02]  /*1c8e0*/  LOP3.LUT R8, R0, R8, RZ, 0xfc, !PT ;  /* 0x0000000800087212 */ /* 0x020fe400078efcff */
[----:B------:R-:W-:Y:S02]  /*1c8f0*/  IADD3 R91, PT, PT, R2, UR10, R3 ;  /* 0x0000000a025b7c10 */ /* 0x000fe4000fffe003 */
[C---:B------:R-:W-:Y:S01]  /*1c900*/  LOP3.LUT R3, R0.reuse, R7, RZ, 0xfc, !PT ;  /* 0x0000000700037212 */ /* 0x040fe200078efcff */
[----:B------:R-:W-:Y:S01]  /*1c910*/  STL [R1+0x94], R8 ;  /* 0x0000940801007387 */ /* 0x000fe20000100800 */
[----:B------:R-:W-:-:S02]  /*1c920*/  LOP3.LUT R2, R0, R6, RZ, 0xfc, !PT ;  /* 0x0000000600027212 */ /* 0x000fc400078efcff */
[C---:B------:R-:W-:Y:S01]  /*1c930*/  LEA.HI R7, R5.reuse, 0x4e, RZ, 0x1a ;  /* 0x0000004e05077811 */ /* 0x040fe200078fd0ff */
[----:B------:R0:W-:Y:S01]  /*1c940*/  STL [R1+0x74], R3 ;  /* 0x0000740301007387 */ /* 0x0001e20000100800 */
[C---:B------:R-:W-:Y:S02]  /*1c950*/  LEA.HI R6, R5.reuse, 0x3e, RZ, 0x1a ;  /* 0x0000003e05067811 */ /* 0x040fe400078fd0ff */
[----:B------:R-:W-:Y:S01]  /*1c960*/  LEA.HI R5, R5, 0x2e, RZ, 0x1a ;  /* 0x0000002e05057811 */ /* 0x000fe200078fd0ff */
[----:B------:R1:W-:Y:S01]  /*1c970*/  STL [R1+0x54], R2 ;  /* 0x0000540201007387 */ /* 0x0003e20000100800 */
[----:B------:R-:W-:Y:S02]  /*1c980*/  SGXT.U32 R93, R93, 0x1 ;  /* 0x000000015d5d781a */ /* 0x000fe40000000000 */
[----:B------:R-:W-:Y:S02]  /*1c990*/  LOP3.LUT R88, R0, R5, RZ, 0xfc, !PT ;  /* 0x0000000500587212 */ /* 0x000fe400078efcff */
[----:B------:R-:W-:-:S02]  /*1c9a0*/  LEA.HI R5, R4, 0x1e, RZ, 0x1a ;  /* 0x0000001e04057811 */ /* 0x000fc400078fd0ff */
[----:B0-----:R-:W-:Y:S02]  /*1c9b0*/  LOP3.LUT R3, R0, R7, RZ, 0xfc, !PT ;  /* 0x0000000700037212 */ /* 0x001fe400078efcff */
[----:B------:R-:W-:Y:S02]  /*1c9c0*/  LEA.HI R4, R4, 0xe, RZ, 0x1a ;  /* 0x0000000e04047811 */ /* 0x000fe400078fd0ff */
[C---:B-1----:R-:W-:Y:S01]  /*1c9d0*/  LOP3.LUT R2, R0.reuse, R6, RZ, 0xfc, !PT ;  /* 0x0000000600027212 */ /* 0x042fe200078efcff */
[----:B------:R0:W-:Y:S01]  /*1c9e0*/  STL [R1+0x30], R3 ;  /* 0x0000300301007387 */ /* 0x0001e20000100800 */
[C---:B------:R-:W-:Y:S02]  /*1c9f0*/  LOP3.LUT R69, R0.reuse, R4, RZ, 0xfc, !PT ;  /* 0x0000000400457212 */ /* 0x040fe400078efcff */
[C---:B------:R-:W-:Y:S01]  /*1ca00*/  LOP3.LUT R4, R0.reuse, 0x78, R93, 0xfe, !PT ;  /* 0x0000007800047812 */ /* 0x040fe200078efe5d */
[----:B------:R1:W-:Y:S01]  /*1ca10*/  STL [R1+0x10], R2 ;  /* 0x0000100201007387 */ /* 0x0003e20000100800 */
[----:B------:R-:W-:-:S02]  /*1ca20*/  LOP3.LUT R74, R0, R5, RZ, 0xfc, !PT ;  /* 0x00000005004a7212 */ /* 0x000fc400078efcff */
[C-C-:B------:R-:W-:Y:S02]  /*1ca30*/  LOP3.LUT R92, R0.reuse, 0x34, R93.reuse, 0xfe, !PT ;  /* 0x00000034005c7812 */ /* 0x140fe400078efe5d */
[C-C-:B------:R-:W-:Y:S02]  /*1ca40*/  LOP3.LUT R90, R0.reuse, 0x32, R93.reuse, 0xfe, !PT ;  /* 0x00000032005a7812 */ /* 0x140fe400078efe5d */
[C-C-:B0-----:R-:W-:Y:S02]  /*1ca50*/  LOP3.LUT R3, R0.reuse, 0x7c, R93.reuse, 0xfe, !PT ;  /* 0x0000007c00037812 */ /* 0x141fe400078efe5d */
[----:B-1----:R-:W-:-:S03]  /*1ca60*/  LOP3.LUT R2, R0, 0x7a, R93, 0xfe, !PT ;  /* 0x0000007a00027812 */ /* 0x002fc600078efe5d */
[----:B------:R0:W-:Y:S04]  /*1ca70*/  STL [R1+0x90], R3 ;  /* 0x0000900301007387 */ /* 0x0001e80000100800 */
[----:B------:R1:W-:Y:S04]  /*1ca80*/  STL [R1+0x8c], R2 ;  /* 0x00008c0201007387 */ /* 0x0003e80000100800 */
[----:B------:R2:W-:Y:S01]  /*1ca90*/  STL [R1+0x88], R4 ;  /* 0x0000880401007387 */ /* 0x0005e20000100800 */
[C-C-:B0-----:R-:W-:Y:S02]  /*1caa0*/  LOP3.LUT R3, R0.reuse, 0x76, R93.reuse, 0xfe, !PT ;  /* 0x0000007600037812 */ /* 0x141fe400078efe5d */
[----:B-1----:R-:W-:-:S03]  /*1cab0*/  LOP3.LUT R2, R0, 0x74, R93, 0xfe, !PT ;  /* 0x0000007400027812 */ /* 0x002fc600078efe5d */
[----:B------:R0:W-:Y:S01]  /*1cac0*/  STL [R1+0x84], R3 ;  /* 0x0000840301007387 */ /* 0x0001e20000100800 */
[----:B--2---:R-:W-:-:S03]  /*1cad0*/  LOP3.LUT R4, R0, 0x72, R93, 0xfe, !PT ;  /* 0x0000007200047812 */ /* 0x004fc600078efe5d */
        /* <DEDUP_REMOVED lines=52> */
[----:B------:R2:W-:Y:S04]  /*1ce20*/  STL [R1+0x4], R3 ;  /* 0x0000040301007387 */ /* 0x0005e80000100800 */
[----:B------:R2:W-:Y:S01]  /*1ce30*/  STL [R1], R2 ;  /* 0x0000000201007387 */ /* 0x0005e20000100800 */
[----:B------:R-:W-:Y:S05]  /*1ce40*/  BRA.U !UP1, `(.L_x_11) ;  /* 0x0000000109107547 */ /* 0x000fea000b800000 */
[----:B------:R-:W-:-:S06]  /*1ce50*/  USHF.L.U32 UR4, UR4, 0x1f, URZ ;  /* 0x0000001f04047899 */ /* 0x000fcc00080006ff */
[----:B--2---:R-:W-:-:S04]  /*1ce60*/  IMAD.U32 R2, RZ, RZ, UR4 ;  /* 0x00000004ff027e24 */ /* 0x004fc8000f8e00ff */
[----:B------:R-:W0:Y:S02]  /*1ce70*/  SYNCS.PHASECHK.TRANS64.TRYWAIT P0, [UR8], R2 ;  /* 0x00000002ff0075a7 */ /* 0x000e240008001108 */
[----:B0-----:R-:W-:Y:S05]  /*1ce80*/  @!P0 BRA `(.L_x_12) ;  /* 0x0000002c00048947 */ /* 0x001fea0003800000 */
.L_x_11:
[----:B------:R-:W-:Y:S01]  /*1ce90*/  BAR.SYNC.DEFER_BLOCKING 0x0 ;  /* 0x0000000000007b1d */ /* 0x000fe20000010000 */
[C-C-:B------:R-:W-:Y:S02]  /*1cea0*/  LOP3.LUT R89, R0.reuse, 0x30, R93.reuse, 0xfe, !PT ;  /* 0x0000003000597812 */ /* 0x140fe400078efe5d */
[C-C-:B------:R-:W-:Y:S02]  /*1ceb0*/  LOP3.LUT R87, R0.reuse, 0x2c, R93.reuse, 0xfe, !PT ;  /* 0x0000002c00577812 */ /* 0x140fe400078efe5d */
[C-C-:B------:R-:W-:Y:S01]  /*1cec0*/  LOP3.LUT R86, R0.reuse, 0x2a, R93.reuse, 0xfe, !PT ;  /* 0x0000002a00567812 */ /* 0x140fe200078efe5d */
[----:B------:R-:W0:Y:S01]  /*1ced0*/  LDCU UR4, c[0x0][0x3b4] ;  /* 0x00007680ff0477ac */ /* 0x000e220008000800 */
[C-C-:B------:R-:W-:Y:S01]  /*1cee0*/  LOP3.LUT R85, R0.reuse, 0x28, R93.reuse, 0xfe, !PT ;  /* 0x0000002800557812 */ /* 0x140fe200078efe5d */
[----:B--2---:R-:W1:Y:S01]  /*1cef0*/  S2R R3, SR_TID.X ;  /* 0x0000000000037919 */ /* 0x004e620000002100 */
[C-C-:B------:R-:W-:Y:S01]  /*1cf00*/  LOP3.LUT R84, R0.reuse, 0x26, R93.reuse, 0xfe, !PT ;  /* 0x0000002600547812 */ /* 0x140fe200078efe5d */
[----:B------:R-:W2:Y:S01]  /*1cf10*/  LDCU UR5, c[0x0][0x3b8] ;  /* 0x00007700ff0577ac */ /* 0x000ea20008000800 */
[C-C-:B------:R-:W-:Y:S01]  /*1cf20*/  LOP3.LUT R81, R0.reuse, 0x24, R93.reuse, 0xfe, !PT ;  /* 0x0000002400517812 */ /* 0x140fe200078efe5d */
[----:B------:R1:W-:Y:S01]  /*1cf30*/  STL [R1+0x720], R90 ;  /* 0x0007205a01007387 */ /* 0x0003e20000100800 */
[----:B------:R-:W-:-:S02]  /*1cf40*/  LOP3.LUT R82, R0, 0x22, R93, 0xfe, !PT ;  /* 0x0000002200527812 */ /* 0x000fc400078efe5d */
[C-C-:B------:R-:W-:Y:S01]  /*1cf50*/  LOP3.LUT R68, R0.reuse, 0x20, R93.reuse, 0xfe, !PT ;  /* 0x0000002000447812 */ /* 0x140fe200078efe5d */
[----:B------:R-:W-:Y:S01]  /*1cf60*/  STL [R1+0x71c], R92 ;  /* 0x00071c5c01007387 */ /* 0x000fe20000100800 */
[C-C-:B------:R-:W-:Y:S02]  /*1cf70*/  LOP3.LUT R78, R0.reuse, 0x1c, R93.reuse, 0xfe, !PT ;  /* 0x0000001c004e7812 */ /* 0x140fe400078efe5d */
[C-C-:B------:R-:W-:Y:S02]  /*1cf80*/  LOP3.LUT R77, R0.reuse, 0x1a, R93.reuse, 0xfe, !PT ;  /* 0x0000001a004d7812 */ /* 0x140fe400078efe5d */
[C-C-:B------:R-:W-:Y:S02]  /*1cf90*/  LOP3.LUT R79, R0.reuse, 0x18, R93.reuse, 0xfe, !PT ;  /* 0x00000018004f7812 */ /* 0x140fe400078efe5d */
[C-C-:B------:R-:W-:Y:S01]  /*1cfa0*/  LOP3.LUT R76, R0.reuse, 0x16, R93.reuse, 0xfe, !PT ;  /* 0x00000016004c7812 */ /* 0x140fe200078efe5d */
[----:B------:R-:W3:Y:S02]  /*1cfb0*/  @!P2 SYNCS.CCTL.IV [UR10+0xc000] ;  /* 0x00c00000ff00a9b1 */ /* 0x000ee4000800000a */
[----:B---3--:R-:W-:Y:S01]  /*1cfc0*/  BAR.SYNC.DEFER_BLOCKING 0x0 ;  /* 0x0000000000007b1d */ /* 0x008fe20000010000 */
[----:B------:R-:W-:-:S02]  /*1cfd0*/  LOP3.LUT R72, R0, 0x14, R93, 0xfe, !PT ;  /* 0x0000001400487812 */ /* 0x000fc400078efe5d */
[C-C-:B------:R-:W-:Y:S02]  /*1cfe0*/  LOP3.LUT R70, R0.reuse, 0x12, R93.reuse, 0xfe, !PT ;  /* 0x0000001200467812 */ /* 0x140fe400078efe5d */
[C-C-:B------:R-:W-:Y:S02]  /*1cff0*/  LOP3.LUT R71, R0.reuse, 0x10, R93.reuse, 0xfe, !PT ;  /* 0x0000001000477812 */ /* 0x140fe400078efe5d */
[C-C-:B------:R-:W-:Y:S01]  /*1d000*/  LOP3.LUT R2, R0.reuse, 0xc, R93.reuse, 0xfe, !PT ;  /* 0x0000000c00027812 */ /* 0x140fe200078efe5d */
[----:B------:R-:W-:Y:S01]  /*1d010*/  LDTM.16dp32bit_t0_t15.x64 R4, tmem[UR11] ;  /* 0x0000000b000479ee */ /* 0x000fe20008b00000 */
[----:B------:R-:W3:Y:S01]  /*1d020*/  LDTM.16dp32bit_t16_t31.x64 R4, tmem[UR11+0x40] ;  /* 0x0000400b000479ee */ /* 0x000ee20008b20000 */
[C-C-:B------:R-:W-:Y:S02]  /*1d030*/  LOP3.LUT R73, R0.reuse, 0xa, R93.reuse, 0xfe, !PT ;  /* 0x0000000a00497812 */ /* 0x140fe400078efe5d */
[C-C-:B------:R-:W-:Y:S02]  /*1d040*/  LOP3.LUT R75, R0.reuse, 0x8, R93.reuse, 0xfe, !PT ;  /* 0x00000008004b7812 */ /* 0x140fe400078efe5d */
[C-C-:B------:R-:W-:Y:S01]  /*1d050*/  LOP3.LUT R80, R0.reuse, 0x6, R93.reuse, 0xfe, !PT ;  /* 0x0000000600507812 */ /* 0x140fe200078efe5d */
[----:B-1----:R-:W-:Y:S01]  /*1d060*/  IMAD.SHL.U32 R90, R3, 0x8, RZ ;  /* 0x00000008035a7824 */ /* 0x002fe200078e00ff */
[----:B------:R-:W-:-:S02]  /*1d070*/  LOP3.LUT R83, R0, 0x4, R93, 0xfe, !PT ;  /* 0x0000000400537812 */ /* 0x000fc400078efe5d */
[----:B------:R-:W-:Y:S02]  /*1d080*/  LOP3.LUT R3, R0, 0x2, R93, 0xfe, !PT ;  /* 0x0000000200037812 */ /* 0x000fe400078efe5d */
[----:B------:R-:W-:Y:S02]  /*1d090*/  LOP3.LUT R90, R90, 0x300, RZ, 0xc0, !PT ;  /* 0x000003005a5a7812 */ /* 0x000fe400078ec0ff */
[----:B------:R-:W-:Y:S01]  /*1d0a0*/  LOP3.LUT R0, R0, R93, RZ, 0xfc, !PT ;  /* 0x0000005d00007212 */ /* 0x000fe200078efcff */
[----:B------:R-:W1:Y:S02]  /*1d0b0*/  @!P2 SYNCS.CCTL.IV [UR10+0xc008] ;  /* 0x00c00800ff00a9b1 */ /* 0x000e64000800000a */
[----:B------:R-:W-:Y:S01]  /*1d0c0*/  IMAD.IADD R90, R90, 0x1, R91 ;  /* 0x000000015a5a7824 */ /* 0x000fe200078e025b */
[----:B------:R-:W-:-:S04]  /*1d0d0*/  NOP ;  /* 0x0000000000007918 */ /* 0x000fc80000000000 */
[----:B------:R4:W-:Y:S01]  /*1d0e0*/  STL [R1+0x9c], R90 ;  /* 0x00009c5a01007387 */ /* 0x0009e20000100800 */
[----:B---3--:R-:W-:Y:S02]  /*1d0f0*/  F2FP.SATFINITE.E4M3.F32.PACK_AB_MERGE_C R91, R5, R4, RZ ;  /* 0x00000004055b723e */ /* 0x008fe400048070ff */
[----:B------:R-:W-:Y:S02]  /*1d100*/  F2FP.SATFINITE.E4M3.F32.PACK_AB_MERGE_C R12, R13, R12, RZ ;  /* 0x0000000c0d0c723e */ /* 0x000fe400048070ff */
[----:B------:R-:W-:Y:S02]  /*1d110*/  F2FP.SATFINITE.E4M3.F32.PACK_AB_MERGE_C R14, R15, R14, RZ ;  /* 0x0000000e0f0e723e */ /* 0x000fe400048070ff */
[----:B------:R-:W-:Y:S02]  /*1d120*/  F2FP.SATFINITE.E4M3.F32.PACK_AB_MERGE_C R5, R17, R16, RZ ;  /* 0x000000101105723e */ /* 0x000fe400048070ff */
[----:B----4-:R-:W-:Y:S02]  /*1d130*/  F2FP.SATFINITE.E4M3.F32.PACK_AB_MERGE_C R90, R11, R10, RZ ;  /* 0x0000000a0b5a723e */ /* 0x010fe400048070ff */
[----:B------:R-:W-:-:S02]  /*1d140*/  F2FP.SATFINITE.E4M3.F32.PACK_AB_MERGE_C R10, R23, R22, RZ ;  /* 0x00000016170a723e */ /* 0x000fc400048070ff */
[----:B------:R-:W-:Y:S02]  /*1d150*/  F2FP.SATFINITE.E4M3.F32.PACK_AB_MERGE_C R25, R25, R24, RZ ;  /* 0x000000181919723e */ /* 0x000fe400048070ff */
[----:B------:R-:W-:Y:S02]  /*1d160*/  F2FP.SATFINITE.E4M3.F32.PACK_AB_MERGE_C R4, R7, R6, RZ ;  /* 0x000000060704723e */ /* 0x000fe400048070ff */
[----:B------:R-:W-:Y:S02]  /*1d170*/  F2FP.SATFINITE.E4M3.F32.PACK_AB_MERGE_C R22, R29, R28, RZ ;  /* 0x0000001c1d16723e */ /* 0x000fe400048070ff */
[----:B------:R-:W-:Y:S02]  /*1d180*/  F2FP.SATFINITE.E4M3.F32.PACK_AB_MERGE_C R24, R31, R30, RZ ;  /* 0x0000001e1f18723e */ /* 0x000fe400048070ff */
[----:B------:R-:W-:Y:S02]  /*1d190*/  F2FP.SATFINITE.E4M3.F32.PACK_AB_MERGE_C R23, R33, R32, RZ ;  /* 0x000000202117723e */ /* 0x000fe400048070ff */
[----:B------:R-:W-:-:S02]  /*1d1a0*/  F2FP.SATFINITE.E4M3.F32.PACK_AB_MERGE_C R6, R9, R8, RZ ;  /* 0x000000080906723e */ /* 0x000fc400048070ff */
[----:B------:R-:W-:Y:S02]  /*1d1b0*/  F2FP.SATFINITE.E4M3.F32.PACK_AB_MERGE_C R92, R19, R18, RZ ;  /* 0x00000012135c723e */ /* 0x000fe400048070ff */
[----:B------:R-:W-:Y:S02]  /*1d1c0*/  F2FP.SATFINITE.E4M3.F32.PACK_AB_MERGE_C R93, R27, R26, RZ ;  /* 0x0000001a1b5d723e */ /* 0x000fe400048070ff */
[----:B------:R-:W-:Y:S02]  /*1d1d0*/  F2FP.SATFINITE.E4M3.F32.PACK_AB_MERGE_C R19, R37, R36, RZ ;  /* 0x000000242513723e */ /* 0x000fe400048070ff */
[----:B------:R-:W-:Y:S02]  /*1d1e0*/  F2FP.SATFINITE.E4M3.F32.PACK_AB_MERGE_C R9, R39, R38, RZ ;  /* 0x000000262709723e */ /* 0x000fe400048070ff */
[----:B------:R-:W-:Y:S02]  /*1d1f0*/  LOP3.LUT R26, R12, 0xffff, RZ, 0xc0, !PT ;  /* 0x0000ffff0c1a7812 */ /* 0x000fe400078ec0ff */
[----:B------:R-:W-:-:S02]  /*1d200*/  LOP3.LUT R28, R14, 0xffff, RZ, 0xc0, !PT ;  /* 0x0000ffff0e1c7812 */ /* 0x000fc400078ec0ff */
[----:B------:R-:W-:Y:S02]  /*1d210*/  LOP3.LUT R27, R5, 0xffff, RZ, 0xc0, !PT ;  /* 0x0000ffff051b7812 */ /* 0x000fe400078ec0ff */
[----:B------:R-:W-:Y:S02]  /*1d220*/  LOP3.LUT R22, R22, 0xffff, RZ, 0xc0, !PT ;  /* 0x0000ffff16167812 */ /* 0x000fe400078ec0ff */
[----:B------:R-:W-:Y:S02]  /*1d230*/  LOP3.LUT R24, R24, 0xffff, RZ, 0xc0, !PT ;  /* 0x0000ffff18187812 */ /* 0x000fe400078ec0ff */
[----:B------:R-:W-:Y:S02]  /*1d240*/  LOP3.LUT R23, R23, 0xffff, RZ, 0xc0, !PT ;  /* 0x0000ffff17177812 */ /* 0x000fe400078ec0ff */
[----:B------:R-:W-:Y:S02]  /*1d250*/  LOP3.LUT R19, R19, 0xffff, RZ, 0xc0, !PT ;  /* 0x0000ffff13137812 */ /* 0x000fe400078ec0ff */
[----:B------:R-:W-:-:S02]  /*1d260*/  LOP3.LUT R9, R9, 0xffff, RZ, 0xc0, !PT ;  /* 0x0000ffff09097812 */ /* 0x000fc400078ec0ff */
[----:B------:R-:W-:Y:S02]  /*1d270*/  F2FP.SATFINITE.E4M3.F32.PACK_AB_MERGE_C R34, R35, R34, RZ ;  /* 0x000000222322723e */ /* 0x000fe400048070ff */
[--C-:B------:R-:W-:Y:S01]  /*1d280*/  PRMT R5, R27, 0x3340, R1.reuse ;  /* 0x000033401b057816 */ /* 0x100fe20000000001 */
[----:B------:R-:W1:Y:S01]  /*1d290*/  LDL.LU R35, [R1+0x9c] ;  /* 0x00009c0001237983 */ /* 0x000e620000300800 */
[----:B------:R-:W-:Y:S02]  /*1d2a0*/  PRMT R14, R26, 0x3340, R28 ;  /* 0x000033401a0e7816 */ /* 0x000fe4000000001c */
[----:B------:R-:W-:Y:S02]  /*1d2b0*/  PRMT R7, R23, 0x3340, R1 ;  /* 0x0000334017077816 */ /* 0x000fe40000000001 */
[----:B------:R-:W-:Y:S02]  /*1d2c0*/  PRMT R12, R22, 0x3340, R24 ;  /* 0x00003340160c7816 */ /* 0x000fe40000000018 */
[----:B------:R-:W-:-:S02]  /*1d2d0*/  SHF.R.U32.HI R26, RZ, 0x8, R26 ;  /* 0x00000008ff1a7819 */ /* 0x000fc4000001161a */
[----:B------:R-:W-:Y:S02]  /*1d2e0*/  SHF.R.U32.HI R28, RZ, 0x8, R28 ;  /* 0x00000008ff1c7819 */ /* 0x000fe4000001161c */
[----:B------:R-:W-:Y:S02]  /*1d2f0*/  SHF.R.U32.HI R27, RZ, 0x8, R27 ;  /* 0x00000008ff1b7819 */ /* 0x000fe4000001161b */
[----:B------:R-:W-:Y:S02]  /*1d300*/  SHF.R.U32.HI R22, RZ, 0x8, R22 ;  /* 0x00000008ff167819 */ /* 0x000fe40000011616 */
[----:B------:R-:W-:Y:S02]  /*1d310*/  SHF.R.U32.HI R24, RZ, 0x8, R24 ;  /* 0x00000008ff187819 */ /* 0x000fe40000011618 */
[----:B------:R-:W-:Y:S02]  /*1d320*/  SHF.R.U32.HI R23, RZ, 0x8, R23 ;  /* 0x00000008ff177819 */ /* 0x000fe40000011617 */
[----:B------:R-:W-:-:S02]  /*1d330*/  PRMT R33, R19, 0x3340, R9 ;  /* 0x0000334013217816 */ /* 0x000fc40000000009 */
[----:B------:R-:W-:Y:S02]  /*1d340*/  SHF.R.U32.HI R19, RZ, 0x8, R19 ;  /* 0x00000008ff137819 */ /* 0x000fe40000011613 */
[----:B------:R-:W-:Y:S02]  /*1d350*/  SHF.R.U32.HI R9, RZ, 0x8, R9 ;  /* 0x00000008ff097819 */ /* 0x000fe40000011609 */
[----:B------:R-:W-:Y:S02]  /*1d360*/  LOP3.LUT R26, R26, 0xffff, RZ, 0xc0, !PT ;  /* 0x0000ffff1a1a7812 */ /* 0x000fe400078ec0ff */
[----:B------:R-:W-:Y:S02]  /*1d370*/  LOP3.LUT R28, R28, 0xffff, RZ, 0xc0, !PT ;  /* 0x0000ffff1c1c7812 */ /* 0x000fe400078ec0ff */
[----:B------:R-:W-:Y:S02]  /*1d380*/  LOP3.LUT R27, R27, 0xffff, RZ, 0xc0, !PT ;  /* 0x0000ffff1b1b7812 */ /* 0x000fe400078ec0ff */
[----:B------:R-:W-:-:S02]  /*1d390*/  LOP3.LUT R22, R22, 0xffff, RZ, 0xc0, !PT ;  /* 0x0000ffff16167812 */ /* 0x000fc400078ec0ff */
[----:B------:R-:W-:Y:S02]  /*1d3a0*/  LOP3.LUT R24, R24, 0xffff, RZ, 0xc0, !PT ;  /* 0x0000ffff18187812 */ /* 0x000fe400078ec0ff */
[----:B------:R-:W-:Y:S02]  /*1d3b0*/  LOP3.LUT R23, R23, 0xffff, RZ, 0xc0, !PT ;  /* 0x0000ffff17177812 */ /* 0x000fe400078ec0ff */
[----:B------:R-:W-:Y:S02]  /*1d3c0*/  LOP3.LUT R19, R19, 0xffff, RZ, 0xc0, !PT ;  /* 0x0000ffff13137812 */ /* 0x000fe400078ec0ff */
[----:B------:R-:W-:Y:S02]  /*1d3d0*/  LOP3.LUT R9, R9, 0xffff, RZ, 0xc0, !PT ;  /* 0x0000ffff09097812 */ /* 0x000fe400078ec0ff */
[----:B------:R-:W-:Y:S02]  /*1d3e0*/  PRMT R26, R26, 0x3340, R28 ;  /* 0x000033401a1a7816 */ /* 0x000fe4000000001c */
[----:B------:R-:W-:-:S02]  /*1d3f0*/  PRMT R27, R27, 0x3340, R1 ;  /* 0x000033401b1b7816 */ /* 0x000fc40000000001 */
[----:B------:R-:W-:Y:S02]  /*1d400*/  PRMT R24, R22, 0x3340, R24 ;  /* 0x0000334016187816 */ /* 0x000fe40000000018 */
[----:B------:R-:W-:Y:S02]  /*1d410*/  PRMT R23, R23, 0x3340, R1 ;  /* 0x0000334017177816 */ /* 0x000fe40000000001 */
[----:B------:R-:W-:Y:S02]  /*1d420*/  PRMT R19, R19, 0x3340, R9 ;  /* 0x0000334013137816 */ /* 0x000fe40000000009 */
[----:B------:R-:W-:Y:S02]  /*1d430*/  PRMT R9, R26, 0x5410, R27 ;  /* 0x000054101a097816 */ /* 0x000fe4000000001b */
[----:B------:R-:W-:Y:S02]  /*1d440*/  LOP3.LUT R26, R90, 0xffff, RZ, 0xc0, !PT ;  /* 0x0000ffff5a1a7812 */ /* 0x000fe400078ec0ff */
[----:B------:R-:W-:Y:S01]  /*1d450*/  PRMT R23, R24, 0x5410, R23 ;  /* 0x0000541018177816 */ /* 0x000fe20000000017 */
[----:B------:R-:W3:Y:S01]  /*1d460*/  LDL.LU R90, [R1+0x720] ;  /* 0x00072000015a7983 */ /* 0x000ee20000300800 */
[----:B------:R-:W-:-:S02]  /*1d470*/  LOP3.LUT R24, R92, 0xffff, RZ, 0xc0, !PT ;  /* 0x0000ffff5c187812 */ /* 0x000fc400078ec0ff */
[----:B------:R-:W-:Y:S01]  /*1d480*/  F2FP.SATFINITE.E4M3.F32.PACK_AB_MERGE_C R48, R49, R48, RZ ;  /* 0x000000303130723e */ /* 0x000fe200048070ff */
[----:B------:R-:W4:Y:S01]  /*1d490*/  LDL.LU R92, [R1+0x71c] ;  /* 0x00071c00015c7983 */ /* 0x000f220000300800 */
[----:B------:R-:W-:-:S03]  /*1d4a0*/  F2FP.SATFINITE.E4M3.F32.PACK_AB_MERGE_C R20, R21, R20, RZ ;  /* 0x000000141514723e */ /* 0x000fc600048070ff */
[----:B------:R-:W0:Y:S04]  /*1d4b0*/  LDL.LU R27, [R1+0x718] ;  /* 0x00071800011b7983 */ /* 0x000e280000300800 */
[----:B------:R-:W5:Y:S01]  /*1d4c0*/  LDL.LU R49, [R1] ;  /* 0x0000000001317983 */ /* 0x000f620000300800 */
[----:B------:R-:W2:Y:S01]  /*1d4d0*/  S2R R36, SR_TID.X ;  /* 0x0000000000247919 */ /* 0x000ea20000002100 */
[----:B------:R-:W-:Y:S02]  /*1d4e0*/  LOP3.LUT R8, R91, 0xffff, RZ, 0xc0, !PT ;  /* 0x0000ffff5b087812 */ /* 0x000fe400078ec0ff */
[----:B------:R-:W-:Y:S02]  /*1d4f0*/  LOP3.LUT R4, R4, 0xffff, RZ, 0xc0, !PT ;  /* 0x0000ffff04047812 */ /* 0x000fe400078ec0ff */
[----:B------:R-:W-:-:S02]  /*1d500*/  LOP3.LUT R29, R6, 0xffff, RZ, 0xc0, !PT ;  /* 0x0000ffff061d7812 */ /* 0x000fc400078ec0ff */
[----:B------:R-:W-:Y:S02]  /*1d510*/  LOP3.LUT R20, R20, 0xffff, RZ, 0xc0, !PT ;  /* 0x0000ffff14147812 */ /* 0x000fe400078ec0ff */
[----:B------:R-:W-:Y:S02]  /*1d520*/  LOP3.LUT R10, R10, 0xffff, RZ, 0xc0, !PT ;  /* 0x0000ffff0a0a7812 */ /* 0x000fe400078ec0ff */
[----:B------:R-:W-:Y:S02]  /*1d530*/  LOP3.LUT R25, R25, 0xffff, RZ, 0xc0, !PT ;  /* 0x0000ffff19197812 */ /* 0x000fe400078ec0ff */
[--C-:B------:R-:W-:Y:S02]  /*1d540*/  PRMT R11, R29, 0x3340, R1.reuse ;  /* 0x000033401d0b7816 */ /* 0x100fe40000000001 */
[----:B------:R-:W-:Y:S02]  /*1d550*/  PRMT R15, R8, 0x3340, R4 ;  /* 0x00003340080f7816 */ /* 0x000fe40000000004 */
[----:B------:R-:W-:-:S02]  /*1d560*/  PRMT R6, R25, 0x3340, R1 ;  /* 0x0000334019067816 */ /* 0x000fc40000000001 */
[----:B------:R-:W-:Y:S02]  /*1d570*/  PRMT R13, R20, 0x3340, R10 ;  /* 0x00003340140d7816 */ /* 0x000fe4000000000a */
[----:B------:R-:W-:Y:S02]  /*1d580*/  SHF.R.U32.HI R8, RZ, 0x8, R8 ;  /* 0x00000008ff087819 */ /* 0x000fe40000011608 */
[----:B------:R-:W-:Y:S02]  /*1d590*/  SHF.R.U32.HI R4, RZ, 0x8, R4 ;  /* 0x00000008ff047819 */ /* 0x000fe40000011604 */
[----:B------:R-:W-:Y:S02]  /*1d5a0*/  SHF.R.U32.HI R29, RZ, 0x8, R29 ;  /* 0x00000008ff1d7819 */ /* 0x000fe4000001161d */
[----:B------:R-:W-:Y:S02]  /*1d5b0*/  SHF.R.U32.HI R20, RZ, 0x8, R20 ;  /* 0x00000008ff147819 */ /* 0x000fe40000011614 */
[----:B------:R-:W-:-:S02]  /*1d5c0*/  SHF.R.U32.HI R10, RZ, 0x8, R10 ;  /* 0x00000008ff0a7819 */ /* 0x000fc4000001160a */
[----:B------:R-:W-:Y:S02]  /*1d5d0*/  SHF.R.U32.HI R25, RZ, 0x8, R25 ;  /* 0x00000008ff197819 */ /* 0x000fe40000011619 */
[----:B------:R-:W-:Y:S02]  /*1d5e0*/  LOP3.LUT R8, R8, 0xffff, RZ, 0xc0, !PT ;  /* 0x0000ffff08087812 */ /* 0x000fe400078ec0ff */
[----:B------:R-:W-:Y:S02]  /*1d5f0*/  LOP3.LUT R4, R4, 0xffff, RZ, 0xc0, !PT ;  /* 0x0000ffff04047812 */ /* 0x000fe400078ec0ff */
[----:B------:R-:W-:Y:S02]  /*1d600*/  LOP3.LUT R29, R29, 0xffff, RZ, 0xc0, !PT ;  /* 0x0000ffff1d1d7812 */ /* 0x000fe400078ec0ff */
[----:B------:R-:W-:Y:S02]  /*1d610*/  LOP3.LUT R20, R20, 0xffff, RZ, 0xc0, !PT ;  /* 0x0000ffff14147812 */ /* 0x000fe400078ec0ff */
[----:B------:R-:W-:-:S02]  /*1d620*/  LOP3.LUT R10, R10, 0xffff, RZ, 0xc0, !PT ;  /* 0x0000ffff0a0a7812 */ /* 0x000fc400078ec0ff */
[----:B------:R-:W-:Y:S02]  /*1d630*/  LOP3.LUT R25, R25, 0xffff, RZ, 0xc0, !PT ;  /* 0x0000ffff19197812 */ /* 0x000fe400078ec0ff */
[----:B------:R-:W-:Y:S02]  /*1d640*/  PRMT R4, R8, 0x3340, R4 ;  /* 0x0000334008047816 */ /* 0x000fe40000000004 */
[----:B------:R-:W-:Y:S02]  /*1d650*/  PRMT R29, R29, 0x3340, R1 ;  /* 0x000033401d1d7816 */ /* 0x000fe40000000001 */
[----:B------:R-:W-:Y:S02]  /*1d660*/  PRMT R11, R15, 0x5410, R11 ;  /* 0x000054100f0b7816 */ /* 0x000fe4000000000b */
[----:B------:R-:W-:Y:S02]  /*1d670*/  PRMT R10, R20, 0x3340, R10 ;  /* 0x00003340140a7816 */ /* 0x000fe4000000000a */
[----:B------:R-:W-:-:S02]  /*1d680*/  PRMT R25, R25, 0x3340, R1 ;  /* 0x0000334019197816 */ /* 0x000fc40000000001 */
[----:B------:R-:W-:Y:S02]  /*1d690*/  PRMT R8, R4, 0x5410, R29 ;  /* 0x0000541004087816 */ /* 0x000fe4000000001d */
[----:B------:R-:W-:Y:S02]  /*1d6a0*/  PRMT R10, R10, 0x5410, R25 ;  /* 0x000054100a0a7816 */ /* 0x000fe40000000019 */
[----:B------:R-:W-:Y:S02]  /*1d6b0*/  PRMT R4, R11, 0x4210, R26 ;  /* 0x000042100b047816 */ /* 0x000fe4000000001a */
[----:B------:R-:W-:Y:S02]  /*1d6c0*/  PRMT R5, R14, 0x5410, R5 ;  /* 0x000054100e057816 */ /* 0x000fe40000000005 */
[----:B------:R-:W-:Y:S02]  /*1d6d0*/  PRMT R6, R13, 0x5410, R6 ;  /* 0x000054100d067816 */ /* 0x000fe40000000006 */
[----:B------:R-:W-:-:S02]  /*1d6e0*/  PRMT R7, R12, 0x5410, R7 ;  /* 0x000054100c077816 */ /* 0x000fc40000000007 */
[----:B------:R-:W-:Y:S02]  /*1d6f0*/  LOP3.LUT R25, R93, 0xffff, RZ, 0xc0, !PT ;  /* 0x0000ffff5d197812 */ /* 0x000fe400078ec0ff */
[----:B------:R-:W-:Y:S02]  /*1d700*/  LOP3.LUT R11, R34, 0xffff, RZ, 0xc0, !PT ;  /* 0x0000ffff220b7812 */ /* 0x000fe400078ec0ff */
[----:B------:R-:W-:Y:S02]  /*1d710*/  F2FP.SATFINITE.E4M3.F32.PACK_AB_MERGE_C R16, R61, R60, RZ ;  /* 0x0000003c3d10723e */ /* 0x000fe400048070ff */
[----:B------:R-:W-:Y:S02]  /*1d720*/  F2FP.SATFINITE.E4M3.F32.PACK_AB_MERGE_C R17, R63, R62, RZ ;  /* 0x0000003e3f11723e */ /* 0x000fe400048070ff */
[----:B------:R-:W-:Y:S02]  /*1d730*/  F2FP.SATFINITE.E4M3.F32.PACK_AB_MERGE_C R18, R65, R64, RZ ;  /* 0x000000404112723e */ /* 0x000fe400048070ff */
[----:B------:R-:W-:-:S02]  /*1d740*/  PRMT R5, R5, 0x4210, R24 ;  /* 0x0000421005057816 */ /* 0x000fc40000000018 */
[----:B------:R-:W-:Y:S02]  /*1d750*/  PRMT R6, R6, 0x4210, R25 ;  /* 0x0000421006067816 */ /* 0x000fe40000000019 */
[----:B------:R-:W-:Y:S02]  /*1d760*/  PRMT R7, R7, 0x4210, R11 ;  /* 0x0000421007077816 */ /* 0x000fe4000000000b */
[----:B------:R-:W-:Y:S02]  /*1d770*/  F2FP.SATFINITE.E4M3.F32.PACK_AB_MERGE_C R21, R41, R40, RZ ;  /* 0x000000282915723e */ /* 0x000fe400048070ff */
[----:B------:R-:W-:Y:S02]  /*1d780*/  PRMT R8, R8, 0x5210, R26 ;  /* 0x0000521008087816 */ /* 0x000fe4000000001a */
[----:B------:R-:W-:Y:S02]  /*1d790*/  PRMT R9, R9, 0x5210, R24 ;  /* 0x0000521009097816 */ /* 0x000fe40000000018 */
[----:B------:R-:W-:-:S02]  /*1d7a0*/  PRMT R10, R10, 0x5210, R25 ;  /* 0x000052100a0a7816 */ /* 0x000fc40000000019 */
[----:B------:R-:W-:Y:S02]  /*1d7b0*/  PRMT R11, R23, 0x5210, R11 ;  /* 0x00005210170b7816 */ /* 0x000fe4000000000b */
[----:B--2---:R-:W-:Y:S02]  /*1d7c0*/  LOP3.LUT R36, R36, 0x7f, RZ, 0xc0, !PT ;  /* 0x0000007f24247812 */ /* 0x004fe400078ec0ff */
[----:B------:R-:W-:Y:S02]  /*1d7d0*/  F2FP.SATFINITE.E4M3.F32.PACK_AB_MERGE_C R44, R45, R44, RZ ;  /* 0x0000002c2d2c723e */ /* 0x000fe400048070ff */
[----:B------:R-:W-:Y:S02]  /*1d7e0*/  F2FP.SATFINITE.E4M3.F32.PACK_AB_MERGE_C R46, R47, R46, RZ ;  /* 0x0000002e2f2e723e */ /* 0x000fe400048070ff */
[----:B------:R-:W-:Y:S02]  /*1d7f0*/  F2FP.SATFINITE.E4M3.F32.PACK_AB_MERGE_C R52, R53, R52, RZ ;  /* 0x000000343534723e */ /* 0x000fe400048070ff */
[----:B------:R-:W-:-:S02]  /*1d800*/  F2FP.SATFINITE.E4M3.F32.PACK_AB_MERGE_C R54, R55, R54, RZ ;  /* 0x000000363736723e */ /* 0x000fc400048070ff */
[----:B------:R-:W-:Y:S02]  /*1d810*/  F2FP.SATFINITE.E4M3.F32.PACK_AB_MERGE_C R56, R57, R56, RZ ;  /* 0x000000383938723e */ /* 0x000fe400048070ff */
[----:B------:R-:W-:Y:S02]  /*1d820*/  LOP3.LUT R16, R16, 0xffff, RZ, 0xc0, !PT ;  /* 0x0000ffff10107812 */ /* 0x000fe400078ec0ff */
[----:B------:R-:W-:Y:S02]  /*1d830*/  LOP3.LUT R17, R17, 0xffff, RZ, 0xc0, !PT ;  /* 0x0000ffff11117812 */ /* 0x000fe400078ec0ff */
[----:B------:R-:W-:Y:S02]  /*1d840*/  LOP3.LUT R18, R18, 0xffff, RZ, 0xc0, !PT ;  /* 0x0000ffff12127812 */ /* 0x000fe400078ec0ff */
[----:B------:R-:W-:Y:S02]  /*1d850*/  LOP3.LUT R21, R21, 0xffff, RZ, 0xc0, !PT ;  /* 0x0000ffff15157812 */ /* 0x000fe400078ec0ff */
[----:B------:R-:W-:Y:S01]  /*1d860*/  LEA R41, R36, UR10, 0x4 ;  /* 0x0000000a24297c11 */ /* 0x000fe2000f8e20ff */
[----:B------:R-:W2:Y:S01]  /*1d870*/  LDCU.128 UR8, c[0x0][0x390] ;  /* 0x00007200ff0877ac */ /* 0x000ea20008000c00 */
[----:B------:R-:W-:-:S02]  /*1d880*/  LOP3.LUT R44, R44, 0xffff, RZ, 0xc0, !PT ;  /* 0x0000ffff2c2c7812 */ /* 0x000fc400078ec0ff */
[----:B------:R-:W-:Y:S02]  /*1d890*/  LOP3.LUT R46, R46, 0xffff, RZ, 0xc0, !PT ;  /* 0x0000ffff2e2e7812 */ /* 0x000fe400078ec0ff */
[----:B------:R-:W-:Y:S02]  /*1d8a0*/  LOP3.LUT R48, R48, 0xffff, RZ, 0xc0, !PT ;  /* 0x0000ffff30307812 */ /* 0x000fe400078ec0ff */
[----:B------:R-:W-:Y:S02]  /*1d8b0*/  LOP3.LUT R52, R52, 0xffff, RZ, 0xc0, !PT ;  /* 0x0000ffff34347812 */ /* 0x000fe400078ec0ff */
[----:B------:R-:W-:Y:S02]  /*1d8c0*/  LOP3.LUT R54, R54, 0xffff, RZ, 0xc0, !PT ;  /* 0x0000ffff36367812 */ /* 0x000fe400078ec0ff */
[----:B------:R-:W-:Y:S02]  /*1d8d0*/  LOP3.LUT R56, R56, 0xffff, RZ, 0xc0, !PT ;  /* 0x0000ffff38387812 */ /* 0x000fe400078ec0ff */
[----:B------:R-:W-:-:S02]  /*1d8e0*/  PRMT R30, R16, 0x3340, R17 ;  /* 0x00003340101e7816 */ /* 0x000fc40000000011 */
[----:B------:R-:W-:Y:S02]  /*1d8f0*/  SHF.R.U32.HI R16, RZ, 0x8, R16 ;  /* 0x00000008ff107819 */ /* 0x000fe40000011610 */
[----:B------:R-:W-:Y:S02]  /*1d900*/  SHF.R.U32.HI R17, RZ, 0x8, R17 ;  /* 0x00000008ff117819 */ /* 0x000fe40000011611 */
[----:B------:R-:W-:Y:S02]  /*1d910*/  SHF.R.U32.HI R24, RZ, 0x8, R18 ;  /* 0x00000008ff187819 */ /* 0x000fe40000011612 */
[----:B------:R-:W-:Y:S02]  /*1d920*/  PRMT R12, R21, 0x3340, R1 ;  /* 0x00003340150c7816 */ /* 0x000fe40000000001 */
[----:B------:R-:W-:Y:S02]  /*1d930*/  SHF.R.U32.HI R21, RZ, 0x8, R21 ;  /* 0x00000008ff157819 */ /* 0x000fe40000011615 */
[----:B------:R-:W-:-:S02]  /*1d940*/  PRMT R13, R48, 0x3340, R1 ;  /* 0x00003340300d7816 */ /* 0x000fc40000000001 */
[----:B------:R-:W-:Y:S02]  /*1d950*/  PRMT R14, R56, 0x3340, R1 ;  /* 0x00003340380e7816 */ /* 0x000fe40000000001 */
[----:B------:R-:W-:Y:S02]  /*1d960*/  PRMT R32, R44, 0x3340, R46 ;  /* 0x000033402c207816 */ /* 0x000fe4000000002e */
[----:B------:R-:W-:Y:S02]  /*1d970*/  PRMT R31, R52, 0x3340, R54 ;  /* 0x00003340341f7816 */ /* 0x000fe40000000036 */
[----:B------:R-:W-:Y:S02]  /*1d980*/  SHF.R.U32.HI R44, RZ, 0x8, R44 ;  /* 0x00000008ff2c7819 */ /* 0x000fe4000001162c */
[----:B------:R-:W-:Y:S02]  /*1d990*/  SHF.R.U32.HI R46, RZ, 0x8, R46 ;  /* 0x00000008ff2e7819 */ /* 0x000fe4000001162e */
[----:B------:R-:W-:-:S02]  /*1d9a0*/  SHF.R.U32.HI R48, RZ, 0x8, R48 ;  /* 0x00000008ff307819 */ /* 0x000fc40000011630 */
[----:B------:R-:W-:Y:S02]  /*1d9b0*/  SHF.R.U32.HI R52, RZ, 0x8, R52 ;  /* 0x00000008ff347819 */ /* 0x000fe40000011634 */
[----:B------:R-:W-:Y:S02]  /*1d9c0*/  SHF.R.U32.HI R23, RZ, 0x8, R54 ;  /* 0x00000008ff177819 */ /* 0x000fe40000011636 */
[----:B------:R-:W-:Y:S02]  /*1d9d0*/  SHF.R.U32.HI R56, RZ, 0x8, R56 ;  /* 0x00000008ff387819 */ /* 0x000fe40000011638 */
[----:B------:R-:W-:Y:S02]  /*1d9e0*/  LOP3.LUT R17, R17, 0xffff, RZ, 0xc0, !PT ;  /* 0x0000ffff11117812 */ /* 0x000fe400078ec0ff */
[----:B------:R-:W-:Y:S02]  /*1d9f0*/  LOP3.LUT R16, R16, 0xffff, RZ, 0xc0, !PT ;  /* 0x0000ffff10107812 */ /* 0x000fe400078ec0ff */
[----:B------:R-:W-:-:S02]  /*1da00*/  LOP3.LUT R20, R21, 0xffff, RZ, 0xc0, !PT ;  /* 0x0000ffff15147812 */ /* 0x000fc400078ec0ff */
[----:B------:R-:W-:Y:S02]  /*1da10*/  PRMT R15, R18, 0x3340, R1 ;  /* 0x00003340120f7816 */ /* 0x000fe40000000001 */
[----:B------:R-:W-:Y:S02]  /*1da20*/  LOP3.LUT R21, R44, 0xffff, RZ, 0xc0, !PT ;  /* 0x0000ffff2c157812 */ /* 0x000fe400078ec0ff */
[----:B------:R-:W-:Y:S02]  /*1da30*/  LOP3.LUT R46, R46, 0xffff, RZ, 0xc0, !PT ;  /* 0x0000ffff2e2e7812 */ /* 0x000fe400078ec0ff */
[----:B------:R-:W-:Y:S02]  /*1da40*/  LOP3.LUT R22, R48, 0xffff, RZ, 0xc0, !PT ;  /* 0x0000ffff30167812 */ /* 0x000fe400078ec0ff */
[----:B------:R-:W-:Y:S02]  /*1da50*/  LOP3.LUT R18, R56, 0xffff, RZ, 0xc0, !PT ;  /* 0x0000ffff38127812 */ /* 0x000fe400078ec0ff */
[----:B------:R-:W-:-:S02]  /*1da60*/  F2FP.SATFINITE.E4M3.F32.PACK_AB_MERGE_C R42, R43, R42, RZ ;  /* 0x0000002a2b2a723e */ /* 0x000fc400048070ff */
[----:B------:R-:W-:Y:S02]  /*1da70*/  F2FP.SATFINITE.E4M3.F32.PACK_AB_MERGE_C R50, R51, R50, RZ ;  /* 0x000000323332723e */ /* 0x000fe400048070ff */
[----:B------:R-:W-:Y:S02]  /*1da80*/  F2FP.SATFINITE.E4M3.F32.PACK_AB_MERGE_C R58, R59, R58, RZ ;  /* 0x0000003a3b3a723e */ /* 0x000fe400048070ff */
[----:B------:R-:W-:Y:S01]  /*1da90*/  F2FP.SATFINITE.E4M3.F32.PACK_AB_MERGE_C R66, R67, R66, RZ ;  /* 0x000000424342723e */ /* 0x000fe200048070ff */
[----:B------:R-:W-:Y:S01]  /*1daa0*/  IMAD R39, R76, UR5, RZ ;  /* 0x000000054c277c24 */ /* 0x000fe2000f8e02ff */
[----:B------:R-:W-:Y:S01]  /*1dab0*/  LOP3.LUT R23, R23, 0xffff, RZ, 0xc0, !PT ;  /* 0x0000ffff17177812 */ /* 0x000fe200078ec0ff */
[----:B------:R-:W3:Y:S01]  /*1dac0*/  LDL.LU R48, [R1+0x4] ;  /* 0x0000040001307983 */ /* 0x000ee20000300800 */
[----:B------:R-:W-:Y:S02]  /*1dad0*/  PRMT R17, R16, 0x3340, R17 ;  /* 0x0000334010117816 */ /* 0x000fe40000000011 */
[----:B------:R-:W-:Y:S01]  /*1dae0*/  PRMT R20, R20, 0x3340, R1 ;  /* 0x0000334014147816 */ /* 0x000fe20000000001 */
[----:B------:R-:W3:Y:S01]  /*1daf0*/  LDL.LU R47, [R1+0x8] ;  /* 0x00000800012f7983 */ /* 0x000ee20000300800 */
[----:B------:R-:W-:-:S02]  /*1db00*/  PRMT R21, R21, 0x3340, R46 ;  /* 0x0000334015157816 */ /* 0x000fc4000000002e */
[--C-:B------:R-:W-:Y:S01]  /*1db10*/  PRMT R22, R22, 0x3340, R1.reuse ;  /* 0x0000334016167816 */ /* 0x100fe20000000001 */
[----:B------:R-:W3:Y:S01]  /*1db20*/  LDL.LU R46, [R1+0xc] ;  /* 0x00000c00012e7983 */ /* 0x000ee20000300800 */
[----:B------:R-:W-:Y:S02]  /*1db30*/  PRMT R18, R18, 0x3340, R1 ;  /* 0x0000334012127816 */ /* 0x000fe40000000001 */
[----:B------:R-:W-:Y:S01]  /*1db40*/  PRMT R12, R33, 0x5410, R12 ;  /* 0x00005410210c7816 */ /* 0x000fe2000000000c */
[----:B------:R-:W3:Y:S01]  /*1db50*/  LDL.LU R44, [R1+0x10] ;  /* 0x00001000012c7983 */ /* 0x000ee20000300800 */
[----:B------:R-:W-:Y:S02]  /*1db60*/  PRMT R20, R19, 0x5410, R20 ;  /* 0x0000541013147816 */ /* 0x000fe40000000014 */
[----:B------:R-:W-:Y:S02]  /*1db70*/  PRMT R13, R32, 0x5410, R13 ;  /* 0x00005410200d7816 */ /* 0x000fe4000000000d */
[----:B------:R-:W-:-:S02]  /*1db80*/  PRMT R14, R31, 0x5410, R14 ;  /* 0x000054101f0e7816 */ /* 0x000fc4000000000e */
[----:B------:R-:W-:Y:S02]  /*1db90*/  LOP3.LUT R50, R50, 0xffff, RZ, 0xc0, !PT ;  /* 0x0000ffff32327812 */ /* 0x000fe400078ec0ff */
[----:B------:R-:W-:Y:S02]  /*1dba0*/  PRMT R21, R21, 0x5410, R22 ;  /* 0x0000541015157816 */ /* 0x000fe40000000016 */
[----:B------:R-:W-:Y:S01]  /*1dbb0*/  PRMT R15, R30, 0x5410, R15 ;  /* 0x000054101e0f7816 */ /* 0x000fe2000000000f */
[----:B-1----:R-:W-:Y:S04]  /*1dbc0*/  STS.128 [R35], R4 ;  /* 0x0000000423007388 */ /* 0x002fe80000000c00 */
[----:B------:R1:W-:Y:S01]  /*1dbd0*/  STS.128 [R35+0x400], R8 ;  /* 0x0004000823007388 */ /* 0x0003e20000000c00 */
[----:B------:R-:W-:Y:S01]  /*1dbe0*/  BAR.SYNC.DEFER_BLOCKING 0x0 ;  /* 0x0000000000007b1d */ /* 0x000fe20000010000 */
[----:B-1----:R-:W-:-:S02]  /*1dbf0*/  LOP3.LUT R10, R24, 0xffff, RZ, 0xc0, !PT ;  /* 0x0000ffff180a7812 */ /* 0x002fc400078ec0ff */
[----:B------:R-:W-:Y:S02]  /*1dc00*/  LOP3.LUT R8, R52, 0xffff, RZ, 0xc0, !PT ;  /* 0x0000ffff34087812 */ /* 0x000fe400078ec0ff */
[----:B------:R-:W-:Y:S02]  /*1dc10*/  PRMT R10, R10, 0x3340, R1 ;  /* 0x000033400a0a7816 */ /* 0x000fe40000000001 */
[----:B------:R-:W-:Y:S02]  /*1dc20*/  PRMT R23, R8, 0x3340, R23 ;  /* 0x0000334008177816 */ /* 0x000fe40000000017 */
[----:B------:R-:W-:Y:S02]  /*1dc30*/  PRMT R16, R17, 0x5410, R10 ;  /* 0x0000541011107816 */ /* 0x000fe4000000000a */
[----:B------:R-:W-:Y:S02]  /*1dc40*/  LOP3.LUT R9, R42, 0xffff, RZ, 0xc0, !PT ;  /* 0x0000ffff2a097812 */ /* 0x000fe400078ec0ff */
[----:B------:R-:W-:Y:S01]  /*1dc50*/  LOP3.LUT R11, R58, 0xffff, RZ, 0xc0, !PT ;  /* 0x0000ffff3a0b7812 */ /* 0x000fe200078ec0ff */
[----:B------:R-:W1:Y:S01]  /*1dc60*/  LDS.128 R4, [R41] ;  /* 0x0000000029047984 */ /* 0x000e620000000c00 */
[----:B------:R-:W-:-:S02]  /*1dc70*/  PRMT R18, R23, 0x5410, R18 ;  /* 0x0000541017127816 */ /* 0x000fc40000000012 */
[--C-:B------:R-:W-:Y:S01]  /*1dc80*/  PRMT R8, R12, 0x4210, R9.reuse ;  /* 0x000042100c087816 */ /* 0x100fe20000000009 */
[----:B------:R-:W3:Y:S01]  /*1dc90*/  LDL.LU R42, [R1+0x14] ;  /* 0x00001400012a7983 */ /* 0x000ee20000300800 */
[----:B------:R-:W-:Y:S02]  /*1dca0*/  LOP3.LUT R66, R66, 0xffff, RZ, 0xc0, !PT ;  /* 0x0000ffff42427812 */ /* 0x000fe400078ec0ff */
[----:B------:R-:W-:Y:S02]  /*1dcb0*/  PRMT R12, R20, 0x5210, R9 ;  /* 0x00005210140c7816 */ /* 0x000fe40000000009 */
[--C-:B------:R-:W-:Y:S02]  /*1dcc0*/  PRMT R9, R13, 0x4210, R50.reuse ;  /* 0x000042100d097816 */ /* 0x100fe40000000032 */
[--C-:B------:R-:W-:Y:S02]  /*1dcd0*/  PRMT R10, R14, 0x4210, R11.reuse ;  /* 0x000042100e0a7816 */ /* 0x100fe4000000000b */
[----:B------:R-:W-:Y:S01]  /*1dce0*/  PRMT R13, R21, 0x5210, R50 ;  /* 0x00005210150d7816 */ /* 0x000fe20000000032 */
[----:B------:R-:W-:Y:S01]  /*1dcf0*/  IMAD R21, R0, UR5, RZ ;  /* 0x0000000500157c24 */ /* 0x000fe2000f8e02ff */
[----:B------:R-:W-:-:S02]  /*1dd00*/  PRMT R14, R18, 0x5210, R11 ;  /* 0x00005210120e7816 */ /* 0x000fc4000000000b */
[--C-:B------:R-:W-:Y:S02]  /*1dd10*/  PRMT R11, R15, 0x4210, R66.reuse ;  /* 0x000042100f0b7816 */ /* 0x100fe40000000042 */
[----:B------:R-:W-:Y:S01]  /*1dd20*/  PRMT R15, R16, 0x5210, R66 ;  /* 0x00005210100f7816 */ /* 0x000fe20000000042 */
[C---:B0-----:R-:W-:Y:S01]  /*1dd30*/  IMAD R17, R27.reuse, UR4, RZ ;  /* 0x000000041b117c24 */ /* 0x041fe2000f8e02ff */
[----:B--2---:R-:W-:-:S04]  /*1dd40*/  ISETP.GE.AND P0, PT, R27, UR10, PT ;  /* 0x0000000a1b007c0c */ /* 0x004fc8000bf06270 */
[C---:B------:R-:W-:Y:S02]  /*1dd50*/  IADD3 R22, P2, PT, R17.reuse, UR8, RZ ;  /* 0x0000000811167c10 */ /* 0x040fe4000ff5e0ff */
[----:B------:R-:W-:Y:S02]  /*1dd60*/  ISETP.LT.AND P1, PT, R0, UR11, !P0 ;  /* 0x0000000b00007c0c */ /* 0x000fe4000c721270 */
[----:B------:R-:W-:Y:S02]  /*1dd70*/  LEA.HI.X.SX32 R0, R17, UR9, 0x1, P2 ;  /* 0x0000000911007c11 */ /* 0x000fe400090f0eff */
[----:B------:R-:W-:Y:S01]  /*1dd80*/  LDS.128 R16, [R41+0x800] ;  /* 0x0008000029107984 */ /* 0x000fe20000000c00 */
[----:B------:R-:W-:Y:S01]  /*1dd90*/  BAR.SYNC.DEFER_BLOCKING 0x0 ;  /* 0x0000000000007b1d */ /* 0x000fe20000010000 */
[C---:B------:R-:W-:Y:S01]  /*1dda0*/  ISETP.LT.AND P4, PT, R3.reuse, UR11, !P0 ;  /* 0x0000000b03007c0c */ /* 0x040fe2000c781270 */
[----:B------:R-:W-:Y:S01]  /*1ddb0*/  IMAD R3, R3, UR5, RZ ;  /* 0x0000000503037c24 */ /* 0x000fe2000f8e02ff */
[----:B------:R-:W-:-:S03]  /*1ddc0*/  IADD3 R20, P2, PT, R21, R22, RZ ;  /* 0x0000001615147210 */ /* 0x000fc60007f5e0ff */
[----:B------:R0:W-:Y:S04]  /*1ddd0*/  STS.128 [R35], R8 ;  /* 0x0000000823007388 */ /* 0x0001e80000000c00 */
[----:B------:R-:W-:Y:S01]  /*1dde0*/  STS.128 [R35+0x400], R12 ;  /* 0x0004000c23007388 */ /* 0x000fe20000000c00 */
[----:B------:R-:W-:Y:S02]  /*1ddf0*/  LEA.HI.X.SX32 R21, R21, R0, 0x1, P2 ;  /* 0x0000000015157211 */ /* 0x000fe400010f0eff */
[----:B-1----:R-:W-:Y:S01]  /*1de00*/  PRMT R23, R4, 0x7770, RZ ;  /* 0x0000777004177816 */ /* 0x002fe200000000ff */
[----:B------:R-:W-:Y:S01]  /*1de10*/  BAR.SYNC.DEFER_BLOCKING 0x0 ;  /* 0x0000000000007b1d */ /* 0x000fe20000010000 */
[----:B0-----:R-:W-:Y:S01]  /*1de20*/  IADD3 R8, P3, PT, R3, R22, RZ ;  /* 0x0000001603087210 */ /* 0x001fe20007f7e0ff */
[----:B------:R-:W-:-:S03]  /*1de30*/  IMAD R11, R80, UR5, RZ ;  /* 0x00000005500b7c24 */ /* 0x000fc6000f8e02ff */
[----:B------:R-:W-:Y:S02]  /*1de40*/  LEA.HI.X.SX32 R9, R3, R0, 0x1, P3 ;  /* 0x0000000003097211 */ /* 0x000fe400018f0eff */
[----:B------:R-:W-:Y:S02]  /*1de50*/  PRMT R3, R4, 0x7771, RZ ;  /* 0x0000777104037816 */ /* 0x000fe400000000ff */
[C---:B------:R-:W-:Y:S01]  /*1de60*/  ISETP.LT.AND P2, PT, R75.reuse, UR11, !P0 ;  /* 0x0000000b4b007c0c */ /* 0x040fe2000c741270 */
[----:B------:R-:W-:Y:S01]  /*1de70*/  IMAD R75, R75, UR5, RZ ;  /* 0x000000054b4b7c24 */ /* 0x000fe2000f8e02ff */
[----:B------:R-:W-:Y:S01]  /*1de80*/  @P1 STG.E.U8 desc[UR22][R20.64], R23 ;  /* 0x0000001714001986 */ /* 0x000fe2000c101116 */
[C---:B------:R-:W-:Y:S01]  /*1de90*/  ISETP.LT.AND P1, PT, R83.reuse, UR11, !P0 ;  /* 0x0000000b53007c0c */ /* 0x040fe2000c721270 */
[----:B------:R-:W-:Y:S01]  /*1dea0*/  IMAD R83, R83, UR5, RZ ;  /* 0x0000000553537c24 */ /* 0x000fe2000f8e02ff */
[----:B------:R-:W-:Y:S01]  /*1deb0*/  ISETP.LT.AND P3, PT, R80, UR11, !P0 ;  /* 0x0000000b50007c0c */ /* 0x000fe2000c761270 */
[----:B------:R0:W-:Y:S01]  /*1dec0*/  @P4 STG.E.U8 desc[UR22][R8.64], R3 ;  /* 0x0000000308004986 */ /* 0x0001e2000c101116 */
[C---:B------:R-:W-:Y:S01]  /*1ded0*/  ISETP.LT.AND P4, PT, R73.reuse, UR11, !P0 ;  /* 0x0000000b49007c0c */ /* 0x040fe2000c781270 */
[----:B------:R-:W-:Y:S01]  /*1dee0*/  IMAD R73, R73, UR5, RZ ;  /* 0x0000000549497c24 */ /* 0x000fe2000f8e02ff */
[----:B------:R-:W-:-:S02]  /*1def0*/  IADD3 R10, P5, PT, R11, R22, RZ ;  /* 0x000000160b0a7210 */ /* 0x000fc40007fbe0ff */
[C---:B------:R-:W-:Y:S02]  /*1df00*/  PRMT R25, R4.reuse, 0x7773, RZ ;  /* 0x0000777304197816 */ /* 0x040fe400000000ff */
[----:B------:R-:W-:Y:S02]  /*1df10*/  PRMT R31, R4, 0x7772, RZ ;  /* 0x00007772041f7816 */ /* 0x000fe400000000ff */
[----:B0-----:R-:W-:Y:S02]  /*1df20*/  IADD3 R8, P6, PT, R83, R22, RZ ;  /* 0x0000001653087210 */ /* 0x001fe40007fde0ff */
[-C--:B------:R-:W-:Y:S02]  /*1df30*/  LEA.HI.X.SX32 R11, R11, R0.reuse, 0x1, P5 ;  /* 0x000000000b0b7211 */ /* 0x080fe400028f0eff */
[----:B------:R-:W-:Y:S02]  /*1df40*/  LEA.HI.X.SX32 R9, R83, R0, 0x1, P6 ;  /* 0x0000000053097211 */ /* 0x000fe400030f0eff */
[----:B------:R-:W-:-:S02]  /*1df50*/  IADD3 R12, P6, PT, R75, R22, RZ ;  /* 0x000000164b0c7210 */ /* 0x000fc40007fde0ff */
[----:B------:R-:W-:Y:S02]  /*1df60*/  IADD3 R4, P5, PT, R73, R22, RZ ;  /* 0x0000001649047210 */ /* 0x000fe40007fbe0ff */
[C---:B------:R-:W-:Y:S02]  /*1df70*/  PRMT R36, R5.reuse, 0x7773, RZ ;  /* 0x0000777305247816 */ /* 0x040fe400000000ff */
[C---:B------:R-:W-:Y:S02]  /*1df80*/  PRMT R35, R5.reuse, 0x7772, RZ ;  /* 0x0000777205237816 */ /* 0x040fe400000000ff */
[C---:B------:R-:W-:Y:S02]  /*1df90*/  PRMT R27, R5.reuse, 0x7771, RZ ;  /* 0x00007771051b7816 */ /* 0x040fe400000000ff */
[----:B------:R-:W-:Y:S02]  /*1dfa0*/  PRMT R29, R5, 0x7770, RZ ;  /* 0x00007770051d7816 */ /* 0x000fe400000000ff */
[----:B------:R-:W-:-:S02]  /*1dfb0*/  LEA.HI.X.SX32 R13, R75, R0, 0x1, P6 ;  /* 0x000000004b0d7211 */ /* 0x000fc400030f0eff */
[----:B------:R-:W-:Y:S01]  /*1dfc0*/  LEA.HI.X.SX32 R5, R73, R0, 0x1, P5 ;  /* 0x0000000049057211 */ /* 0x000fe200028f0eff */
[----:B------:R-:W-:Y:S01]  /*1dfd0*/  @P1 STG.E.U8 desc[UR22][R8.64], R31 ;  /* 0x0000001f08001986 */ /* 0x000fe2000c101116 */
[----:B------:R-:W-:-:S03]  /*1dfe0*/  PRMT R15, R7, 0x7773, RZ ;  /* 0x00007773070f7816 */ /* 0x000fc600000000ff */
[----:B------:R-:W-:Y:S01]  /*1dff0*/  @P3 STG.E.U8 desc[UR22][R10.64], R25 ;  /* 0x000000190a003986 */ /* 0x000fe2000c101116 */
[C---:B------:R-:W-:Y:S02]  /*1e000*/  PRMT R20, R7.reuse, 0x7772, RZ ;  /* 0x0000777207147816 */ /* 0x040fe400000000ff */
[C---:B------:R-:W-:Y:S01]  /*1e010*/  PRMT R21, R7.reuse, 0x7771, RZ ;  /* 0x0000777107157816 */ /* 0x040fe200000000ff */
[----:B------:R-:W-:Y:S01]  /*1e020*/  @P2 STG.E.U8 desc[UR22][R12.64], R29 ;  /* 0x0000001d0c002986 */ /* 0x000fe2000c101116 */
[----:B------:R-:W-:Y:S01]  /*1e030*/  PRMT R23, R7, 0x7770, RZ ;  /* 0x0000777007177816 */ /* 0x000fe200000000ff */
[C---:B------:R-:W-:Y:S02]  /*1e040*/  IMAD R7, R2.reuse, UR5, RZ ;  /* 0x0000000502077c24 */ /* 0x040fe4000f8e02ff */
[----:B------:R0:W-:Y:S01]  /*1e050*/  @P4 STG.E.U8 desc[UR22][R4.64], R27 ;  /* 0x0000001b04004986 */ /* 0x0001e2000c101116 */
[C---:B------:R-:W-:Y:S01]  /*1e060*/  ISETP.LT.AND P4, PT, R69.reuse, UR11, !P0 ;  /* 0x0000000b45007c0c */ /* 0x040fe2000c781270 */
[----:B------:R-:W-:Y:S01]  /*1e070*/  IMAD R69, R69, UR5, RZ ;  /* 0x0000000545457c24 */ /* 0x000fe2000f8e02ff */
[----:B------:R-:W-:-:S02]  /*1e080*/  ISETP.LT.AND P2, PT, R2, UR11, !P0 ;  /* 0x0000000b02007c0c */ /* 0x000fc4000c741270 */
[C---:B------:R-:W-:Y:S02]  /*1e090*/  PRMT R3, R6.reuse, 0x7773, RZ ;  /* 0x0000777306037816 */ /* 0x040fe400000000ff */
[C---:B------:R-:W-:Y:S02]  /*1e0a0*/  PRMT R14, R6.reuse, 0x7772, RZ ;  /* 0x00007772060e7816 */ /* 0x040fe400000000ff */
[C---:B------:R-:W-:Y:S02]  /*1e0b0*/  PRMT R37, R6.reuse, 0x7771, RZ ;  /* 0x0000777106257816 */ /* 0x040fe400000000ff */
[----:B------:R-:W-:Y:S02]  /*1e0c0*/  PRMT R38, R6, 0x7770, RZ ;  /* 0x0000777006267816 */ /* 0x000fe400000000ff */
[-C--:B------:R-:W-:Y:S02]  /*1e0d0*/  IADD3 R6, P5, PT, R7, R22.reuse, RZ ;  /* 0x0000001607067210 */ /* 0x080fe40007fbe0ff */
[----:B0-----:R-:W-:-:S02]  /*1e0e0*/  IADD3 R4, P6, PT, R69, R22, RZ ;  /* 0x0000001645047210 */ /* 0x001fc40007fde0ff */
[C---:B------:R-:W-:Y:S01]  /*1e0f0*/  ISETP.LT.AND P3, PT, R71.reuse, UR11, !P0 ;  /* 0x0000000b47007c0c */ /* 0x040fe2000c761270 */
[----:B------:R-:W-:Y:S01]  /*1e100*/  IMAD R71, R71, UR5, RZ ;  /* 0x0000000547477c24 */ /* 0x000fe2000f8e02ff */
[C---:B------:R-:W-:Y:S01]  /*1e110*/  ISETP.LT.AND P1, PT, R70.reuse, UR11, !P0 ;  /* 0x0000000b46007c0c */ /* 0x040fe2000c721270 */
[----:B------:R-:W-:Y:S01]  /*1e120*/  IMAD R70, R70, UR5, RZ ;  /* 0x0000000546467c24 */ /* 0x000fe2000f8e02ff */
[-C--:B------:R-:W-:Y:S02]  /*1e130*/  LEA.HI.X.SX32 R7, R7, R0.reuse, 0x1, P5 ;  /* 0x0000000007077211 */ /* 0x080fe400028f0eff */
[----:B------:R-:W-:Y:S02]  /*1e140*/  LEA.HI.X.SX32 R5, R69, R0, 0x1, P6 ;  /* 0x0000000045057211 */ /* 0x000fe400030f0eff */
[-C--:B------:R-:W-:Y:S01]  /*1e150*/  IADD3 R8, P6, PT, R71, R22.reuse, RZ ;  /* 0x0000001647087210 */ /* 0x080fe20007fde0ff */
[----:B------:R-:W-:Y:S01]  /*1e160*/  @P2 STG.E.U8 desc[UR22][R6.64], R35 ;  /* 0x0000002306002986 */ /* 0x000fe2000c101116 */
[----:B------:R-:W-:-:S03]  /*1e170*/  IADD3 R10, P5, PT, R70, R22, RZ ;  /* 0x00000016460a7210 */ /* 0x000fc60007fbe0ff */
[----:B------:R-:W-:Y:S01]  /*1e180*/  @P4 STG.E.U8 desc[UR22][R4.64], R36 ;  /* 0x0000002404004986 */ /* 0x000fe2000c101116 */
[----:B------:R-:W-:-:S03]  /*1e190*/  LEA.HI.X.SX32 R9, R71, R0, 0x1, P6 ;  /* 0x0000000047097211 */ /* 0x000fc600030f0eff */
[----:B------:R-:W0:Y:S01]  /*1e1a0*/  LDS.128 R4, [R41] ;  /* 0x0000000029047984 */ /* 0x000e220000000c00 */
[----:B------:R-:W-:Y:S01]  /*1e1b0*/  LEA.HI.X.SX32 R11, R70, R0, 0x1, P5 ;  /* 0x00000000460b7211 */ /* 0x000fe200028f0eff */
[C---:B------:R-:W-:Y:S01]  /*1e1c0*/  IMAD R13, R72.reuse, UR5, RZ ;  /* 0x00000005480d7c24 */ /* 0x040fe2000f8e02ff */
[----:B------:R-:W-:Y:S01]  /*1e1d0*/  ISETP.LT.AND P2, PT, R72, UR11, !P0 ;  /* 0x0000000b48007c0c */ /* 0x000fe2000c741270 */
[----:B------:R1:W-:Y:S01]  /*1e1e0*/  @P3 STG.E.U8 desc[UR22][R8.64], R38 ;  /* 0x0000002608003986 */ /* 0x0003e2000c101116 */
[----:B------:R-:W-:-:S03]  /*1e1f0*/  ISETP.LT.AND P3, PT, R79, UR11, !P0 ;  /* 0x0000000b4f007c0c */ /* 0x000fc6000c761270 */
[----:B------:R2:W-:Y:S01]  /*1e200*/  @P1 STG.E.U8 desc[UR22][R10.64], R37 ;  /* 0x000000250a001986 */ /* 0x0005e2000c101116 */
[----:B------:R-:W-:Y:S01]  /*1e210*/  ISETP.LT.AND P4, PT, R76, UR11, !P0 ;  /* 0x0000000b4c007c0c */ /* 0x000fe2000c781270 */
[----:B------:R-:W-:Y:S01]  /*1e220*/  IMAD R79, R79, UR5, RZ ;  /* 0x000000054f4f7c24 */ /* 0x000fe2000f8e02ff */
[----:B-1----:R-:W-:-:S04]  /*1e230*/  IADD3 R8, P1, PT, R13, R22, RZ ;  /* 0x000000160d087210 */ /* 0x002fc80007f3e0ff */
[----:B------:R-:W-:Y:S02]  /*1e240*/  LEA.HI.X.SX32 R9, R13, R0, 0x1, P1 ;  /* 0x000000000d097211 */ /* 0x000fe400008f0eff */
[C---:B------:R-:W-:Y:S01]  /*1e250*/  ISETP.LT.AND P1, PT, R77.reuse, UR11, !P0 ;  /* 0x0000000b4d007c0c */ /* 0x040fe2000c721270 */
[----:B------:R-:W-:Y:S01]  /*1e260*/  IMAD R77, R77, UR5, RZ ;  /* 0x000000054d4d7c24 */ /* 0x000fe2000f8e02ff */
[-C--:B--2---:R-:W-:Y:S02]  /*1e270*/  IADD3 R10, P5, PT, R39, R22.reuse, RZ ;  /* 0x00000016270a7210 */ /* 0x084fe40007fbe0ff */
[----:B------:R-:W-:Y:S01]  /*1e280*/  IADD3 R12, P6, PT, R79, R22, RZ ;  /* 0x000000164f0c7210 */ /* 0x000fe20007fde0ff */
[----:B------:R1:W-:Y:S01]  /*1e290*/  @P2 STG.E.U8 desc[UR22][R8.64], R14 ;  /* 0x0000000e08002986 */ /* 0x0003e2000c101116 */
[-C--:B------:R-:W-:Y:S01]  /*1e2a0*/  LEA.HI.X.SX32 R11, R39, R0.reuse, 0x1, P5 ;  /* 0x00000000270b7211 */ /* 0x080fe200028f0eff */
[----:B------:R-:W-:Y:S01]  /*1e2b0*/  IMAD R35, R78, UR5, RZ ;  /* 0x000000054e237c24 */ /* 0x000fe2000f8e02ff */
[----:B------:R-:W-:-:S02]  /*1e2c0*/  LEA.HI.X.SX32 R13, R79, R0, 0x1, P6 ;  /* 0x000000004f0d7211 */ /* 0x000fc400030f0eff */
[----:B------:R-:W-:Y:S01]  /*1e2d0*/  ISETP.LT.AND P2, PT, R78, UR11, !P0 ;  /* 0x0000000b4e007c0c */ /* 0x000fe2000c741270 */
[----:B------:R2:W-:Y:S01]  /*1e2e0*/  @P4 STG.E.U8 desc[UR22][R10.64], R3 ;  /* 0x000000030a004986 */ /* 0x0005e2000c101116 */
[C---:B------:R-:W-:Y:S01]  /*1e2f0*/  IMAD R37, R74.reuse, UR5, RZ ;  /* 0x000000054a257c24 */ /* 0x040fe2000f8e02ff */
[C---:B-1----:R-:W-:Y:S02]  /*1e300*/  IADD3 R8, P5, PT, R77.reuse, R22, RZ ;  /* 0x000000164d087210 */ /* 0x042fe40007fbe0ff */
[----:B------:R-:W-:Y:S01]  /*1e310*/  @P3 STG.E.U8 desc[UR22][R12.64], R23 ;  /* 0x000000170c003986 */ /* 0x000fe2000c101116 */
[----:B------:R-:W-:Y:S02]  /*1e320*/  ISETP.LT.AND P3, PT, R74, UR11, !P0 ;  /* 0x0000000b4a007c0c */ /* 0x000fe4000c761270 */
[----:B------:R-:W-:Y:S02]  /*1e330*/  LEA.HI.X.SX32 R9, R77, R0, 0x1, P5 ;  /* 0x000000004d097211 */ /* 0x000fe400028f0eff */
[----:B--2---:R-:W-:Y:S01]  /*1e340*/  IADD3 R10, P4, PT, R35, R22, RZ ;  /* 0x00000016230a7210 */ /* 0x004fe20007f9e0ff */
[----:B------:R-:W-:-:S02]  /*1e350*/  IMAD R3, R68, UR5, RZ ;  /* 0x0000000544037c24 */ /* 0x000fc4000f8e02ff */
[----:B------:R1:W-:Y:S01]  /*1e360*/  @P1 STG.E.U8 desc[UR22][R8.64], R21 ;  /* 0x0000001508001986 */ /* 0x0003e2000c101116 */
[----:B------:R-:W-:Y:S02]  /*1e370*/  LEA.HI.X.SX32 R11, R35, R0, 0x1, P4 ;  /* 0x00000000230b7211 */ /* 0x000fe400020f0eff */
[----:B------:R-:W-:Y:S02]  /*1e380*/  ISETP.LT.AND P1, PT, R68, UR11, !P0 ;  /* 0x0000000b44007c0c */ /* 0x000fe4000c721270 */
[C---:B------:R-:W-:Y:S01]  /*1e390*/  ISETP.LT.AND P4, PT, R82.reuse, UR11, !P0 ;  /* 0x0000000b52007c0c */ /* 0x040fe2000c781270 */
[----:B------:R-:W-:Y:S01]  /*1e3a0*/  IMAD R82, R82, UR5, RZ ;  /* 0x0000000552527c24 */ /* 0x000fe2000f8e02ff */
[----:B------:R2:W-:Y:S01]  /*1e3b0*/  @P2 STG.E.U8 desc[UR22][R10.64], R20 ;  /* 0x000000140a002986 */ /* 0x0005e2000c101116 */
[----:B-1----:R-:W-:-:S04]  /*1e3c0*/  IADD3 R8, P5, PT, R37, R22, RZ ;  /* 0x0000001625087210 */ /* 0x002fc80007fbe0ff */
[----:B------:R-:W-:Y:S02]  /*1e3d0*/  LEA.HI.X.SX32 R9, R37, R0, 0x1, P5 ;  /* 0x0000000025097211 */ /* 0x000fe400028f0eff */
[----:B--2---:R-:W-:-:S03]  /*1e3e0*/  IADD3 R10, P2, PT, R3, R22, RZ ;  /* 0x00000016030a7210 */ /* 0x004fc60007f5e0ff */
[----:B------:R1:W-:Y:S01]  /*1e3f0*/  @P3 STG.E.U8 desc[UR22][R8.64], R15 ;  /* 0x0000000f08003986 */ /* 0x0003e2000c101116 */
[C---:B0-----:R-:W-:Y:S02]  /*1e400*/  PRMT R45, R4.reuse, 0x7770, RZ ;  /* 0x00007770042d7816 */ /* 0x041fe400000000ff */
[----:B------:R-:W-:Y:S02]  /*1e410*/  LEA.HI.X.SX32 R11, R3, R0, 0x1, P2 ;  /* 0x00000000030b7211 */ /* 0x000fe400010f0eff */
[C---:B------:R-:W-:Y:S01]  /*1e420*/  ISETP.LT.AND P2, PT, R81.reuse, UR11, !P0 ;  /* 0x0000000b51007c0c */ /* 0x040fe2000c741270 */
[----:B------:R-:W-:Y:S01]  /*1e430*/  IMAD R81, R81, UR5, RZ ;  /* 0x0000000551517c24 */ /* 0x000fe2000f8e02ff */
[----:B------:R-:W-:Y:S02]  /*1e440*/  PRMT R43, R4, 0x7771, RZ ;  /* 0x00007771042b7816 */ /* 0x000fe400000000ff */
[----:B-1----:R-:W-:Y:S01]  /*1e450*/  IADD3 R8, P3, PT, R82, R22, RZ ;  /* 0x0000001652087210 */ /* 0x002fe20007f7e0ff */
[----:B------:R0:W-:Y:S01]  /*1e460*/  @P1 STG.E.U8 desc[UR22][R10.64], R45 ;  /* 0x0000002d0a001986 */ /* 0x0001e2000c101116 */
[----:B------:R-:W-:-:S02]  /*1e470*/  PRMT R12, R7, 0x7773, RZ ;  /* 0x00007773070c7816 */ /* 0x000fc400000000ff */
[----:B------:R-:W-:Y:S02]  /*1e480*/  LEA.HI.X.SX32 R9, R82, R0, 0x1, P3 ;  /* 0x0000000052097211 */ /* 0x000fe400018f0eff */
[C---:B------:R-:W-:Y:S02]  /*1e490*/  PRMT R3, R7.reuse, 0x7772, RZ ;  /* 0x0000777207037816 */ /* 0x040fe400000000ff */
[C---:B------:R-:W-:Y:S02]  /*1e4a0*/  PRMT R13, R7.reuse, 0x7771, RZ ;  /* 0x00007771070d7816 */ /* 0x040fe400000000ff */
[----:B------:R-:W-:Y:S01]  /*1e4b0*/  PRMT R15, R7, 0x7770, RZ ;  /* 0x00007770070f7816 */ /* 0x000fe200000000ff */
[----:B------:R-:W-:Y:S01]  /*1e4c0*/  IMAD R7, R84, UR5, RZ ;  /* 0x0000000554077c24 */ /* 0x000fe2000f8e02ff */
[C---:B------:R-:W-:Y:S02]  /*1e4d0*/  PRMT R37, R4.reuse, 0x7773, RZ ;  /* 0x0000777304257816 */ /* 0x040fe400000000ff */
[----:B------:R-:W-:-:S02]  /*1e4e0*/  PRMT R39, R4, 0x7772, RZ ;  /* 0x0000777204277816 */ /* 0x000fc400000000ff */
[----:B------:R-:W-:Y:S02]  /*1e4f0*/  ISETP.LT.AND P1, PT, R84, UR11, !P0 ;  /* 0x0000000b54007c0c */ /* 0x000fe4000c721270 */
[----:B------:R-:W-:Y:S01]  /*1e500*/  IADD3 R4, P3, PT, R81, R22, RZ ;  /* 0x0000001651047210 */ /* 0x000fe20007f7e0ff */
[----:B------:R1:W-:Y:S01]  /*1e510*/  @P4 STG.E.U8 desc[UR22][R8.64], R43 ;  /* 0x0000002b08004986 */ /* 0x0003e2000c101116 */
[C---:B------:R-:W-:Y:S02]  /*1e520*/  PRMT R23, R5.reuse, 0x7773, RZ ;  /* 0x0000777305177816 */ /* 0x040fe400000000ff */
[C---:B------:R-:W-:Y:S02]  /*1e530*/  PRMT R36, R5.reuse, 0x7772, RZ ;  /* 0x0000777205247816 */ /* 0x040fe400000000ff */
[C---:B------:R-:W-:Y:S02]  /*1e540*/  PRMT R38, R5.reuse, 0x7771, RZ ;  /* 0x0000777105267816 */ /* 0x040fe400000000ff */
[----:B------:R-:W-:-:S02]  /*1e550*/  PRMT R40, R5, 0x7770, RZ ;  /* 0x0000777005287816 */ /* 0x000fc400000000ff */
[C---:B------:R-:W-:Y:S02]  /*1e560*/  PRMT R14, R6.reuse, 0x7773, RZ ;  /* 0x00007773060e7816 */ /* 0x040fe400000000ff */
[C---:B------:R-:W-:Y:S02]  /*1e570*/  PRMT R20, R6.reuse, 0x7772, RZ ;  /* 0x0000777206147816 */ /* 0x040fe400000000ff */
[C---:B------:R-:W-:Y:S02]  /*1e580*/  PRMT R21, R6.reuse, 0x7771, RZ ;  /* 0x0000777106157816 */ /* 0x040fe400000000ff */
[----:B------:R-:W-:Y:S02]  /*1e590*/  PRMT R35, R6, 0x7770, RZ ;  /* 0x0000777006237816 */ /* 0x000fe400000000ff */
[C---:B------:R-:W-:Y:S01]  /*1e5a0*/  ISETP.LT.AND P4, PT, R85.reuse, UR11, !P0 ;  /* 0x0000000b55007c0c */ /* 0x040fe2000c781270 */
[----:B------:R-:W-:Y:S01]  /*1e5b0*/  IMAD R85, R85, UR5, RZ ;  /* 0x0000000555557c24 */ /* 0x000fe2000f8e02ff */
[----:B------:R-:W-:Y:S01]  /*1e5c0*/  IADD3 R6, P5, PT, R7, R22, RZ ;  /* 0x0000001607067210 */ /* 0x000fe20007fbe0ff */
[----:B0-----:R-:W-:Y:S01]  /*1e5d0*/  IMAD R11, R86, UR5, RZ ;  /* 0x00000005560b7c24 */ /* 0x001fe2000f8e02ff */
[----:B------:R-:W-:-:S02]  /*1e5e0*/  LEA.HI.X.SX32 R5, R81, R0, 0x1, P3 ;  /* 0x0000000051057211 */ /* 0x000fc400018f0eff */
[----:B------:R-:W-:Y:S02]  /*1e5f0*/  ISETP.LT.AND P3, PT, R86, UR11, !P0 ;  /* 0x0000000b56007c0c */ /* 0x000fe4000c761270 */
[----:B------:R-:W-:Y:S01]  /*1e600*/  LEA.HI.X.SX32 R7, R7, R0, 0x1, P5 ;  /* 0x0000000007077211 */ /* 0x000fe200028f0eff */
[----:B------:R0:W-:Y:S01]  /*1e610*/  @P2 STG.E.U8 desc[UR22][R4.64], R39 ;  /* 0x0000002704002986 */ /* 0x0001e2000c101116 */
[----:B-1----:R-:W-:-:S03]  /*1e620*/  IADD3 R8, P6, PT, R85, R22, RZ ;  /* 0x0000001655087210 */ /* 0x002fc60007fde0ff */
[----:B------:R1:W-:Y:S01]  /*1e630*/  @P1 STG.E.U8 desc[UR22][R6.64], R37 ;  /* 0x0000002506001986 */ /* 0x0003e2000c101116 */
[----:B------:R-:W-:Y:S02]  /*1e640*/  LEA.HI.X.SX32 R9, R85, R0, 0x1, P6 ;  /* 0x0000000055097211 */ /* 0x000fe400030f0eff */
[----:B------:R-:W-:Y:S02]  /*1e650*/  ISETP.LT.AND P1, PT, R87, UR11, !P0 ;  /* 0x0000000b57007c0c */ /* 0x000fe4000c721270 */
[----:B0-----:R-:W-:Y:S01]  /*1e660*/  IADD3 R4, P2, PT, R11, R22, RZ ;  /* 0x000000160b047210 */ /* 0x001fe20007f5e0ff */
[----:B------:R-:W-:-:S03]  /*1e670*/  IMAD R87, R87, UR5, RZ ;  /* 0x0000000557577c24 */ /* 0x000fc6000f8e02ff */
[----:B------:R-:W-:Y:S01]  /*1e680*/  LEA.HI.X.SX32 R5, R11, R0, 0x1, P2 ;  /* 0x000000000b057211 */ /* 0x000fe200010f0eff */
[----:B------:R-:W-:Y:S01]  /*1e690*/  @P4 STG.E.U8 desc[UR22][R8.64], R40 ;  /* 0x0000002808004986 */ /* 0x000fe2000c101116 */
[----:B------:R-:W-:-:S03]  /*1e6a0*/  IMAD R11, R88, UR5, RZ ;  /* 0x00000005580b7c24 */ /* 0x000fc6000f8e02ff */
[----:B------:R0:W-:Y:S01]  /*1e6b0*/  @P3 STG.E.U8 desc[UR22][R4.64], R38 ;  /* 0x0000002604003986 */ /* 0x0001e2000c101116 */
[C---:B------:R-:W-:Y:S01]  /*1e6c0*/  ISETP.LT.AND P3, PT, R89.reuse, UR11, !P0 ;  /* 0x0000000b59007c0c */ /* 0x040fe2000c761270 */
[----:B------:R-:W-:Y:S01]  /*1e6d0*/  IMAD R89, R89, UR5, RZ ;  /* 0x0000000559597c24 */ /* 0x000fe2000f8e02ff */
[----:B------:R-:W-:Y:S02]  /*1e6e0*/  ISETP.LT.AND P2, PT, R88, UR11, !P0 ;  /* 0x0000000b58007c0c */ /* 0x000fe4000c741270 */
[-C--:B-1----:R-:W-:Y:S02]  /*1e6f0*/  IADD3 R6, P5, PT, R11, R22.reuse, RZ ;  /* 0x000000160b067210 */ /* 0x082fe40007fbe0ff */
[----:B0-----:R-:W-:-:S04]  /*1e700*/  IADD3 R4, P4, PT, R87, R22, RZ ;  /* 0x0000001657047210 */ /* 0x001fc80007f9e0ff */
[-C--:B------:R-:W-:Y:S02]  /*1e710*/  LEA.HI.X.SX32 R5, R87, R0.reuse, 0x1, P4 ;  /* 0x0000000057057211 */ /* 0x080fe400020f0eff */
[----:B------:R-:W-:-:S03]  /*1e720*/  LEA.HI.X.SX32 R7, R11, R0, 0x1, P5 ;  /* 0x000000000b077211 */ /* 0x000fc600028f0eff */
[----:B------:R0:W-:Y:S01]  /*1e730*/  @P1 STG.E.U8 desc[UR22][R4.64], R36 ;  /* 0x0000002404001986 */ /* 0x0001e2000c101116 */
[C---:B---3--:R-:W-:Y:S01]  /*1e740*/  IMAD R37, R90.reuse, UR5, RZ ;  /* 0x000000055a257c24 */ /* 0x048fe2000f8e02ff */
[----:B------:R-:W-:Y:S02]  /*1e750*/  ISETP.LT.AND P4, PT, R90, UR11, !P0 ;  /* 0x0000000b5a007c0c */ /* 0x000fe4000c781270 */
[----:B------:R1:W-:Y:S01]  /*1e760*/  @P2 STG.E.U8 desc[UR22][R6.64], R23 ;  /* 0x0000001706002986 */ /* 0x0003e2000c101116 */
[----:B0-----:R-:W-:-:S04]  /*1e770*/  IADD3 R4, P5, PT, R89, R22, RZ ;  /* 0x0000001659047210 */ /* 0x001fc80007fbe0ff */
[----:B------:R-:W-:Y:S01]  /*1e780*/  LEA.HI.X.SX32 R5, R89, R0, 0x1, P5 ;  /* 0x0000000059057211 */ /* 0x000fe200028f0eff */
[C---:B----4-:R-:W-:Y:S01]  /*1e790*/  IMAD R11, R92.reuse, UR5, RZ ;  /* 0x000000055c0b7c24 */ /* 0x050fe2000f8e02ff */
[----:B------:R-:W-:-:S03]  /*1e7a0*/  ISETP.LT.AND P1, PT, R92, UR11, !P0 ;  /* 0x0000000b5c007c0c */ /* 0x000fc6000c721270 */
[----:B------:R0:W-:Y:S01]  /*1e7b0*/  @P3 STG.E.U8 desc[UR22][R4.64], R35 ;  /* 0x0000002304003986 */ /* 0x0001e2000c101116 */
[-C--:B------:R-:W-:Y:S02]  /*1e7c0*/  IADD3 R8, P6, PT, R37, R22.reuse, RZ ;  /* 0x0000001625087210 */ /* 0x080fe40007fde0ff */
[----:B-1----:R-:W-:Y:S02]  /*1e7d0*/  IADD3 R6, P2, PT, R11, R22, RZ ;  /* 0x000000160b067210 */ /* 0x002fe40007f5e0ff */
[-C--:B------:R-:W-:Y:S01]  /*1e7e0*/  LEA.HI.X.SX32 R9, R37, R0.reuse, 0x1, P6 ;  /* 0x0000000025097211 */ /* 0x080fe200030f0eff */
[----:B0-----:R-:W2:Y:S01]  /*1e7f0*/  LDL.LU R35, [R1+0x18] ;  /* 0x0000180001237983 */ /* 0x001ea20000300800 */
[----:B------:R-:W-:Y:S01]  /*1e800*/  LEA.HI.X.SX32 R7, R11, R0, 0x1, P2 ;  /* 0x000000000b077211 */ /* 0x000fe200010f0eff */
[C---:B-----5:R-:W-:Y:S02]  /*1e810*/  IMAD R11, R49.reuse, UR5, RZ ;  /* 0x00000005310b7c24 */ /* 0x060fe4000f8e02ff */
[----:B------:R-:W-:Y:S01]  /*1e820*/  @P4 STG.E.U8 desc[UR22][R8.64], R21 ;  /* 0x0000001508004986 */ /* 0x000fe2000c101116 */
[----:B------:R-:W-:-:S03]  /*1e830*/  ISETP.LT.AND P4, PT, R49, UR11, !P0 ;  /* 0x0000000b31007c0c */ /* 0x000fc6000c781270 */
[----:B------:R-:W3:Y:S04]  /*1e840*/  LDL.LU R38, [R1+0x1c] ;  /* 0x00001c0001267983 */ /* 0x000ee80000300800 */
[----:B------:R0:W-:Y:S01]  /*1e850*/  @P1 STG.E.U8 desc[UR22][R6.64], R20 ;  /* 0x0000001406001986 */ /* 0x0001e2000c101116 */
[----:B------:R-:W-:-:S03]  /*1e860*/  IADD3 R4, P1, PT, R11, R22, RZ ;  /* 0x000000160b047210 */ /* 0x000fc60007f3e0ff */
[----:B------:R-:W4:Y:S01]  /*1e870*/  LDL.LU R10, [R1+0x20] ;  /* 0x00002000010a7983 */ /* 0x000f220000300800 */
[----:B------:R-:W-:-:S03]  /*1e880*/  LEA.HI.X.SX32 R5, R11, R0, 0x1, P1 ;  /* 0x000000000b057211 */ /* 0x000fc600008f0eff */
[----:B0-----:R-:W5:Y:S04]  /*1e890*/  LDL.LU R20, [R1+0x24] ;  /* 0x0000240001147983 */ /* 0x001f680000300800 */
[----:B------:R0:W-:Y:S04]  /*1e8a0*/  @P4 STG.E.U8 desc[UR22][R4.64], R14 ;  /* 0x0000000e04004986 */ /* 0x0001e8000c101116 */
[----:B0-----:R-:W5:Y:S01]  /*1e8b0*/  LDL.LU R14, [R1+0x28] ;  /* 0x00002800010e7983 */ /* 0x001f620000300800 */
[C---:B------:R-:W-:Y:S01]  /*1e8c0*/  IMAD R37, R48.reuse, UR5, RZ ;  /* 0x0000000530257c24 */ /* 0x040fe2000f8e02ff */
[----:B------:R-:W-:Y:S01]  /*1e8d0*/  ISETP.LT.AND P3, PT, R48, UR11, !P0 ;  /* 0x0000000b30007c0c */ /* 0x000fe2000c761270 */
[C---:B------:R-:W-:Y:S01]  /*1e8e0*/  IMAD R23, R47.reuse, UR5, RZ ;  /* 0x000000052f177c24 */ /* 0x040fe2000f8e02ff */
[----:B------:R-:W-:Y:S01]  /*1e8f0*/  ISETP.LT.AND P2, PT, R47, UR11, !P0 ;  /* 0x0000000b2f007c0c */ /* 0x000fe2000c741270 */
[----:B------:R-:W-:Y:S01]  /*1e900*/  IMAD R11, R46, UR5, RZ ;  /* 0x000000052e0b7c24 */ /* 0x000fe2000f8e02ff */
[-C--:B------:R-:W-:Y:S01]  /*1e910*/  IADD3 R6, P5, PT, R37, R22.reuse, RZ ;  /* 0x0000001625067210 */ /* 0x080fe20007fbe0ff */
[----:B------:R-:W-:Y:S01]  /*1e920*/  IMAD R21, R44, UR5, RZ ;  /* 0x000000052c157c24 */ /* 0x000fe2000f8e02ff */
[----:B------:R-:W-:Y:S01]  /*1e930*/  ISETP.LT.AND P1, PT, R46, UR11, !P0 ;  /* 0x0000000b2e007c0c */ /* 0x000fe2000c721270 */
[----:B------:R-:W5:Y:S01]  /*1e940*/  LDL.LU R36, [R1+0x2c] ;  /* 0x00002c0001247983 */ /* 0x000f620000300800 */
[----:B------:R-:W-:-:S02]  /*1e950*/  IADD3 R8, P6, PT, R23, R22, RZ ;  /* 0x0000001617087210 */ /* 0x000fc40007fde0ff */
[----:B------:R-:W-:Y:S02]  /*1e960*/  LEA.HI.X.SX32 R7, R37, R0, 0x1, P5 ;  /* 0x0000000025077211 */ /* 0x000fe400028f0eff */
[----:B------:R-:W-:Y:S02]  /*1e970*/  IADD3 R4, P4, PT, R11, R22, RZ ;  /* 0x000000160b047210 */ /* 0x000fe40007f9e0ff */
[-C--:B------:R-:W-:Y:S01]  /*1e980*/  LEA.HI.X.SX32 R9, R23, R0.reuse, 0x1, P6 ;  /* 0x0000000017097211 */ /* 0x080fe200030f0eff */
[----:B------:R0:W-:Y:S01]  /*1e990*/  @P3 STG.E.U8 desc[UR22][R6.64], R15 ;  /* 0x0000000f06003986 */ /* 0x0001e2000c101116 */
[----:B------:R-:W-:Y:S02]  /*1e9a0*/  LEA.HI.X.SX32 R5, R11, R0, 0x1, P4 ;  /* 0x000000000b057211 */ /* 0x000fe400020f0eff */
[----:B------:R-:W-:Y:S01]  /*1e9b0*/  ISETP.LT.AND P3, PT, R44, UR11, !P0 ;  /* 0x0000000b2c007c0c */ /* 0x000fe2000c761270 */
[----:B------:R-:W-:Y:S01]  /*1e9c0*/  @P2 STG.E.U8 desc[UR22][R8.64], R13 ;  /* 0x0000000d08002986 */ /* 0x000fe2000c101116 */
[C---:B------:R-:W-:Y:S01]  /*1e9d0*/  IMAD R11, R42.reuse, UR5, RZ ;  /* 0x000000052a0b7c24 */ /* 0x040fe2000f8e02ff */
[----:B------:R-:W-:-:S02]  /*1e9e0*/  ISETP.LT.AND P2, PT, R42, UR11, !P0 ;  /* 0x0000000b2a007c0c */ /* 0x000fc4000c741270 */
[----:B------:R1:W-:Y:S01]  /*1e9f0*/  @P1 STG.E.U8 desc[UR22][R4.64], R3 ;  /* 0x0000000304001986 */ /* 0x0003e2000c101116 */
[----:B0-----:R-:W-:-:S04]  /*1ea00*/  IADD3 R6, P4, PT, R21, R22, RZ ;  /* 0x0000001615067210 */ /* 0x001fc80007f9e0ff */
[----:B------:R-:W-:Y:S02]  /*1ea10*/  LEA.HI.X.SX32 R7, R21, R0, 0x1, P4 ;  /* 0x0000000015077211 */ /* 0x000fe400020f0eff */
[----:B-1----:R-:W-:-:S03]  /*1ea20*/  IADD3 R4, P6, PT, R11, R22, RZ ;  /* 0x000000160b047210 */ /* 0x002fc60007fde0ff */
[----:B------:R0:W-:Y:S01]  /*1ea30*/  @P3 STG.E.U8 desc[UR22][R6.64], R12 ;  /* 0x0000000c06003986 */ /* 0x0001e2000c101116 */
[C---:B------:R-:W-:Y:S02]  /*1ea40*/  PRMT R28, R16.reuse, 0x7770, RZ ;  /* 0x00007770101c7816 */ /* 0x040fe400000000ff */
[----:B------:R-:W-:Y:S02]  /*1ea50*/  LEA.HI.X.SX32 R5, R11, R0, 0x1, P6 ;  /* 0x000000000b057211 */ /* 0x000fe400030f0eff */
[----:B------:R-:W-:-:S03]  /*1ea60*/  PRMT R25, R16, 0x7771, RZ ;  /* 0x0000777110197816 */ /* 0x000fc600000000ff */
[----:B------:R1:W-:Y:S01]  /*1ea70*/  @P2 STG.E.U8 desc[UR22][R4.64], R28 ;  /* 0x0000001c04002986 */ /* 0x0003e2000c101116 */
[C---:B--2---:R-:W-:Y:S01]  /*1ea80*/  IMAD R23, R35.reuse, UR5, RZ ;  /* 0x0000000523177c24 */ /* 0x044fe2000f8e02ff */
[----:B------:R-:W-:Y:S02]  /*1ea90*/  ISETP.LT.AND P1, PT, R35, UR11, !P0 ;  /* 0x0000000b23007c0c */ /* 0x000fe4000c721270 */
[----:B------:R-:W2:Y:S02]  /*1eaa0*/  LDL.LU R35, [R1+0x30] ;  /* 0x0000300001237983 */ /* 0x000ea40000300800 */
[----:B------:R-:W-:Y:S01]  /*1eab0*/  IADD3 R8, P5, PT, R23, R22, RZ ;  /* 0x0000001617087210 */ /* 0x000fe20007fbe0ff */
[----:B---3--:R-:W-:-:S03]  /*1eac0*/  IMAD R15, R38, UR5, RZ ;  /* 0x00000005260f7c24 */ /* 0x008fc6000f8e02ff */
[----:B------:R-:W-:Y:S02]  /*1ead0*/  LEA.HI.X.SX32 R9, R23, R0, 0x1, P5 ;  /* 0x0000000017097211 */ /* 0x000fe400028f0eff */
[----:B------:R-:W3:Y:S01]  /*1eae0*/  LDL.LU R23, [R1+0x34] ;  /* 0x0000340001177983 */ /* 0x000ee20000300800 */
[----:B0-----:R-:W-:Y:S01]  /*1eaf0*/  IADD3 R6, P3, PT, R15, R22, RZ ;  /* 0x000000160f067210 */ /* 0x001fe20007f7e0ff */
[----:B----4-:R-:W-:-:S03]  /*1eb00*/  IMAD R3, R10, UR5, RZ ;  /* 0x000000050a037c24 */ /* 0x010fc6000f8e02ff */
[----:B------:R-:W-:Y:S01]  /*1eb10*/  LEA.HI.X.SX32 R7, R15, R0, 0x1, P3 ;  /* 0x000000000f077211 */ /* 0x000fe200018f0eff */
[----:B------:R0:W-:Y:S01]  /*1eb20*/  @P1 STG.E.U8 desc[UR22][R8.64], R25 ;  /* 0x0000001908001986 */ /* 0x0001e2000c101116 */
[----:B------:R-:W-:Y:S02]  /*1eb30*/  ISETP.LT.AND P5, PT, R10, UR11, !P0 ;  /* 0x0000000b0a007c0c */ /* 0x000fe4000c7a1270 */
[C---:B------:R-:W-:Y:S01]  /*1eb40*/  IADD3 R10, P3, PT, R3.reuse, R22, RZ ;  /* 0x00000016030a7210 */ /* 0x040fe20007f7e0ff */
[----:B-1----:R-:W4:Y:S01]  /*1eb50*/  LDL.LU R28, [R1+0x38] ;  /* 0x00003800011c7983 */ /* 0x002f220000300800 */
[C---:B-----5:R-:W-:Y:S01]  /*1eb60*/  ISETP.LT.AND P1, PT, R20.reuse, UR11, !P0 ;  /* 0x0000000b14007c0c */ /* 0x060fe2000c721270 */
[----:B------:R-:W-:Y:S02]  /*1eb70*/  IMAD R13, R20, UR5, RZ ;  /* 0x00000005140d7c24 */ /* 0x000fe4000f8e02ff */
[----:B------:R-:W5:Y:S01]  /*1eb80*/  LDL.LU R20, [R1+0x3c] ;  /* 0x00003c0001147983 */ /* 0x000f620000300800 */
[----:B------:R-:W-:-:S02]  /*1eb90*/  LEA.HI.X.SX32 R11, R3, R0, 0x1, P3 ;  /* 0x00000000030b7211 */ /* 0x000fc400018f0eff */
[C---:B------:R-:W-:Y:S01]  /*1eba0*/  ISETP.LT.AND P2, PT, R14.reuse, UR11, !P0 ;  /* 0x0000000b0e007c0c */ /* 0x040fe2000c741270 */
[----:B------:R-:W-:Y:S02]  /*1ebb0*/  IMAD R3, R14, UR5, RZ ;  /* 0x000000050e037c24 */ /* 0x000fe4000f8e02ff */
[----:B------:R-:W4:Y:S01]  /*1ebc0*/  LDL.LU R14, [R1+0x40] ;  /* 0x00004000010e7983 */ /* 0x000f220000300800 */
[----:B------:R-:W-:Y:S02]  /*1ebd0*/  ISETP.LT.AND P4, PT, R38, UR11, !P0 ;  /* 0x0000000b26007c0c */ /* 0x000fe4000c781270 */
[C---:B------:R-:W-:Y:S01]  /*1ebe0*/  PRMT R24, R16.reuse, 0x7772, RZ ;  /* 0x0000777210187816 */ /* 0x040fe200000000ff */
[----:B0-----:R-:W4:Y:S01]  /*1ebf0*/  LDL.LU R25, [R1+0x44] ;  /* 0x0000440001197983 */ /* 0x001f220000300800 */
[----:B------:R-:W-:Y:S02]  /*1ec00*/  PRMT R2, R16, 0x7773, RZ ;  /* 0x0000777310027816 */ /* 0x000fe400000000ff */
[----:B------:R-:W-:-:S02]  /*1ec10*/  PRMT R31, R17, 0x7770, RZ ;  /* 0x00007770111f7816 */ /* 0x000fc400000000ff */
[----:B------:R-:W-:Y:S01]  /*1ec20*/  PRMT R27, R17, 0x7771, RZ ;  /* 0x00007771111b7816 */ /* 0x000fe200000000ff */
[C---:B------:R-:W-:Y:S01]  /*1ec30*/  IMAD R15, R36.reuse, UR5, RZ ;  /* 0x00000005240f7c24 */ /* 0x040fe2000f8e02ff */
[----:B------:R-:W-:Y:S01]  /*1ec40*/  ISETP.LT.AND P3, PT, R36, UR11, !P0 ;  /* 0x0000000b24007c0c */ /* 0x000fe2000c761270 */
[----:B------:R-:W4:Y:S04]  /*1ec50*/  LDL.LU R21, [R1+0x48] ;  /* 0x0000480001157983 */ /* 0x000f280000300800 */
[----:B------:R0:W-:Y:S01]  /*1ec60*/  @P4 STG.E.U8 desc[UR22][R6.64], R24 ;  /* 0x0000001806004986 */ /* 0x0001e2000c101116 */
[----:B------:R-:W-:-:S04]  /*1ec70*/  IADD3 R4, P4, PT, R13, R22, RZ ;  /* 0x000000160d047210 */ /* 0x000fc80007f9e0ff */
[----:B------:R-:W-:Y:S02]  /*1ec80*/  LEA.HI.X.SX32 R5, R13, R0, 0x1, P4 ;  /* 0x000000000d057211 */ /* 0x000fe400020f0eff */
[C---:B0-----:R-:W-:Y:S01]  /*1ec90*/  IADD3 R6, P6, PT, R3.reuse, R22, RZ ;  /* 0x0000001603067210 */ /* 0x041fe20007fde0ff */
[----:B------:R0:W-:Y:S03]  /*1eca0*/  @P5 STG.E.U8 desc[UR22][R10.64], R2 ;  /* 0x000000020a005986 */ /* 0x0001e6000c101116 */
[----:B------:R-:W-:Y:S01]  /*1ecb0*/  LEA.HI.X.SX32 R7, R3, R0, 0x1, P6 ;  /* 0x0000000003077211 */ /* 0x000fe200030f0eff */
[----:B------:R1:W-:Y:S01]  /*1ecc0*/  @P1 STG.E.U8 desc[UR22][R4.64], R31 ;  /* 0x0000001f04001986 */ /* 0x0003e2000c101116 */
[----:B------:R-:W-:-:S03]  /*1ecd0*/  IADD3 R8, P5, PT, R15, R22, RZ ;  /* 0x000000160f087210 */ /* 0x000fc60007fbe0ff */
[----:B------:R-:W-:Y:S01]  /*1ece0*/  @P2 STG.E.U8 desc[UR22][R6.64], R27 ;  /* 0x0000001b06002986 */ /* 0x000fe2000c101116 */
[----:B------:R-:W-:Y:S02]  /*1ecf0*/  PRMT R26, R17, 0x7772, RZ ;  /* 0x00007772111a7816 */ /* 0x000fe400000000ff */
[----:B------:R-:W-:Y:S02]  /*1ed00*/  LEA.HI.X.SX32 R9, R15, R0, 0x1, P5 ;  /* 0x000000000f097211 */ /* 0x000fe400028f0eff */
[----:B------:R-:W-:-:S03]  /*1ed10*/  PRMT R16, R17, 0x7773, RZ ;  /* 0x0000777311107816 */ /* 0x000fc600000000ff */
[----:B------:R-:W-:Y:S01]  /*1ed20*/  @P3 STG.E.U8 desc[UR22][R8.64], R26 ;  /* 0x0000001a08003986 */ /* 0x000fe2000c101116 */
[C---:B--2---:R-:W-:Y:S01]  /*1ed30*/  IMAD R13, R35.reuse, UR5, RZ ;  /* 0x00000005230d7c24 */ /* 0x044fe2000f8e02ff */
[----:B------:R-:W-:-:S04]  /*1ed40*/  ISETP.LT.AND P4, PT, R35, UR11, !P0 ;  /* 0x0000000b23007c0c */ /* 0x000fc8000c781270 */
[----:B------:R-:W-:Y:S02]  /*1ed50*/  IADD3 R12, P1, PT, R13, R22, RZ ;  /* 0x000000160d0c7210 */ /* 0x000fe40007f3e0ff */
[C---:B---3--:R-:W-:Y:S01]  /*1ed60*/  ISETP.LT.AND P2, PT, R23.reuse, UR11, !P0 ;  /* 0x0000000b17007c0c */ /* 0x048fe2000c741270 */
[----:B------:R-:W-:Y:S02]  /*1ed70*/  IMAD R3, R23, UR5, RZ ;  /* 0x0000000517037c24 */ /* 0x000fe4000f8e02ff */
[----:B------:R-:W2:Y:S01]  /*1ed80*/  LDL.LU R23, [R1+0x4c] ;  /* 0x00004c0001177983 */ /* 0x000ea20000300800 */
[----:B------:R-:W-:-:S03]  /*1ed90*/  LEA.HI.X.SX32 R13, R13, R0, 0x1, P1 ;  /* 0x000000000d0d7211 */ /* 0x000fc600008f0eff */
[----:B------:R-:W3:Y:S01]  /*1eda0*/  LDL.LU R24, [R1+0x54] ;  /* 0x0000540001187983 */ /* 0x000ee20000300800 */
[----:B0-----:R-:W-:-:S03]  /*1edb0*/  IADD3 R2, P1, PT, R3, R22, RZ ;  /* 0x0000001603027210 */ /* 0x001fc60007f3e0ff */
[----:B------:R0:W-:Y:S01]  /*1edc0*/  @P4 STG.E.U8 desc[UR22][R12.64], R16 ;  /* 0x000000100c004986 */ /* 0x0001e2000c101116 */
[----:B------:R-:W-:Y:S02]  /*1edd0*/  LEA.HI.X.SX32 R3, R3, R0, 0x1, P1 ;  /* 0x0000000003037211 */ /* 0x000fe400008f0eff */
[C---:B-----5:R-:W-:Y:S01]  /*1ede0*/  ISETP.LT.AND P4, PT, R20.reuse, UR11, !P0 ;  /* 0x0000000b14007c0c */ /* 0x060fe2000c781270 */
[----:B-1----:R-:W-:Y:S02]  /*1edf0*/  IMAD R5, R20, UR5, RZ ;  /* 0x0000000514057c24 */ /* 0x002fe4000f8e02ff */
[----:B------:R-:W5:Y:S01]  /*1ee00*/  LDL.LU R20, [R1+0x58] ;  /* 0x0000580001147983 */ /* 0x000f620000300800 */
[C---:B----4-:R-:W-:Y:S01]  /*1ee10*/  ISETP.LT.AND P1, PT, R14.reuse, UR11, !P0 ;  /* 0x0000000b0e007c0c */ /* 0x050fe2000c721270 */
[----:B------:R-:W-:Y:S02]  /*1ee20*/  IMAD R15, R14, UR5, RZ ;  /* 0x000000050e0f7c24 */ /* 0x000fe4000f8e02ff */
[----:B------:R-:W4:Y:S04]  /*1ee30*/  LDL.LU R14, [R1+0x5c] ;  /* 0x00005c00010e7983 */ /* 0x000f280000300800 */
[----:B0-----:R-:W4:Y:S01]  /*1ee40*/  LDL.LU R16, [R1+0x60] ;  /* 0x0000600001107983 */ /* 0x001f220000300800 */
[C---:B------:R-:W-:Y:S01]  /*1ee50*/  IMAD R11, R28.reuse, UR5, RZ ;  /* 0x000000051c0b7c24 */ /* 0x040fe2000f8e02ff */
[----:B------:R-:W-:-:S02]  /*1ee60*/  ISETP.LT.AND P3, PT, R28, UR11, !P0 ;  /* 0x0000000b1c007c0c */ /* 0x000fc4000c761270 */
[C---:B------:R-:W-:Y:S01]  /*1ee70*/  PRMT R34, R18.reuse, 0x7770, RZ ;  /* 0x0000777012227816 */ /* 0x040fe200000000ff */
[----:B------:R-:W4:Y:S01]  /*1ee80*/  LDL.LU R26, [R1+0x64] ;  /* 0x00006400011a7983 */ /* 0x000f220000300800 */
[-C--:B------:R-:W-:Y:S02]  /*1ee90*/  IADD3 R10, P5, PT, R11, R22.reuse, RZ ;  /* 0x000000160b0a7210 */ /* 0x080fe40007fbe0ff */
[----:B------:R-:W-:Y:S01]  /*1eea0*/  IADD3 R8, P6, PT, R5, R22, RZ ;  /* 0x0000001605087210 */ /* 0x000fe20007fde0ff */
[----:B------:R0:W-:Y:S01]  /*1eeb0*/  @P2 STG.E.U8 desc[UR22][R2.64], R34 ;  /* 0x0000002202002986 */ /* 0x0001e2000c101116 */
[----:B------:R-:W-:Y:S02]  /*1eec0*/  PRMT R29, R18, 0x7771, RZ ;  /* 0x00007771121d7816 */ /* 0x000fe400000000ff */
[----:B------:R-:W-:Y:S02]  /*1eed0*/  LEA.HI.X.SX32 R11, R11, R0, 0x1, P5 ;  /* 0x000000000b0b7211 */ /* 0x000fe400028f0eff */
[----:B------:R-:W-:-:S02]  /*1eee0*/  IADD3 R12, P2, PT, R15, R22, RZ ;  /* 0x000000160f0c7210 */ /* 0x000fc40007f5e0ff */
[C---:B------:R-:W-:Y:S02]  /*1eef0*/  PRMT R17, R18.reuse, 0x7772, RZ ;  /* 0x0000777212117816 */ /* 0x040fe400000000ff */
[-C--:B------:R-:W-:Y:S01]  /*1ef00*/  LEA.HI.X.SX32 R9, R5, R0.reuse, 0x1, P6 ;  /* 0x0000000005097211 */ /* 0x080fe200030f0eff */
[----:B------:R1:W-:Y:S01]  /*1ef10*/  @P3 STG.E.U8 desc[UR22][R10.64], R29 ;  /* 0x0000001d0a003986 */ /* 0x0003e2000c101116 */
[----:B------:R-:W-:Y:S02]  /*1ef20*/  PRMT R30, R18, 0x7773, RZ ;  /* 0x00007773121e7816 */ /* 0x000fe400000000ff */
[----:B------:R-:W-:Y:S01]  /*1ef30*/  LEA.HI.X.SX32 R13, R15, R0, 0x1, P2 ;  /* 0x000000000f0d7211 */ /* 0x000fe200010f0eff */
[C---:B------:R-:W-:Y:S01]  /*1ef40*/  IMAD R15, R25.reuse, UR5, RZ ;  /* 0x00000005190f7c24 */ /* 0x040fe2000f8e02ff */
[----:B------:R-:W-:Y:S01]  /*1ef50*/  ISETP.LT.AND P3, PT, R25, UR11, !P0 ;  /* 0x0000000b19007c0c */ /* 0x000fe2000c761270 */
[----:B------:R1:W-:Y:S01]  /*1ef60*/  @P4 STG.E.U8 desc[UR22][R8.64], R17 ;  /* 0x0000001108004986 */ /* 0x0003e2000c101116 */
[C---:B------:R-:W-:Y:S01]  /*1ef70*/  ISETP.LT.AND P2, PT, R21.reuse, UR11, !P0 ;  /* 0x0000000b15007c0c */ /* 0x040fe2000c741270 */
[----:B------:R-:W-:-:S02]  /*1ef80*/  IMAD R21, R21, UR5, RZ ;  /* 0x0000000515157c24 */ /* 0x000fc4000f8e02ff */
[----:B------:R1:W-:Y:S01]  /*1ef90*/  @P1 STG.E.U8 desc[UR22][R12.64], R30 ;  /* 0x0000001e0c001986 */ /* 0x0003e2000c101116 */
[----:B0-----:R-:W-:Y:S02]  /*1efa0*/  IADD3 R2, P1, PT, R15, R22, RZ ;  /* 0x000000160f027210 */ /* 0x001fe40007f3e0ff */
[C---:B------:R-:W-:Y:S01]  /*1efb0*/  PRMT R18, R19.reuse, 0x7773, RZ ;  /* 0x0000777313127816 */ /* 0x040fe200000000ff */
[----:B------:R-:W4:Y:S01]  /*1efc0*/  LDL.LU R25, [R1+0x68] ;  /* 0x0000680001197983 */ /* 0x000f220000300800 */
[C---:B------:R-:W-:Y:S02]  /*1efd0*/  PRMT R32, R19.reuse, 0x7772, RZ ;  /* 0x0000777213207816 */ /* 0x040fe400000000ff */
[C---:B------:R-:W-:Y:S01]  /*1efe0*/  PRMT R33, R19.reuse, 0x7771, RZ ;  /* 0x0000777113217816 */ /* 0x040fe200000000ff */
[----:B------:R-:W0:Y:S01]  /*1eff0*/  LDS.128 R4, [R41+0x800] ;  /* 0x0008000029047984 */ /* 0x000e220000000c00 */
[----:B------:R-:W-:Y:S02]  /*1f000*/  PRMT R19, R19, 0x7770, RZ ;  /* 0x0000777013137816 */ /* 0x000fe400000000ff */
[----:B------:R-:W-:-:S02]  /*1f010*/  LEA.HI.X.SX32 R3, R15, R0, 0x1, P1 ;  /* 0x000000000f037211 */ /* 0x000fc400008f0eff */
[----:B-1----:R-:W-:-:S03]  /*1f020*/  IADD3 R10, P5, PT, R21, R22, RZ ;  /* 0x00000016150a7210 */ /* 0x002fc60007fbe0ff */
[----:B------:R-:W-:Y:S01]  /*1f030*/  @P3 STG.E.U8 desc[UR22][R2.64], R19 ;  /* 0x0000001302003986 */ /* 0x000fe2000c101116 */
[----:B------:R-:W-:-:S05]  /*1f040*/  LEA.HI.X.SX32 R11, R21, R0, 0x1, P5 ;  /* 0x00000000150b7211 */ /* 0x000fca00028f0eff */
[----:B------:R1:W-:Y:S01]  /*1f050*/  @P2 STG.E.U8 desc[UR22][R10.64], R33 ;  /* 0x000000210a002986 */ /* 0x0003e2000c101116 */
[C---:B--2---:R-:W-:Y:S01]  /*1f060*/  ISETP.LT.AND P4, PT, R23.reuse, UR11, !P0 ;  /* 0x0000000b17007c0c */ /* 0x044fe2000c781270 */
[----:B------:R-:W-:Y:S02]  /*1f070*/  IMAD R23, R23, UR5, RZ ;  /* 0x0000000517177c24 */ /* 0x000fe4000f8e02ff */
[C---:B---3--:R-:W-:Y:S01]  /*1f080*/  IMAD R15, R24.reuse, UR5, RZ ;  /* 0x00000005180f7c24 */ /* 0x048fe2000f8e02ff */
[----:B------:R-:W-:Y:S02]  /*1f090*/  ISETP.LT.AND P1, PT, R24, UR11, !P0 ;  /* 0x0000000b18007c0c */ /* 0x000fe4000c721270 */
[-C--:B------:R-:W-:Y:S01]  /*1f0a0*/  IADD3 R8, P6, PT, R23, R22.reuse, RZ ;  /* 0x0000001617087210 */ /* 0x080fe20007fde0ff */
[----:B------:R-:W2:Y:S01]  /*1f0b0*/  LDL.LU R24, [R1+0x6c] ;  /* 0x00006c0001187983 */ /* 0x000ea20000300800 */
[----:B------:R-:W-:Y:S02]  /*1f0c0*/  IADD3 R12, P3, PT, R15, R22, RZ ;  /* 0x000000160f0c7210 */ /* 0x000fe40007f7e0ff */
[----:B------:R-:W-:-:S02]  /*1f0d0*/  LEA.HI.X.SX32 R9, R23, R0, 0x1, P6 ;  /* 0x0000000017097211 */ /* 0x000fc400030f0eff */
[----:B------:R-:W-:Y:S02]  /*1f0e0*/  LEA.HI.X.SX32 R13, R15, R0, 0x1, P3 ;  /* 0x000000000f0d7211 */ /* 0x000fe400018f0eff */
[C---:B-----5:R-:W-:Y:S01]  /*1f0f0*/  ISETP.LT.AND P2, PT, R20.reuse, UR11, !P0 ;  /* 0x0000000b14007c0c */ /* 0x060fe2000c741270 */
[----:B------:R-:W-:Y:S02]  /*1f100*/  IMAD R17, R20, UR5, RZ ;  /* 0x0000000514117c24 */ /* 0x000fe4000f8e02ff */
[----:B------:R-:W3:Y:S04]  /*1f110*/  LDL.LU R20, [R1+0x70] ;  /* 0x0000700001147983 */ /* 0x000ee80000300800 */
[----:B------:R5:W-:Y:S04]  /*1f120*/  @P4 STG.E.U8 desc[UR22][R8.64], R32 ;  /* 0x0000002008004986 */ /* 0x000be8000c101116 */
[----:B------:R0:W-:Y:S01]  /*1f130*/  @P1 STG.E.U8 desc[UR22][R12.64], R18 ;  /* 0x000000120c001986 */ /* 0x0001e2000c101116 */
[C---:B----4-:R-:W-:Y:S01]  /*1f140*/  ISETP.LT.AND P1, PT, R16.reuse, UR11, !P0 ;  /* 0x0000000b10007c0c */ /* 0x050fe2000c721270 */
[----:B-1----:R-:W-:-:S02]  /*1f150*/  IMAD R11, R16, UR5, RZ ;  /* 0x00000005100b7c24 */ /* 0x002fc4000f8e02ff */
[----:B------:R-:W4:Y:S01]  /*1f160*/  LDL.LU R16, [R1+0x74] ;  /* 0x0000740001107983 */ /* 0x000f220000300800 */
[C---:B------:R-:W-:Y:S01]  /*1f170*/  IMAD R21, R14.reuse, UR5, RZ ;  /* 0x000000050e157c24 */ /* 0x040fe2000f8e02ff */
[----:B------:R-:W-:Y:S02]  /*1f180*/  ISETP.LT.AND P3, PT, R14, UR11, !P0 ;  /* 0x0000000b0e007c0c */ /* 0x000fe4000c761270 */
[-C--:B------:R-:W-:Y:S02]  /*1f190*/  IADD3 R14, P4, PT, R17, R22.reuse, RZ ;  /* 0x00000016110e7210 */ /* 0x080fe40007f9e0ff */
[----:B------:R-:W-:Y:S02]  /*1f1a0*/  IADD3 R2, P5, PT, R21, R22, RZ ;  /* 0x0000001615027210 */ /* 0x000fe40007fbe0ff */
[----:B------:R-:W-:Y:S02]  /*1f1b0*/  LEA.HI.X.SX32 R15, R17, R0, 0x1, P4 ;  /* 0x00000000110f7211 */ /* 0x000fe400020f0eff */
[----:B0-----:R-:W-:-:S02]  /*1f1c0*/  PRMT R23, R4, 0x7770, RZ ;  /* 0x0000777004177816 */ /* 0x001fc400000000ff */
[----:B------:R-:W-:Y:S02]  /*1f1d0*/  LEA.HI.X.SX32 R3, R21, R0, 0x1, P5 ;  /* 0x0000000015037211 */ /* 0x000fe400028f0eff */
[----:B------:R-:W-:Y:S01]  /*1f1e0*/  PRMT R21, R4, 0x7771, RZ ;  /* 0x0000777104157816 */ /* 0x000fe200000000ff */
[----:B------:R0:W-:Y:S01]  /*1f1f0*/  @P2 STG.E.U8 desc[UR22][R14.64], R23 ;  /* 0x000000170e002986 */ /* 0x0001e2000c101116 */
[C---:B-----5:R-:W-:Y:S01]  /*1f200*/  IADD3 R8, P4, PT, R11.reuse, R22, RZ ;  /* 0x000000160b087210 */ /* 0x060fe20007f9e0ff */
[C---:B------:R-:W-:Y:S01]  /*1f210*/  IMAD R13, R26.reuse, UR5, RZ ;  /* 0x000000051a0d7c24 */ /* 0x040fe2000f8e02ff */
[----:B------:R-:W-:Y:S01]  /*1f220*/  ISETP.LT.AND P2, PT, R26, UR11, !P0 ;  /* 0x0000000b1a007c0c */ /* 0x000fe2000c741270 */
[----:B------:R1:W-:Y:S01]  /*1f230*/  @P3 STG.E.U8 desc[UR22][R2.64], R21 ;  /* 0x0000001502003986 */ /* 0x0003e2000c101116 */
[----:B------:R-:W-:Y:S02]  /*1f240*/  LEA.HI.X.SX32 R9, R11, R0, 0x1, P4 ;  /* 0x000000000b097211 */ /* 0x000fe400020f0eff */
[----:B------:R-:W-:Y:S01]  /*1f250*/  IADD3 R10, P4, PT, R13, R22, RZ ;  /* 0x000000160d0a7210 */ /* 0x000fe20007f9e0ff */
[----:B------:R-:W5:Y:S01]  /*1f260*/  LDL.LU R26, [R1+0x78] ;  /* 0x00007800011a7983 */ /* 0x000f620000300800 */
[----:B------:R-:W-:Y:S01]  /*1f270*/  PRMT R19, R4, 0x7772, RZ ;  /* 0x0000777204137816 */ /* 0x000fe200000000ff */
[C---:B------:R-:W-:Y:S01]  /*1f280*/  IMAD R17, R25.reuse, UR5, RZ ;  /* 0x0000000519117c24 */ /* 0x040fe2000f8e02ff */
[----:B------:R-:W-:-:S02]  /*1f290*/  ISETP.LT.AND P3, PT, R25, UR11, !P0 ;  /* 0x0000000b19007c0c */ /* 0x000fc4000c761270 */
[----:B------:R-:W5:Y:S02]  /*1f2a0*/  LDL.LU R25, [R1+0x7c] ;  /* 0x00007c0001197983 */ /* 0x000f640000300800 */
[----:B------:R-:W-:Y:S02]  /*1f2b0*/  IADD3 R12, P5, PT, R17, R22, RZ ;  /* 0x00000016110c7210 */ /* 0x000fe40007fbe0ff */
[-C--:B------:R-:W-:Y:S02]  /*1f2c0*/  LEA.HI.X.SX32 R11, R13, R0.reuse, 0x1, P4 ;  /* 0x000000000d0b7211 */ /* 0x080fe400020f0eff */
[----:B0-----:R-:W-:Y:S02]  /*1f2d0*/  PRMT R23, R4, 0x7773, RZ ;  /* 0x0000777304177816 */ /* 0x001fe400000000ff */
[----:B------:R-:W-:Y:S02]  /*1f2e0*/  LEA.HI.X.SX32 R13, R17, R0, 0x1, P5 ;  /* 0x00000000110d7211 */ /* 0x000fe400028f0eff */
[----:B-1----:R-:W-:Y:S01]  /*1f2f0*/  PRMT R21, R5, 0x7770, RZ ;  /* 0x0000777005157816 */ /* 0x002fe200000000ff */
[----:B------:R0:W-:Y:S04]  /*1f300*/  @P1 STG.E.U8 desc[UR22][R8.64], R19 ;  /* 0x0000001308001986 */ /* 0x0001e8000c101116 */
[----:B------:R-:W-:Y:S04]  /*1f310*/  @P2 STG.E.U8 desc[UR22][R10.64], R23 ;  /* 0x000000170a002986 */ /* 0x000fe8000c101116 */
[----:B------:R1:W-:Y:S01]  /*1f320*/  @P3 STG.E.U8 desc[UR22][R12.64], R21 ;  /* 0x000000150c003986 */ /* 0x0003e2000c101116 */
[C---:B--2---:R-:W-:Y:S01]  /*1f330*/  ISETP.LT.AND P1, PT, R24.reuse, UR11, !P0 ;  /* 0x0000000b18007c0c */ /* 0x044fe2000c721270 */
[----:B------:R-:W-:-:S02]  /*1f340*/  IMAD R3, R24, UR5, RZ ;  /* 0x0000000518037c24 */ /* 0x000fc4000f8e02ff */
[----:B------:R-:W2:Y:S01]  /*1f350*/  LDL.LU R24, [R1+0x94] ;  /* 0x0000940001187983 */ /* 0x000ea20000300800 */
[C---:B---3--:R-:W-:Y:S01]  /*1f360*/  ISETP.LT.AND P2, PT, R20.reuse, UR11, !P0 ;  /* 0x0000000b14007c0c */ /* 0x048fe2000c741270 */
[----:B0-----:R-:W-:Y:S02]  /*1f370*/  IMAD R9, R20, UR5, RZ ;  /* 0x0000000514097c24 */ /* 0x001fe4000f8e02ff */
[----:B------:R-:W3:Y:S04]  /*1f380*/  LDL.LU R20, [R1+0x80] ;  /* 0x0000800001147983 */ /* 0x000ee80000300800 */
[----:B-1----:R-:W3:Y:S04]  /*1f390*/  LDL.LU R12, [R1+0x84] ;  /* 0x00008400010c7983 */ /* 0x002ee80000300800 */
[----:B------:R-:W3:Y:S01]  /*1f3a0*/  LDL.LU R18, [R1+0x88] ;  /* 0x0000880001127983 */ /* 0x000ee20000300800 */
[C---:B----4-:R-:W-:Y:S01]  /*1f3b0*/  ISETP.LT.AND P3, PT, R16.reuse, UR11, !P0 ;  /* 0x0000000b10007c0c */ /* 0x050fe2000c761270 */
[----:B------:R-:W-:-:S02]  /*1f3c0*/  IMAD R15, R16, UR5, RZ ;  /* 0x00000005100f7c24 */ /* 0x000fc4000f8e02ff */
[----:B------:R-:W4:Y:S04]  /*1f3d0*/  LDL.LU R16, [R1+0x8c] ;  /* 0x00008c0001107983 */ /* 0x000f280000300800 */
[----:B------:R-:W4:Y:S01]  /*1f3e0*/  LDL.LU R14, [R1+0x90] ;  /* 0x00009000010e7983 */ /* 0x000f220000300800 */
[----:B------:R-:W-:Y:S02]  /*1f3f0*/  IADD3 R2, P4, PT, R3, R22, RZ ;  /* 0x0000001603027210 */ /* 0x000fe40007f9e0ff */
[----:B------:R-:W-:Y:S02]  /*1f400*/  PRMT R19, R5, 0x7771, RZ ;  /* 0x0000777105137816 */ /* 0x000fe400000000ff */
[----:B------:R-:W-:Y:S02]  /*1f410*/  LEA.HI.X.SX32 R3, R3, R0, 0x1, P4 ;  /* 0x0000000003037211 */ /* 0x000fe400020f0eff */
[----:B------:R-:W-:-:S02]  /*1f420*/  IADD3 R8, P4, PT, R9, R22, RZ ;  /* 0x0000001609087210 */ /* 0x000fc40007f9e0ff */
[----:B------:R-:W-:Y:S01]  /*1f430*/  PRMT R21, R5, 0x7772, RZ ;  /* 0x0000777205157816 */ /* 0x000fe200000000ff */
[----:B------:R0:W-:Y:S01]  /*1f440*/  @P1 STG.E.U8 desc[UR22][R2.64], R19 ;  /* 0x0000001302001986 */ /* 0x0001e2000c101116 */
[----:B------:R-:W-:Y:S02]  /*1f450*/  LEA.HI.X.SX32 R9, R9, R0, 0x1, P4 ;  /* 0x0000000009097211 */ /* 0x000fe400020f0eff */
[C---:B------:R-:W-:Y:S01]  /*1f460*/  IADD3 R10, P5, PT, R15.reuse, R22, RZ ;  /* 0x000000160f0a7210 */ /* 0x040fe20007fbe0ff */
[C---:B-----5:R-:W-:Y:S01]  /*1f470*/  IMAD R17, R26.reuse, UR5, RZ ;  /* 0x000000051a117c24 */ /* 0x060fe2000f8e02ff */
[----:B------:R-:W-:Y:S01]  /*1f480*/  ISETP.LT.AND P1, PT, R26, UR11, !P0 ;  /* 0x0000000b1a007c0c */ /* 0x000fe2000c721270 */
[----:B------:R-:W-:Y:S01]  /*1f490*/  @P2 STG.E.U8 desc[UR22][R8.64], R21 ;  /* 0x0000001508002986 */ /* 0x000fe2000c101116 */
[----:B------:R-:W-:Y:S01]  /*1f4a0*/  LEA.HI.X.SX32 R11, R15, R0, 0x1, P5 ;  /* 0x000000000f0b7211 */ /* 0x000fe200028f0eff */
[C---:B------:R-:W-:Y:S01]  /*1f4b0*/  IMAD R13, R25.reuse, UR5, RZ ;  /* 0x00000005190d7c24 */ /* 0x040fe2000f8e02ff */
[----:B------:R-:W-:-:S02]  /*1f4c0*/  ISETP.LT.AND P4, PT, R25, UR11, !P0 ;  /* 0x0000000b19007c0c */ /* 0x000fc4000c781270 */
[-C--:B0-----:R-:W-:Y:S02]  /*1f4d0*/  IADD3 R2, P2, PT, R17, R22.reuse, RZ ;  /* 0x0000001611027210 */ /* 0x081fe40007f5e0ff */
[----:B------:R-:W-:Y:S02]  /*1f4e0*/  IADD3 R4, P5, PT, R13, R22, RZ ;  /* 0x000000160d047210 */ /* 0x000fe40007fbe0ff */
[----:B------:R-:W-:Y:S02]  /*1f4f0*/  PRMT R25, R5, 0x7773, RZ ;  /* 0x0000777305197816 */ /* 0x000fe400000000ff */
[-C--:B------:R-:W-:Y:S02]  /*1f500*/  LEA.HI.X.SX32 R3, R17, R0.reuse, 0x1, P2 ;  /* 0x0000000011037211 */ /* 0x080fe400010f0eff */
[C---:B------:R-:W-:Y:S02]  /*1f510*/  PRMT R19, R6.reuse, 0x7770, RZ ;  /* 0x0000777006137816 */ /* 0x040fe400000000ff */
[----:B------:R-:W-:Y:S01]  /*1f520*/  LEA.HI.X.SX32 R5, R13, R0, 0x1, P5 ;  /* 0x000000000d057211 */ /* 0x000fe200028f0eff */
[----:B------:R0:W-:Y:S01]  /*1f530*/  @P3 STG.E.U8 desc[UR22][R10.64], R25 ;  /* 0x000000190a003986 */ /* 0x0001e2000c101116 */
[----:B------:R-:W-:-:S03]  /*1f540*/  PRMT R23, R6, 0x7771, RZ ;  /* 0x0000777106177816 */ /* 0x000fc600000000ff */
[----:B------:R1:W-:Y:S04]  /*1f550*/  @P1 STG.E.U8 desc[UR22][R2.64], R19 ;  /* 0x0000001302001986 */ /* 0x0003e8000c101116 */
[----:B------:R5:W-:Y:S01]  /*1f560*/  @P4 STG.E.U8 desc[UR22][R4.64], R23 ;  /* 0x0000001704004986 */ /* 0x000be2000c101116 */
[----:B0-----:R-:W-:Y:S01]  /*1f570*/  PRMT R25, R6, 0x7772, RZ ;  /* 0x0000777206197816 */ /* 0x001fe200000000ff */
[----:B--2---:R-:W-:Y:S02]  /*1f580*/  IMAD R21, R24, UR5, RZ ;  /* 0x0000000518157c24 */ /* 0x004fe4000f8e02ff */
[----:B---3--:R-:W-:Y:S02]  /*1f590*/  IMAD R9, R20, UR5, RZ ;  /* 0x0000000514097c24 */ /* 0x008fe4000f8e02ff */
[----:B------:R-:W-:-:S03]  /*1f5a0*/  IMAD R13, R12, UR5, RZ ;  /* 0x000000050c0d7c24 */ /* 0x000fc6000f8e02ff */
[-C--:B------:R-:W-:Y:S01]  /*1f5b0*/  IADD3 R8, P6, PT, R9, R22.reuse, RZ ;  /* 0x0000001609087210 */ /* 0x080fe20007fde0ff */
[----:B------:R-:W-:Y:S01]  /*1f5c0*/  IMAD R15, R18, UR5, RZ ;  /* 0x00000005120f7c24 */ /* 0x000fe2000f8e02ff */
[-C--:B-1----:R-:W-:Y:S02]  /*1f5d0*/  IADD3 R2, P2, PT, R13, R22.reuse, RZ ;  /* 0x000000160d027210 */ /* 0x082fe40007f5e0ff */
[----:B------:R-:W-:Y:S02]  /*1f5e0*/  ISETP.LT.AND P4, PT, R12, UR11, !P0 ;  /* 0x0000000b0c007c0c */ /* 0x000fe4000c781270 */
[----:B-----5:R-:W-:Y:S02]  /*1f5f0*/  IADD3 R4, P3, PT, R15, R22, RZ ;  /* 0x000000160f047210 */ /* 0x020fe40007f7e0ff */
[-C--:B------:R-:W-:Y:S01]  /*1f600*/  LEA.HI.X.SX32 R3, R13, R0.reuse, 0x1, P2 ;  /* 0x000000000d037211 */ /* 0x080fe200010f0eff */
[----:B----4-:R-:W-:Y:S02]  /*1f610*/  IMAD R17, R16, UR5, RZ ;  /* 0x0000000510117c24 */ /* 0x010fe4000f8e02ff */
[----:B------:R-:W-:Y:S01]  /*1f620*/  IMAD R19, R14, UR5, RZ ;  /* 0x000000050e137c24 */ /* 0x000fe2000f8e02ff */
[----:B------:R-:W-:-:S02]  /*1f630*/  LEA.HI.X.SX32 R9, R9, R0, 0x1, P6 ;  /* 0x0000000009097211 */ /* 0x000fc400030f0eff */
[-C--:B------:R-:W-:Y:S02]  /*1f640*/  IADD3 R10, P6, PT, R17, R22.reuse, RZ ;  /* 0x00000016110a7210 */ /* 0x080fe40007fde0ff */
[----:B------:R-:W-:Y:S02]  /*1f650*/  IADD3 R12, P2, PT, R19, R22, RZ ;  /* 0x00000016130c7210 */ /* 0x000fe40007f5e0ff */
[----:B------:R-:W-:Y:S02]  /*1f660*/  ISETP.LT.AND P5, PT, R20, UR11, !P0 ;  /* 0x0000000b14007c0c */ /* 0x000fe4000c7a1270 */
[-C--:B------:R-:W-:Y:S02]  /*1f670*/  LEA.HI.X.SX32 R5, R15, R0.reuse, 0x1, P3 ;  /* 0x000000000f057211 */ /* 0x080fe400018f0eff */
[----:B------:R-:W-:Y:S02]  /*1f680*/  ISETP.LT.AND P3, PT, R18, UR11, !P0 ;  /* 0x0000000b12007c0c */ /* 0x000fe4000c761270 */
[----:B------:R-:W-:-:S02]  /*1f690*/  LEA.HI.X.SX32 R13, R19, R0, 0x1, P2 ;  /* 0x00000000130d7211 */ /* 0x000fc400010f0eff */
[----:B------:R-:W-:Y:S02]  /*1f6a0*/  ISETP.LT.AND P1, PT, R24, UR11, !P0 ;  /* 0x0000000b18007c0c */ /* 0x000fe4000c721270 */
[----:B------:R-:W-:Y:S02]  /*1f6b0*/  LEA.HI.X.SX32 R11, R17, R0, 0x1, P6 ;  /* 0x00000000110b7211 */ /* 0x000fe400030f0eff */
[----:B------:R-:W-:Y:S02]  /*1f6c0*/  ISETP.LT.AND P2, PT, R16, UR11, !P0 ;  /* 0x0000000b10007c0c */ /* 0x000fe4000c741270 */
[C---:B------:R-:W-:Y:S02]  /*1f6d0*/  IADD3 R22, P6, PT, R21.reuse, R22, RZ ;  /* 0x0000001615167210 */ /* 0x040fe40007fde0ff */
[----:B------:R-:W-:Y:S02]  /*1f6e0*/  ISETP.LT.AND P0, PT, R14, UR11, !P0 ;  /* 0x0000000b0e007c0c */ /* 0x000fe4000c701270 */
[----:B------:R-:W-:-:S02]  /*1f6f0*/  LEA.HI.X.SX32 R23, R21, R0, 0x1, P6 ;  /* 0x0000000015177211 */ /* 0x000fc400030f0eff */
[----:B------:R-:W-:Y:S02]  /*1f700*/  PRMT R21, R6, 0x7773, RZ ;  /* 0x0000777306157816 */ /* 0x000fe400000000ff */
[C---:B------:R-:W-:Y:S02]  /*1f710*/  PRMT R15, R7.reuse, 0x7773, RZ ;  /* 0x00007773070f7816 */ /* 0x040fe400000000ff */
[C---:B------:R-:W-:Y:S02]  /*1f720*/  PRMT R17, R7.reuse, 0x7772, RZ ;  /* 0x0000777207117816 */ /* 0x040fe400000000ff */
[C---:B------:R-:W-:Y:S02]  /*1f730*/  PRMT R19, R7.reuse, 0x7771, RZ ;  /* 0x0000777107137816 */ /* 0x040fe400000000ff */
[----:B------:R-:W-:Y:S01]  /*1f740*/  PRMT R7, R7, 0x7770, RZ ;  /* 0x0000777007077816 */ /* 0x000fe200000000ff */
[----:B------:R0:W-:Y:S04]  /*1f750*/  @P5 STG.E.U8 desc[UR22][R8.64], R25 ;  /* 0x0000001908005986 */ /* 0x0001e8000c101116 */
[----:B------:R0:W-:Y:S04]  /*1f760*/  @P4 STG.E.U8 desc[UR22][R2.64], R21 ;  /* 0x0000001502004986 */ /* 0x0001e8000c101116 */
[----:B------:R0:W-:Y:S04]  /*1f770*/  @P3 STG.E.U8 desc[UR22][R4.64], R7 ;  /* 0x0000000704003986 */ /* 0x0001e8000c101116 */
[----:B------:R0:W-:Y:S04]  /*1f780*/  @P2 STG.E.U8 desc[UR22][R10.64], R19 ;  /* 0x000000130a002986 */ /* 0x0001e8000c101116 */
[----:B------:R0:W-:Y:S04]  /*1f790*/  @P0 STG.E.U8 desc[UR22][R12.64], R17 ;  /* 0x000000110c000986 */ /* 0x0001e8000c101116 */
[----:B------:R0:W-:Y:S01]  /*1f7a0*/  @P1 STG.E.U8 desc[UR22][R22.64], R15 ;  /* 0x0000000f16001986 */ /* 0x0001e2000c101116 */
[----:B------:R-:W-:Y:S06]  /*1f7b0*/  BAR.SYNC.DEFER_BLOCKING 0x0 ;  /* 0x0000000000007b1d */ /* 0x000fec0000010000 */
[----:B------:R-:W-:Y:S05]  /*1f7c0*/  BRA.U UP0, `(.L_x_13) ;  /* 0x0000000100a07547 */ /* 0x000fea000b800000 */
[----:B------:R-:W1:Y:S01]  /*1f7d0*/  S2UR UR5, SR_CgaCtaId ;  /* 0x00000000000579c3 */ /* 0x000e620000008800 */
[----:B------:R-:W-:Y:S01]  /*1f7e0*/  NOP ;  /* 0x0000000000007918 */ /* 0x000fe20000000000 */
[----:B------:R-:W-:Y:S01]  /*1f7f0*/  UMOV UR4, 0x50 ;  /* 0x0000005000047882 */ /* 0x000fe20000000000 */
[----:B------:R-:W-:Y:S02]  /*1f800*/  IMAD.U32 R0, RZ, RZ, UR7 ;  /* 0x00000007ff007e24 */ /* 0x000fe4000f8e00ff */
[----:B0-----:R-:W-:Y:S02]  /*1f810*/  IMAD.MOV.U32 R3, RZ, RZ, 0xf ;  /* 0x0000000fff037424 */ /* 0x001fe400078e00ff */
[----:B------:R-:W-:Y:S01]  /*1f820*/  IMAD.MOV.U32 R7, RZ, RZ, 0x1 ;  /* 0x00000001ff077424 */ /* 0x000fe200078e00ff */
[----:B------:R-:W-:-:S04]  /*1f830*/  LOP3.LUT R0, R0, 0xffff, RZ, 0xc0, !PT ;  /* 0x0000ffff00007812 */ /* 0x000fc800078ec0ff */
[----:B------:R-:W-:-:S05]  /*1f840*/  SHF.R.U32.HI R0, RZ, 0x5, R0 ;  /* 0x00000005ff007819 */ /* 0x000fca0000011600 */
[----:B------:R-:W-:Y:S01]  /*1f850*/  VIADD R2, R0, 0x10 ;  /* 0x0000001000027836 */ /* 0x000fe20000000000 */
[----:B------:R-:W-:Y:S01]  /*1f860*/  SHF.L.U32 R0, R3, R0, RZ ;  /* 0x0000000003007219 */ /* 0x000fe200000006ff */
[----:B-1----:R-:W-:-:S03]  /*1f870*/  ULEA UR6, UR5, UR4, 0x18 ;  /* 0x0000000405067291 */ /* 0x002fc6000f8ec0ff */
[----:B------:R-:W-:-:S04]  /*1f880*/  SHF.L.U32 R3, R7, R2, RZ ;  /* 0x0000000207037219 */ /* 0x000fc800000006ff */
[----:B------:R-:W-:Y:S02]  /*1f890*/  LOP3.LUT R0, R3, R0, RZ, 0xfc, !PT ;  /* 0x0000000003007212 */ /* 0x000fe400078efcff */
[----:B------:R-:W0:Y:S02]  /*1f8a0*/  LDS R5, [UR6] ;  /* 0x00000006ff057984 */ /* 0x000e240008000800 */
[C---:B------:R-:W-:Y:S02]  /*1f8b0*/  LOP3.LUT R2, R0.reuse, 0xffff, RZ, 0xc0, !PT ;  /* 0x0000ffff00027812 */ /* 0x040fe400078ec0ff */
[----:B0-----:R-:W-:-:S04]  /*1f8c0*/  LOP3.LUT R3, R0, 0xffff, R5, 0x80, !PT ;  /* 0x0000ffff00037812 */ /* 0x001fc800078e8005 */
[----:B------:R-:W-:-:S13]  /*1f8d0*/  ISETP.NE.AND P0, PT, R3, R2, PT ;  /* 0x000000020300720c */ /* 0x000fda0003f05270 */
[----:B------:R-:W-:Y:S05]  /*1f8e0*/  @P0 BRA `(.L_x_14) ;  /* 0x0000000000500947 */ /* 0x000fea0003800000 */
[----:B------:R-:W-:Y:S02]  /*1f8f0*/  SHF.R.U32.HI R5, RZ, 0x10, R5 ;  /* 0x00000010ff057819 */ /* 0x000fe40000011605 */
[----:B------:R-:W-:-:S04]  /*1f900*/  SHF.R.U32.HI R2, RZ, 0x10, R0 ;  /* 0x00000010ff027819 */ /* 0x000fc80000011600 */
[----:B------:R-:W-:-:S04]  /*1f910*/  LOP3.LUT R5, R5, R2, RZ, 0xc0, !PT ;  /* 0x0000000205057212 */ /* 0x000fc800078ec0ff */
[----:B------:R-:W-:-:S13]  /*1f920*/  ISETP.NE.AND P0, PT, R5, R2, PT ;  /* 0x000000020500720c */ /* 0x000fda0003f05270 */
[----:B------:R-:W-:Y:S05]  /*1f930*/  @P0 BRA `(.L_x_15) ;  /* 0x0000000000300947 */ /* 0x000fea0003800000 */
[----:B------:R-:W-:Y:S01]  /*1f940*/  R2UR UR4, R0 ;  /* 0x00000000000472ca */ /* 0x000fe200000e0000 */
[----:B------:R-:W-:Y:S01]  /*1f950*/  VOTEU.ANY UR5, UPT, PT ;  /* 0x0000000000057886 */ /* 0x000fe200038e0100 */
[----:B------:R-:W0:Y:S01]  /*1f960*/  S2R R0, SR_LANEID ;  /* 0x0000000000007919 */ /* 0x000e220000000000 */
[----:B------:R-:W-:-:S10]  /*1f970*/  UFLO.U32 UR5, UR5 ;  /* 0x00000005000572bd */ /* 0x000fd400080e0000 */
[----:B------:R-:W-:-:S06]  /*1f980*/  ULOP3.LUT UR4, URZ, UR4, URZ, 0x33, !UPT ;  /* 0x00000004ff047292 */ /* 0x000fcc000f8e33ff */
[----:B------:R-:W-:-:S04]  /*1f990*/  IMAD.U32 R2, RZ, RZ, UR4 ;  /* 0x00000004ff027e24 */ /* 0x000fc8000f8e00ff */
[----:B------:R-:W1:Y:S02]  /*1f9a0*/  REDUX UR7, R2 ;  /* 0x00000000020773c4 */ /* 0x000e640000000000 */
[----:B------:R2:W-:Y:S01]  /*1f9b0*/  UTCATOMSWS.AND URZ, UR4 ;  /* 0x0000000400ff79e3 */ /* 0x0005e20008000000 */
[----:B0-----:R-:W-:Y:S01]  /*1f9c0*/  ISETP.EQ.U32.AND P0, PT, R0, UR5, PT ;  /* 0x0000000500007c0c */ /* 0x001fe2000bf02070 */
[----:B-1----:R-:W-:-:S12]  /*1f9d0*/  IMAD.U32 R0, RZ, RZ, UR7 ;  /* 0x00000007ff007e24 */ /* 0x002fd8000f8e00ff */
[----:B------:R2:W-:Y:S01]  /*1f9e0*/  @P0 ATOMS.AND RZ, [UR6], R0 ;  /* 0x00000000ffff098c */ /* 0x0005e2000a800006 */
[----:B------:R-:W-:Y:S05]  /*1f9f0*/  BRA `(.L_x_13) ;  /* 0x0000000000147947 */ /* 0x000fea0003800000 */
.L_x_15:
[----:B------:R-:W-:-:S07]  /*1fa00*/  MOV R2, 0x1fa20 ;  /* 0x0001fa2000027802 */ /* 0x000fce0000000f00 */
[----:B------:R-:W-:Y:S05]  /*1fa10*/  CALL.REL.NOINC `($__internal_0_$__cuda_sm10x_tcgen05_guardrail_trap_col_being_dealloced_not_returned_by_alloc) ;  /* 0x00000000002c7944 */ /* 0x000fea0003c00000 */
[----:B------:R-:W-:Y:S05]  /*1fa20*/  BRA `(.L_x_13) ;  /* 0x0000000000087947 */ /* 0x000fea0003800000 */
.L_x_14:
[----:B------:R-:W-:-:S07]  /*1fa30*/  MOV R2, 0x1fa50 ;  /* 0x0001fa5000027802 */ /* 0x000fce0000000f00 */
[----:B------:R-:W-:Y:S05]  /*1fa40*/  CALL.REL.NOINC `($__internal_2_$__cuda_sm10x_tcgen05_guardrail_trap_unallocated_columns_being_dealloced) ;  /* 0x0000000000387944 */ /* 0x000fea0003c00000 */
.L_x_13:
[----:B------:R-:W-:Y:S01]  /*1fa50*/  NOP ;  /* 0x0000000000007918 */ /* 0x000fe20000000000 */
[----:B--2---:R-:W-:Y:S05]  /*1fa60*/  EXIT ;  /* 0x000000000000794d */ /* 0x004fea0003800000 */
.L_x_8:
[----:B------:R-:W1:Y:S02]  /*1fa70*/  SYNCS.PHASECHK.TRANS64.TRYWAIT P4, [UR8], R2 ;  /* 0x00000002ff0075a7 */ /* 0x000e640008081108 */
[----:B-1----:R-:W-:Y:S05]  /*1fa80*/  @!P4 BRA `(.L_x_8) ;  /* 0xfffffffc00f8c947 */ /* 0x002fea000383ffff */
[----:B------:R-:W-:Y:S05]  /*1fa90*/  BRA `(.L_x_16) ;  /* 0xffffff60002c7947 */ /* 0x000fea000383ffff */
.L_x_12:
[----:B------:R-:W0:Y:S02]  /*1faa0*/  SYNCS.PHASECHK.TRANS64.TRYWAIT P0, [UR8], R2 ;  /* 0x00000002ff0075a7 */ /* 0x000e240008001108 */
[----:B0-----:R-:W-:Y:S05]  /*1fab0*/  @!P0 BRA `(.L_x_12) ;  /* 0xfffffffc00f88947 */ /* 0x001fea000383ffff */
[----:B------:R-:W-:Y:S05]  /*1fac0*/  BRA `(.L_x_11) ;  /* 0xffffffd000f07947 */ /* 0x000fea000383ffff */
        .weak           $__internal_0_$__cuda_sm10x_tcgen05_guardrail_trap_col_being_dealloced_not_returned_by_alloc
        .type           $__internal_0_$__cuda_sm10x_tcgen05_guardrail_trap_col_being_dealloced_not_returned_by_alloc,@function
        .size           $__internal_0_$__cuda_sm10x_tcgen05_guardrail_trap_col_being_dealloced_not_returned_by_alloc,($__internal_1_$__cuda_sm10x_tcgen05_guardrail_trap_phase_invalid_during_alloc - $__internal_0_$__cuda_sm10x_tcgen05_guardrail_trap_col_being_dealloced_not_returned_by_alloc)
$__internal_0_$__cuda_sm10x_tcgen05_guardrail_trap_col_being_dealloced_not_returned_by_alloc:
[----:B------:R-:W-:Y:S05]  /*1fad0*/  BPT.TRAP 0x1 ;  /* 0x000000040000795c */ /* 0x000fea0000300000 */
[----:B------:R-:W-:-:S04]  /*1fae0*/  IMAD.MOV.U32 R3, RZ, RZ, 0x0 ;  /* 0x00000000ff037424 */ /* 0x000fc800078e00ff */
[----:B------:R-:W-:Y:S05]  /*1faf0*/  RET.REL.NODEC R2 `(matmul_kernel) ;  /* 0xfffffe0402407950 */ /* 0x000fea0003c3ffff */
        .weak           $__internal_1_$__cuda_sm10x_tcgen05_guardrail_trap_phase_invalid_during_alloc
        .type           $__internal_1_$__cuda_sm10x_tcgen05_guardrail_trap_phase_invalid_during_alloc,@function
        .size           $__internal_1_$__cuda_sm10x_tcgen05_guardrail_trap_phase_invalid_during_alloc,($__internal_2_$__cuda_sm10x_tcgen05_guardrail_trap_unallocated_columns_being_dealloced - $__internal_1_$__cuda_sm10x_tcgen05_guardrail_trap_phase_invalid_during_alloc)
$__internal_1_$__cuda_sm10x_tcgen05_guardrail_trap_phase_invalid_during_alloc:
[----:B------:R-:W-:Y:S05]  /*1fb00*/  BPT.TRAP 0x1 ;  /* 0x000000040000795c */ /* 0x000fea0000300000 */
[----:B------:R-:W-:-:S04]  /*1fb10*/  IMAD.MOV.U32 R3, RZ, RZ, 0x0 ;  /* 0x00000000ff037424 */ /* 0x000fc800078e00ff */
[----:B------:R-:W-:Y:S05]  /*1fb20*/  RET.REL.NODEC R2 `(matmul_kernel) ;  /* 0xfffffe0402347950 */ /* 0x000fea0003c3ffff */
        .weak           $__internal_2_$__cuda_sm10x_tcgen05_guardrail_trap_unallocated_columns_being_dealloced
        .type           $__internal_2_$__cuda_sm10x_tcgen05_guardrail_trap_unallocated_columns_being_dealloced,@function
        .size           $__internal_2_$__cuda_sm10x_tcgen05_guardrail_trap_unallocated_columns_being_dealloced,(.L_x_20 - $__internal_2_$__cuda_sm10x_tcgen05_guardrail_trap_unallocated_columns_being_dealloced)
$__internal_2_$__cuda_sm10x_tcgen05_guardrail_trap_unallocated_columns_being_dealloced:
[----:B------:R-:W-:Y:S05]  /*1fb30*/  BPT.TRAP 0x1 ;  /* 0x000000040000795c */ /* 0x000fea0000300000 */
[----:B------:R-:W-:-:S04]  /*1fb40*/  IMAD.MOV.U32 R3, RZ, RZ, 0x0 ;  /* 0x00000000ff037424 */ /* 0x000fc800078e00ff */
[----:B------:R-:W-:Y:S05]  /*1fb50*/  RET.REL.NODEC R2 `(matmul_kernel) ;  /* 0xfffffe0402287950 */ /* 0x000fea0003c3ffff */
.L_x_17:
[----:B------:R-:W-:-:S00]  /*1fb60*/  BRA `(.L_x_17) ;  /* 0xfffffffc00fc7947 */ /* 0x000fc0000383ffff */
[----:B------:R-:W-:-:S00]  /*1fb70*/  NOP ;  /* 0x0000000000007918 */ /* 0x000fc00000000000 */
        /* <DEDUP_REMOVED lines=8> */
.L_x_20:


//--------------------- .nv.shared.matmul_kernel  --------------------------
	.section	.nv.shared.matmul_kernel,"aw",@nobits
	.sectionflags	@""
	.align	16
	.zero		1024


//--------------------- .nv.shared.reserved.0     --------------------------
	.section	.nv.shared.reserved.0,"aw",@nobits
	.align	8
	.weak		__nv_reservedSMEM_offset_0_alias
	.size		__nv_reservedSMEM_offset_0_alias, 0, 64
	.other		__nv_reservedSMEM_offset_0_alias,@"STO_CUDA_RESERVED_SHARED STV_DEFAULT"
__nv_reservedSMEM_offset_0_alias:
	.zero		0
.nv.shared.reserved.0:
	.zero		64
	.weak		__nv_reservedSMEM_allocation_phase
	.type		__nv_reservedSMEM_allocation_phase,@object
	.size		__nv_reservedSMEM_allocation_phase,(.L_0 - __nv_reservedSMEM_allocation_phase)
__nv_reservedSMEM_allocation_phase:
	.zero		1
.L_0:
	.zero		7
	.weak		__nv_reservedSMEM_devtool_atexit_pc
	.type		__nv_reservedSMEM_devtool_atexit_pc,@object
	.size		__nv_reservedSMEM_devtool_atexit_pc,(__nv_reservedSMEM_allocation_mask - __nv_reservedSMEM_devtool_atexit_pc)
__nv_reservedSMEM_devtool_atexit_pc:
	.zero		8
	.weak		__nv_reservedSMEM_allocation_mask
	.type		__nv_reservedSMEM_allocation_mask,@object
	.size		__nv_reservedSMEM_allocation_mask,(.L_2 - __nv_reservedSMEM_allocation_mask)
__nv_reservedSMEM_allocation_mask:
	.zero		4
.L_2:


//--------------------- .nv.constant0.matmul_kernel --------------------------
	.section	.nv.constant0.matmul_kernel,"a",@progbits
	.sectionflags	@""
	.align	4
.nv.constant0.matmul_kernel:
	.zero		976


//--------------------- SYMBOLS --------------------------

	.type		.nv.reservedSmem.offset0,@object
	.size		.nv.reservedSmem.offset0,0x4
	.type		.nv.reservedSmem.cap,@object
	.size		.nv.reservedSmem.cap,0x4
